//
// Generated by NVIDIA NVVM Compiler
//
// Compiler Build ID: CL-36424714
// Cuda compilation tools, release 13.0, V13.0.88
// Based on NVVM 20.0.0
//

.version 9.0
.target sm_100
.address_size 64

	// .globl	_Z5sw4_1PdS_S_S_S_S_S_S_S_S_S_i

.visible .entry _Z5sw4_1PdS_S_S_S_S_S_S_S_S_S_i(
	.param .u64 .ptr .align 1 _Z5sw4_1PdS_S_S_S_S_S_S_S_S_S_i_param_0,
	.param .u64 .ptr .align 1 _Z5sw4_1PdS_S_S_S_S_S_S_S_S_S_i_param_1,
	.param .u64 .ptr .align 1 _Z5sw4_1PdS_S_S_S_S_S_S_S_S_S_i_param_2,
	.param .u64 .ptr .align 1 _Z5sw4_1PdS_S_S_S_S_S_S_S_S_S_i_param_3,
	.param .u64 .ptr .align 1 _Z5sw4_1PdS_S_S_S_S_S_S_S_S_S_i_param_4,
	.param .u64 .ptr .align 1 _Z5sw4_1PdS_S_S_S_S_S_S_S_S_S_i_param_5,
	.param .u64 .ptr .align 1 _Z5sw4_1PdS_S_S_S_S_S_S_S_S_S_i_param_6,
	.param .u64 .ptr .align 1 _Z5sw4_1PdS_S_S_S_S_S_S_S_S_S_i_param_7,
	.param .u64 .ptr .align 1 _Z5sw4_1PdS_S_S_S_S_S_S_S_S_S_i_param_8,
	.param .u64 .ptr .align 1 _Z5sw4_1PdS_S_S_S_S_S_S_S_S_S_i_param_9,
	.param .u64 .ptr .align 1 _Z5sw4_1PdS_S_S_S_S_S_S_S_S_S_i_param_10,
	.param .u32 _Z5sw4_1PdS_S_S_S_S_S_S_S_S_S_i_param_11
)
.maxntid 128
.minnctapersm 2
{
	.reg .pred 	%p<11>;
	.reg .b32 	%r<43>;
	.reg .b64 	%rd<102>;
	.reg .b64 	%fd<2077>;

	ld.param.u64 	%rd31, [_Z5sw4_1PdS_S_S_S_S_S_S_S_S_S_i_param_0];
	ld.param.u64 	%rd36, [_Z5sw4_1PdS_S_S_S_S_S_S_S_S_S_i_param_3];
	ld.param.u64 	%rd37, [_Z5sw4_1PdS_S_S_S_S_S_S_S_S_S_i_param_4];
	ld.param.u64 	%rd32, [_Z5sw4_1PdS_S_S_S_S_S_S_S_S_S_i_param_5];
	ld.param.u64 	%rd38, [_Z5sw4_1PdS_S_S_S_S_S_S_S_S_S_i_param_6];
	ld.param.u64 	%rd33, [_Z5sw4_1PdS_S_S_S_S_S_S_S_S_S_i_param_7];
	ld.param.u64 	%rd34, [_Z5sw4_1PdS_S_S_S_S_S_S_S_S_S_i_param_8];
	ld.param.u64 	%rd35, [_Z5sw4_1PdS_S_S_S_S_S_S_S_S_S_i_param_9];
	ld.param.u64 	%rd39, [_Z5sw4_1PdS_S_S_S_S_S_S_S_S_S_i_param_10];
	ld.param.u32 	%r23, [_Z5sw4_1PdS_S_S_S_S_S_S_S_S_S_i_param_11];
	cvta.to.global.u64 	%rd1, %rd37;
	cvta.to.global.u64 	%rd2, %rd36;
	cvta.to.global.u64 	%rd3, %rd39;
	cvta.to.global.u64 	%rd4, %rd38;
	mov.u32 	%r1, %ntid.x;
	mov.u32 	%r2, %ctaid.x;
	mov.u32 	%r3, %tid.x;
	mad.lo.s32 	%r4, %r2, %r1, %r3;
	mov.u32 	%r5, %ntid.y;
	mov.u32 	%r6, %ctaid.y;
	mov.u32 	%r7, %tid.y;
	mad.lo.s32 	%r8, %r6, %r5, %r7;
	min.u32 	%r24, %r4, %r8;
	setp.lt.u32 	%p1, %r24, 2;
	add.s32 	%r25, %r23, -3;
	max.s32 	%r26, %r4, %r8;
	setp.gt.s32 	%p2, %r26, %r25;
	or.pred  	%p3, %p2, %p1;
	setp.lt.s32 	%p4, %r23, 5;
	or.pred  	%p5, %p3, %p4;
	@%p5 bra 	$L__BB0_7;
	cvta.to.global.u64 	%rd40, %rd34;
	cvta.to.global.u64 	%rd41, %rd35;
	cvta.to.global.u64 	%rd5, %rd33;
	cvta.to.global.u64 	%rd6, %rd32;
	cvta.to.global.u64 	%rd7, %rd31;
	cvt.u64.u32 	%rd8, %r8;
	cvt.u64.u32 	%rd9, %r4;
	mul.wide.u32 	%rd42, %r4, 8;
	add.s64 	%rd10, %rd40, %rd42;
	mul.wide.u32 	%rd43, %r8, 8;
	add.s64 	%rd11, %rd41, %rd43;
	mul.wide.u32 	%rd44, %r8, 2432;
	add.s64 	%rd45, %rd4, %rd44;
	add.s64 	%rd12, %rd45, %rd42;
	add.s64 	%rd13, %rd6, %rd44;
	add.s32 	%r9, %r23, -5;
	shr.u32 	%r10, %r9, 1;
	mul.hi.u32 	%r28, %r10, 1431655766;
	mul.lo.s32 	%r29, %r28, 3;
	sub.s32 	%r30, %r10, %r29;
	add.s32 	%r11, %r30, 1;
	setp.lt.u32 	%p6, %r9, 4;
	mov.b32 	%r40, 2;
	@%p6 bra 	$L__BB0_4;
	setp.eq.s32 	%p7, %r11, 3;
	selp.b32 	%r33, 0, %r11, %p7;
	sub.s32 	%r34, %r10, %r33;
	add.s32 	%r12, %r34, 1;
	add.s64 	%rd47, %rd13, %rd42;
	ld.global.nc.f64 	%fd2072, [%rd47+2217968];
	ld.global.nc.f64 	%fd2071, [%rd47+2217976];
	ld.global.nc.f64 	%fd2070, [%rd47+2217992];
	ld.global.nc.f64 	%fd2069, [%rd47+2218000];
	ld.global.nc.f64 	%fd2068, [%rd47+1478640];
	ld.global.nc.f64 	%fd2067, [%rd47+1478648];
	ld.global.nc.f64 	%fd2066, [%rd47+1478664];
	ld.global.nc.f64 	%fd2065, [%rd47+1478672];
	mul.lo.s64 	%rd48, %rd8, 2432;
	add.s64 	%rd49, %rd7, %rd48;
	shl.b64 	%rd50, %rd9, 3;
	add.s64 	%rd14, %rd49, %rd50;
	add.s64 	%rd51, %rd2, %rd48;
	add.s64 	%rd15, %rd51, %rd50;
	add.s64 	%rd16, %rd5, %rd48;
	mov.b32 	%r39, 0;
	mov.b32 	%r40, 2;
$L__BB0_3:
	.pragma "nounroll";
	mul.wide.u32 	%rd52, %r40, 739328;
	add.s64 	%rd53, %rd4, %rd52;
	add.s64 	%rd55, %rd53, %rd44;
	add.s64 	%rd57, %rd55, %rd42;
	ld.global.nc.f64 	%fd37, [%rd57+-8];
	ld.global.f64 	%fd38, [%rd10+-8];
	mul.f64 	%fd39, %fd37, %fd38;
	ld.global.nc.f64 	%fd40, [%rd57];
	mul.f64 	%fd41, %fd40, 0d3FE8000000000000;
	ld.global.f64 	%fd42, [%rd10];
	mul.f64 	%fd43, %fd41, %fd42;
	sub.f64 	%fd44, %fd39, %fd43;
	ld.global.nc.f64 	%fd45, [%rd57+-16];
	mul.f64 	%fd46, %fd45, 0d3FE8000000000000;
	ld.global.f64 	%fd47, [%rd10+-16];
	mul.f64 	%fd48, %fd46, %fd47;
	sub.f64 	%fd49, %fd44, %fd48;
	ld.global.nc.f64 	%fd50, [%rd57+8];
	ld.global.f64 	%fd51, [%rd10+8];
	mul.f64 	%fd52, %fd50, %fd51;
	fma.rn.f64 	%fd53, %fd45, %fd47, %fd52;
	mul.f64 	%fd54, %fd40, 0d4008000000000000;
	fma.rn.f64 	%fd55, %fd54, %fd42, %fd53;
	mul.f64 	%fd56, %fd37, 0d4008000000000000;
	fma.rn.f64 	%fd57, %fd56, %fd38, %fd55;
	ld.global.nc.f64 	%fd58, [%rd57+16];
	ld.global.f64 	%fd59, [%rd10+16];
	fma.rn.f64 	%fd60, %fd58, %fd59, %fd39;
	mul.f64 	%fd61, %fd50, 0d4008000000000000;
	fma.rn.f64 	%fd62, %fd61, %fd51, %fd60;
	fma.rn.f64 	%fd63, %fd54, %fd42, %fd62;
	sub.f64 	%fd64, %fd52, %fd43;
	mul.f64 	%fd65, %fd58, 0d3FE8000000000000;
	mul.f64 	%fd66, %fd65, %fd59;
	sub.f64 	%fd67, %fd64, %fd66;
	ld.global.nc.f64 	%fd68, [%rd57+-2432];
	ld.global.f64 	%fd69, [%rd11+-8];
	mul.f64 	%fd70, %fd68, %fd69;
	ld.global.f64 	%fd71, [%rd11];
	mul.f64 	%fd72, %fd41, %fd71;
	sub.f64 	%fd73, %fd70, %fd72;
	ld.global.nc.f64 	%fd74, [%rd57+-4864];
	mul.f64 	%fd75, %fd74, 0d3FE8000000000000;
	ld.global.f64 	%fd76, [%rd11+-16];
	mul.f64 	%fd77, %fd75, %fd76;
	sub.f64 	%fd78, %fd73, %fd77;
	ld.global.nc.f64 	%fd79, [%rd57+2432];
	ld.global.f64 	%fd80, [%rd11+8];
	mul.f64 	%fd81, %fd79, %fd80;
	fma.rn.f64 	%fd82, %fd74, %fd76, %fd81;
	fma.rn.f64 	%fd83, %fd54, %fd71, %fd82;
	mul.f64 	%fd84, %fd68, 0d4008000000000000;
	fma.rn.f64 	%fd85, %fd84, %fd69, %fd83;
	ld.global.nc.f64 	%fd86, [%rd57+4864];
	ld.global.f64 	%fd87, [%rd11+16];
	fma.rn.f64 	%fd88, %fd86, %fd87, %fd70;
	mul.f64 	%fd89, %fd79, 0d4008000000000000;
	fma.rn.f64 	%fd90, %fd89, %fd80, %fd88;
	fma.rn.f64 	%fd91, %fd54, %fd71, %fd90;
	sub.f64 	%fd92, %fd81, %fd72;
	mul.f64 	%fd93, %fd86, 0d3FE8000000000000;
	mul.f64 	%fd94, %fd93, %fd87;
	sub.f64 	%fd95, %fd92, %fd94;
	add.s64 	%rd58, %rd12, %rd52;
	ld.global.nc.f64 	%fd96, [%rd58+-739328];
	mul.wide.u32 	%rd59, %r40, 8;
	add.s64 	%rd60, %rd3, %rd59;
	ld.global.f64 	%fd97, [%rd60+-8];
	mul.f64 	%fd98, %fd96, %fd97;
	ld.global.f64 	%fd99, [%rd60];
	mul.f64 	%fd100, %fd41, %fd99;
	sub.f64 	%fd101, %fd98, %fd100;
	ld.global.nc.f64 	%fd102, [%rd58+-1478656];
	mul.f64 	%fd103, %fd102, 0d3FE8000000000000;
	ld.global.f64 	%fd104, [%rd60+-16];
	mul.f64 	%fd105, %fd103, %fd104;
	sub.f64 	%fd106, %fd101, %fd105;
	ld.global.nc.f64 	%fd107, [%rd57+739328];
	ld.global.f64 	%fd108, [%rd60+8];
	mul.f64 	%fd109, %fd107, %fd108;
	fma.rn.f64 	%fd110, %fd102, %fd104, %fd109;
	fma.rn.f64 	%fd111, %fd54, %fd99, %fd110;
	mul.f64 	%fd112, %fd96, 0d4008000000000000;
	fma.rn.f64 	%fd113, %fd112, %fd97, %fd111;
	ld.global.nc.f64 	%fd114, [%rd58+1478656];
	ld.global.f64 	%fd115, [%rd60+16];
	fma.rn.f64 	%fd116, %fd114, %fd115, %fd98;
	mul.f64 	%fd117, %fd107, 0d4008000000000000;
	fma.rn.f64 	%fd118, %fd117, %fd108, %fd116;
	fma.rn.f64 	%fd119, %fd54, %fd99, %fd118;
	sub.f64 	%fd120, %fd109, %fd100;
	mul.f64 	%fd121, %fd114, 0d3FE8000000000000;
	mul.f64 	%fd122, %fd121, %fd115;
	sub.f64 	%fd123, %fd120, %fd122;
	add.s64 	%rd61, %rd16, %rd52;
	add.s64 	%rd62, %rd61, %rd42;
	ld.global.nc.f64 	%fd124, [%rd62+-8];
	mul.f64 	%fd125, %fd124, %fd38;
	fma.rn.f64 	%fd126, %fd49, 0d4000000000000000, %fd125;
	ld.global.nc.f64 	%fd127, [%rd62];
	mul.f64 	%fd128, %fd127, 0d3FE8000000000000;
	mul.f64 	%fd129, %fd128, %fd42;
	sub.f64 	%fd130, %fd126, %fd129;
	ld.global.nc.f64 	%fd131, [%rd62+-16];
	mul.f64 	%fd132, %fd131, 0d3FE8000000000000;
	mul.f64 	%fd133, %fd132, %fd47;
	sub.f64 	%fd134, %fd130, %fd133;
	add.s64 	%rd63, %rd2, %rd52;
	add.s64 	%rd64, %rd63, %rd44;
	add.s64 	%rd65, %rd64, %rd42;
	ld.global.nc.f64 	%fd135, [%rd65+-16];
	ld.global.nc.f64 	%fd136, [%rd65];
	sub.f64 	%fd137, %fd135, %fd136;
	mul.f64 	%fd138, %fd131, %fd47;
	fma.rn.f64 	%fd139, %fd57, 0d4000000000000000, %fd138;
	ld.global.nc.f64 	%fd140, [%rd62+8];
	mul.f64 	%fd141, %fd140, %fd51;
	add.f64 	%fd142, %fd139, %fd141;
	mul.f64 	%fd143, %fd127, 0d4008000000000000;
	fma.rn.f64 	%fd144, %fd143, %fd42, %fd142;
	mul.f64 	%fd145, %fd124, 0d4008000000000000;
	fma.rn.f64 	%fd146, %fd145, %fd38, %fd144;
	ld.global.nc.f64 	%fd147, [%rd65+-8];
	sub.f64 	%fd148, %fd147, %fd136;
	mul.f64 	%fd149, %fd146, %fd148;
	fma.rn.f64 	%fd150, %fd134, %fd137, %fd149;
	fma.rn.f64 	%fd151, %fd63, 0d4000000000000000, %fd125;
	ld.global.nc.f64 	%fd152, [%rd62+16];
	fma.rn.f64 	%fd153, %fd152, %fd59, %fd151;
	mul.f64 	%fd154, %fd140, 0d4008000000000000;
	fma.rn.f64 	%fd155, %fd154, %fd51, %fd153;
	fma.rn.f64 	%fd156, %fd143, %fd42, %fd155;
	ld.global.nc.f64 	%fd157, [%rd65+8];
	sub.f64 	%fd158, %fd157, %fd136;
	fma.rn.f64 	%fd159, %fd156, %fd158, %fd150;
	fma.rn.f64 	%fd160, %fd67, 0d4000000000000000, %fd141;
	sub.f64 	%fd161, %fd160, %fd129;
	mul.f64 	%fd162, %fd152, 0d3FE8000000000000;
	mul.f64 	%fd163, %fd162, %fd59;
	sub.f64 	%fd164, %fd161, %fd163;
	ld.global.nc.f64 	%fd165, [%rd65+16];
	sub.f64 	%fd166, %fd165, %fd136;
	fma.rn.f64 	%fd167, %fd164, %fd166, %fd159;
	ld.global.nc.f64 	%fd168, [%rd65+-4864];
	sub.f64 	%fd169, %fd168, %fd136;
	ld.global.nc.f64 	%fd170, [%rd65+-2432];
	sub.f64 	%fd171, %fd170, %fd136;
	mul.f64 	%fd172, %fd85, %fd171;
	fma.rn.f64 	%fd173, %fd78, %fd169, %fd172;
	ld.global.nc.f64 	%fd174, [%rd65+2432];
	sub.f64 	%fd175, %fd174, %fd136;
	fma.rn.f64 	%fd176, %fd91, %fd175, %fd173;
	ld.global.nc.f64 	%fd177, [%rd65+4864];
	sub.f64 	%fd178, %fd177, %fd136;
	fma.rn.f64 	%fd179, %fd95, %fd178, %fd176;
	mul.f64 	%fd180, %fd71, %fd179;
	fma.rn.f64 	%fd181, %fd42, %fd167, %fd180;
	add.s64 	%rd66, %rd15, %rd52;
	ld.global.nc.f64 	%fd182, [%rd66+-1478656];
	sub.f64 	%fd183, %fd182, %fd136;
	ld.global.nc.f64 	%fd184, [%rd66+-739328];
	sub.f64 	%fd185, %fd184, %fd136;
	mul.f64 	%fd186, %fd113, %fd185;
	fma.rn.f64 	%fd187, %fd106, %fd183, %fd186;
	ld.global.nc.f64 	%fd188, [%rd65+739328];
	sub.f64 	%fd189, %fd188, %fd136;
	fma.rn.f64 	%fd190, %fd119, %fd189, %fd187;
	ld.global.nc.f64 	%fd191, [%rd66+1478656];
	sub.f64 	%fd192, %fd191, %fd136;
	fma.rn.f64 	%fd193, %fd123, %fd192, %fd190;
	fma.rn.f64 	%fd194, %fd99, %fd193, %fd181;
	mul.f64 	%fd195, %fd42, %fd71;
	mul.f64 	%fd196, %fd195, 0d3F7C71C71C71C71C;
	add.s64 	%rd67, %rd1, %rd52;
	add.s64 	%rd68, %rd67, %rd44;
	add.s64 	%rd69, %rd68, %rd42;
	ld.global.nc.f64 	%fd197, [%rd69+-4880];
	ld.global.nc.f64 	%fd198, [%rd69+4848];
	sub.f64 	%fd199, %fd197, %fd198;
	ld.global.nc.f64 	%fd200, [%rd69+-2448];
	ld.global.nc.f64 	%fd201, [%rd69+2416];
	sub.f64 	%fd202, %fd201, %fd200;
	fma.rn.f64 	%fd203, %fd202, 0d4020000000000000, %fd199;
	mul.f64 	%fd204, %fd131, %fd203;
	ld.global.nc.f64 	%fd205, [%rd69+-4872];
	ld.global.nc.f64 	%fd206, [%rd69+4856];
	sub.f64 	%fd207, %fd205, %fd206;
	ld.global.nc.f64 	%fd208, [%rd69+-2440];
	ld.global.nc.f64 	%fd209, [%rd69+2424];
	sub.f64 	%fd210, %fd209, %fd208;
	fma.rn.f64 	%fd211, %fd210, 0d4020000000000000, %fd207;
	mul.f64 	%fd212, %fd124, %fd211;
	mul.f64 	%fd213, %fd212, 0d4020000000000000;
	sub.f64 	%fd214, %fd204, %fd213;
	ld.global.nc.f64 	%fd215, [%rd69+-4856];
	ld.global.nc.f64 	%fd216, [%rd69+4872];
	sub.f64 	%fd217, %fd215, %fd216;
	ld.global.nc.f64 	%fd218, [%rd69+-2424];
	ld.global.nc.f64 	%fd219, [%rd69+2440];
	sub.f64 	%fd220, %fd219, %fd218;
	fma.rn.f64 	%fd221, %fd220, 0d4020000000000000, %fd217;
	mul.f64 	%fd222, %fd140, %fd221;
	fma.rn.f64 	%fd223, %fd222, 0d4020000000000000, %fd214;
	ld.global.nc.f64 	%fd224, [%rd69+-4848];
	ld.global.nc.f64 	%fd225, [%rd69+4880];
	sub.f64 	%fd226, %fd224, %fd225;
	ld.global.nc.f64 	%fd227, [%rd69+-2416];
	ld.global.nc.f64 	%fd228, [%rd69+2448];
	sub.f64 	%fd229, %fd228, %fd227;
	fma.rn.f64 	%fd230, %fd229, 0d4020000000000000, %fd226;
	mul.f64 	%fd231, %fd152, %fd230;
	sub.f64 	%fd232, %fd223, %fd231;
	mul.f64 	%fd233, %fd196, %fd232;
	fma.rn.f64 	%fd234, %fd194, 0d3FC5555555555555, %fd233;
	mul.f64 	%fd235, %fd42, %fd99;
	mul.f64 	%fd236, %fd235, 0d3F7C71C71C71C71C;
	add.s64 	%rd70, %rd13, %rd52;
	add.s64 	%rd71, %rd70, %rd42;
	ld.global.nc.f64 	%fd237, [%rd71+-1478672];
	ld.global.nc.f64 	%fd238, [%rd71+1478640];
	sub.f64 	%fd239, %fd237, %fd238;
	ld.global.nc.f64 	%fd240, [%rd71+-739344];
	sub.f64 	%fd241, %fd2072, %fd240;
	fma.rn.f64 	%fd242, %fd241, 0d4020000000000000, %fd239;
	mul.f64 	%fd243, %fd131, %fd242;
	ld.global.nc.f64 	%fd244, [%rd71+-1478664];
	ld.global.nc.f64 	%fd245, [%rd71+1478648];
	sub.f64 	%fd246, %fd244, %fd245;
	ld.global.nc.f64 	%fd247, [%rd71+-739336];
	sub.f64 	%fd248, %fd2071, %fd247;
	fma.rn.f64 	%fd249, %fd248, 0d4020000000000000, %fd246;
	mul.f64 	%fd250, %fd124, %fd249;
	mul.f64 	%fd251, %fd250, 0d4020000000000000;
	sub.f64 	%fd252, %fd243, %fd251;
	ld.global.nc.f64 	%fd253, [%rd71+-1478648];
	ld.global.nc.f64 	%fd254, [%rd71+1478664];
	sub.f64 	%fd255, %fd253, %fd254;
	ld.global.nc.f64 	%fd256, [%rd71+-739320];
	sub.f64 	%fd257, %fd2070, %fd256;
	fma.rn.f64 	%fd258, %fd257, 0d4020000000000000, %fd255;
	mul.f64 	%fd259, %fd140, %fd258;
	fma.rn.f64 	%fd260, %fd259, 0d4020000000000000, %fd252;
	ld.global.nc.f64 	%fd261, [%rd71+-1478640];
	ld.global.nc.f64 	%fd262, [%rd71+1478672];
	sub.f64 	%fd263, %fd261, %fd262;
	ld.global.nc.f64 	%fd264, [%rd71+-739312];
	sub.f64 	%fd265, %fd2069, %fd264;
	fma.rn.f64 	%fd266, %fd265, 0d4020000000000000, %fd263;
	mul.f64 	%fd267, %fd152, %fd266;
	sub.f64 	%fd268, %fd260, %fd267;
	fma.rn.f64 	%fd269, %fd236, %fd268, %fd234;
	sub.f64 	%fd270, %fd197, %fd224;
	sub.f64 	%fd271, %fd215, %fd205;
	fma.rn.f64 	%fd272, %fd271, 0d4020000000000000, %fd270;
	mul.f64 	%fd273, %fd74, %fd272;
	sub.f64 	%fd274, %fd200, %fd227;
	sub.f64 	%fd275, %fd218, %fd208;
	fma.rn.f64 	%fd276, %fd275, 0d4020000000000000, %fd274;
	mul.f64 	%fd277, %fd68, %fd276;
	mul.f64 	%fd278, %fd277, 0d4020000000000000;
	sub.f64 	%fd279, %fd273, %fd278;
	sub.f64 	%fd280, %fd201, %fd228;
	sub.f64 	%fd281, %fd219, %fd209;
	fma.rn.f64 	%fd282, %fd281, 0d4020000000000000, %fd280;
	mul.f64 	%fd283, %fd79, %fd282;
	fma.rn.f64 	%fd284, %fd283, 0d4020000000000000, %fd279;
	sub.f64 	%fd285, %fd198, %fd225;
	sub.f64 	%fd286, %fd216, %fd206;
	fma.rn.f64 	%fd287, %fd286, 0d4020000000000000, %fd285;
	mul.f64 	%fd288, %fd86, %fd287;
	sub.f64 	%fd289, %fd284, %fd288;
	fma.rn.f64 	%fd290, %fd196, %fd289, %fd269;
	sub.f64 	%fd291, %fd237, %fd261;
	sub.f64 	%fd292, %fd253, %fd244;
	fma.rn.f64 	%fd293, %fd292, 0d4020000000000000, %fd291;
	mul.f64 	%fd294, %fd102, %fd293;
	sub.f64 	%fd295, %fd240, %fd264;
	sub.f64 	%fd296, %fd256, %fd247;
	fma.rn.f64 	%fd297, %fd296, 0d4020000000000000, %fd295;
	mul.f64 	%fd298, %fd96, %fd297;
	mul.f64 	%fd299, %fd298, 0d4020000000000000;
	sub.f64 	%fd300, %fd294, %fd299;
	sub.f64 	%fd301, %fd2072, %fd2069;
	sub.f64 	%fd302, %fd2070, %fd2071;
	fma.rn.f64 	%fd303, %fd302, 0d4020000000000000, %fd301;
	mul.f64 	%fd304, %fd107, %fd303;
	mul.f64 	%fd305, %fd304, 0d4020000000000000;
	add.f64 	%fd306, %fd300, %fd305;
	sub.f64 	%fd307, %fd238, %fd262;
	sub.f64 	%fd308, %fd254, %fd245;
	fma.rn.f64 	%fd309, %fd308, 0d4020000000000000, %fd307;
	mul.f64 	%fd310, %fd114, %fd309;
	sub.f64 	%fd311, %fd306, %fd310;
	fma.rn.f64 	%fd312, %fd236, %fd311, %fd290;
	add.s64 	%rd72, %rd14, %rd52;
	ld.global.f64 	%fd313, [%rd72];
	fma.rn.f64 	%fd314, %fd312, 0d3FB2B324D6AC6977, %fd313;
	st.global.f64 	[%rd72], %fd314;
	ld.global.nc.f64 	%fd315, [%rd57+739320];
	ld.global.f64 	%fd316, [%rd10+-8];
	mul.f64 	%fd317, %fd315, %fd316;
	mul.f64 	%fd318, %fd107, 0d3FE8000000000000;
	ld.global.f64 	%fd319, [%rd10];
	mul.f64 	%fd320, %fd318, %fd319;
	sub.f64 	%fd321, %fd317, %fd320;
	ld.global.nc.f64 	%fd322, [%rd57+739312];
	mul.f64 	%fd323, %fd322, 0d3FE8000000000000;
	ld.global.f64 	%fd324, [%rd10+-16];
	mul.f64 	%fd325, %fd323, %fd324;
	sub.f64 	%fd326, %fd321, %fd325;
	ld.global.nc.f64 	%fd327, [%rd57+739336];
	ld.global.f64 	%fd328, [%rd10+8];
	mul.f64 	%fd329, %fd327, %fd328;
	fma.rn.f64 	%fd330, %fd322, %fd324, %fd329;
	fma.rn.f64 	%fd331, %fd117, %fd319, %fd330;
	mul.f64 	%fd332, %fd315, 0d4008000000000000;
	fma.rn.f64 	%fd333, %fd332, %fd316, %fd331;
	ld.global.nc.f64 	%fd334, [%rd57+739344];
	ld.global.f64 	%fd335, [%rd10+16];
	fma.rn.f64 	%fd336, %fd334, %fd335, %fd317;
	mul.f64 	%fd337, %fd327, 0d4008000000000000;
	fma.rn.f64 	%fd338, %fd337, %fd328, %fd336;
	fma.rn.f64 	%fd339, %fd117, %fd319, %fd338;
	sub.f64 	%fd340, %fd329, %fd320;
	mul.f64 	%fd341, %fd334, 0d3FE8000000000000;
	mul.f64 	%fd342, %fd341, %fd335;
	sub.f64 	%fd343, %fd340, %fd342;
	ld.global.nc.f64 	%fd344, [%rd57+736896];
	ld.global.f64 	%fd345, [%rd11+-8];
	mul.f64 	%fd346, %fd344, %fd345;
	ld.global.f64 	%fd347, [%rd11];
	mul.f64 	%fd348, %fd318, %fd347;
	sub.f64 	%fd349, %fd346, %fd348;
	ld.global.nc.f64 	%fd350, [%rd57+734464];
	mul.f64 	%fd351, %fd350, 0d3FE8000000000000;
	ld.global.f64 	%fd352, [%rd11+-16];
	mul.f64 	%fd353, %fd351, %fd352;
	sub.f64 	%fd354, %fd349, %fd353;
	ld.global.nc.f64 	%fd355, [%rd57+741760];
	ld.global.f64 	%fd356, [%rd11+8];
	mul.f64 	%fd357, %fd355, %fd356;
	fma.rn.f64 	%fd358, %fd350, %fd352, %fd357;
	fma.rn.f64 	%fd359, %fd117, %fd347, %fd358;
	mul.f64 	%fd360, %fd344, 0d4008000000000000;
	fma.rn.f64 	%fd361, %fd360, %fd345, %fd359;
	ld.global.nc.f64 	%fd362, [%rd57+744192];
	ld.global.f64 	%fd363, [%rd11+16];
	fma.rn.f64 	%fd364, %fd362, %fd363, %fd346;
	mul.f64 	%fd365, %fd355, 0d4008000000000000;
	fma.rn.f64 	%fd366, %fd365, %fd356, %fd364;
	fma.rn.f64 	%fd367, %fd117, %fd347, %fd366;
	sub.f64 	%fd368, %fd357, %fd348;
	mul.f64 	%fd369, %fd362, 0d3FE8000000000000;
	mul.f64 	%fd370, %fd369, %fd363;
	sub.f64 	%fd371, %fd368, %fd370;
	ld.global.f64 	%fd372, [%rd60];
	mul.f64 	%fd373, %fd40, %fd372;
	ld.global.f64 	%fd374, [%rd60+8];
	mul.f64 	%fd375, %fd318, %fd374;
	sub.f64 	%fd376, %fd373, %fd375;
	mul.f64 	%fd377, %fd96, 0d3FE8000000000000;
	ld.global.f64 	%fd378, [%rd60+-8];
	mul.f64 	%fd379, %fd377, %fd378;
	sub.f64 	%fd380, %fd376, %fd379;
	ld.global.f64 	%fd381, [%rd60+16];
	mul.f64 	%fd382, %fd114, %fd381;
	fma.rn.f64 	%fd383, %fd96, %fd378, %fd382;
	fma.rn.f64 	%fd384, %fd117, %fd374, %fd383;
	fma.rn.f64 	%fd385, %fd54, %fd372, %fd384;
	ld.global.nc.f64 	%fd386, [%rd58+2217984];
	ld.global.f64 	%fd387, [%rd60+24];
	fma.rn.f64 	%fd388, %fd386, %fd387, %fd373;
	mul.f64 	%fd389, %fd114, 0d4008000000000000;
	fma.rn.f64 	%fd390, %fd389, %fd381, %fd388;
	fma.rn.f64 	%fd391, %fd117, %fd374, %fd390;
	sub.f64 	%fd392, %fd382, %fd375;
	mul.f64 	%fd393, %fd386, 0d3FE8000000000000;
	mul.f64 	%fd394, %fd393, %fd387;
	sub.f64 	%fd395, %fd392, %fd394;
	ld.global.nc.f64 	%fd396, [%rd62+739320];
	mul.f64 	%fd397, %fd396, %fd316;
	fma.rn.f64 	%fd398, %fd326, 0d4000000000000000, %fd397;
	ld.global.nc.f64 	%fd399, [%rd62+739328];
	mul.f64 	%fd400, %fd399, 0d3FE8000000000000;
	mul.f64 	%fd401, %fd400, %fd319;
	sub.f64 	%fd402, %fd398, %fd401;
	ld.global.nc.f64 	%fd403, [%rd62+739312];
	mul.f64 	%fd404, %fd403, 0d3FE8000000000000;
	mul.f64 	%fd405, %fd404, %fd324;
	sub.f64 	%fd406, %fd402, %fd405;
	ld.global.nc.f64 	%fd407, [%rd65+739312];
	sub.f64 	%fd408, %fd407, %fd188;
	mul.f64 	%fd409, %fd403, %fd324;
	fma.rn.f64 	%fd410, %fd333, 0d4000000000000000, %fd409;
	ld.global.nc.f64 	%fd411, [%rd62+739336];
	mul.f64 	%fd412, %fd411, %fd328;
	add.f64 	%fd413, %fd410, %fd412;
	mul.f64 	%fd414, %fd399, 0d4008000000000000;
	fma.rn.f64 	%fd415, %fd414, %fd319, %fd413;
	mul.f64 	%fd416, %fd396, 0d4008000000000000;
	fma.rn.f64 	%fd417, %fd416, %fd316, %fd415;
	ld.global.nc.f64 	%fd418, [%rd65+739320];
	sub.f64 	%fd419, %fd418, %fd188;
	mul.f64 	%fd420, %fd417, %fd419;
	fma.rn.f64 	%fd421, %fd406, %fd408, %fd420;
	fma.rn.f64 	%fd422, %fd339, 0d4000000000000000, %fd397;
	ld.global.nc.f64 	%fd423, [%rd62+739344];
	fma.rn.f64 	%fd424, %fd423, %fd335, %fd422;
	mul.f64 	%fd425, %fd411, 0d4008000000000000;
	fma.rn.f64 	%fd426, %fd425, %fd328, %fd424;
	fma.rn.f64 	%fd427, %fd414, %fd319, %fd426;
	ld.global.nc.f64 	%fd428, [%rd65+739336];
	sub.f64 	%fd429, %fd428, %fd188;
	fma.rn.f64 	%fd430, %fd427, %fd429, %fd421;
	fma.rn.f64 	%fd431, %fd343, 0d4000000000000000, %fd412;
	sub.f64 	%fd432, %fd431, %fd401;
	mul.f64 	%fd433, %fd423, 0d3FE8000000000000;
	mul.f64 	%fd434, %fd433, %fd335;
	sub.f64 	%fd435, %fd432, %fd434;
	ld.global.nc.f64 	%fd436, [%rd65+739344];
	sub.f64 	%fd437, %fd436, %fd188;
	fma.rn.f64 	%fd438, %fd435, %fd437, %fd430;
	ld.global.nc.f64 	%fd439, [%rd65+734464];
	sub.f64 	%fd440, %fd439, %fd188;
	ld.global.nc.f64 	%fd441, [%rd65+736896];
	sub.f64 	%fd442, %fd441, %fd188;
	mul.f64 	%fd443, %fd361, %fd442;
	fma.rn.f64 	%fd444, %fd354, %fd440, %fd443;
	ld.global.nc.f64 	%fd445, [%rd65+741760];
	sub.f64 	%fd446, %fd445, %fd188;
	fma.rn.f64 	%fd447, %fd367, %fd446, %fd444;
	ld.global.nc.f64 	%fd448, [%rd65+744192];
	sub.f64 	%fd449, %fd448, %fd188;
	fma.rn.f64 	%fd450, %fd371, %fd449, %fd447;
	mul.f64 	%fd451, %fd347, %fd450;
	fma.rn.f64 	%fd452, %fd319, %fd438, %fd451;
	sub.f64 	%fd453, %fd184, %fd188;
	sub.f64 	%fd454, %fd136, %fd188;
	mul.f64 	%fd455, %fd385, %fd454;
	fma.rn.f64 	%fd456, %fd380, %fd453, %fd455;
	sub.f64 	%fd457, %fd191, %fd188;
	fma.rn.f64 	%fd458, %fd391, %fd457, %fd456;
	ld.global.nc.f64 	%fd459, [%rd66+2217984];
	sub.f64 	%fd460, %fd459, %fd188;
	fma.rn.f64 	%fd461, %fd395, %fd460, %fd458;
	fma.rn.f64 	%fd462, %fd374, %fd461, %fd452;
	mul.f64 	%fd463, %fd319, %fd347;
	mul.f64 	%fd464, %fd463, 0d3F7C71C71C71C71C;
	ld.global.nc.f64 	%fd465, [%rd69+734448];
	ld.global.nc.f64 	%fd466, [%rd69+744176];
	sub.f64 	%fd467, %fd465, %fd466;
	ld.global.nc.f64 	%fd468, [%rd69+736880];
	ld.global.nc.f64 	%fd469, [%rd69+741744];
	sub.f64 	%fd470, %fd469, %fd468;
	fma.rn.f64 	%fd471, %fd470, 0d4020000000000000, %fd467;
	mul.f64 	%fd472, %fd403, %fd471;
	ld.global.nc.f64 	%fd473, [%rd69+734456];
	ld.global.nc.f64 	%fd474, [%rd69+744184];
	sub.f64 	%fd475, %fd473, %fd474;
	ld.global.nc.f64 	%fd476, [%rd69+736888];
	ld.global.nc.f64 	%fd477, [%rd69+741752];
	sub.f64 	%fd478, %fd477, %fd476;
	fma.rn.f64 	%fd479, %fd478, 0d4020000000000000, %fd475;
	mul.f64 	%fd480, %fd396, %fd479;
	mul.f64 	%fd481, %fd480, 0d4020000000000000;
	sub.f64 	%fd482, %fd472, %fd481;
	ld.global.nc.f64 	%fd483, [%rd69+734472];
	ld.global.nc.f64 	%fd484, [%rd69+744200];
	sub.f64 	%fd485, %fd483, %fd484;
	ld.global.nc.f64 	%fd486, [%rd69+736904];
	ld.global.nc.f64 	%fd487, [%rd69+741768];
	sub.f64 	%fd488, %fd487, %fd486;
	fma.rn.f64 	%fd489, %fd488, 0d4020000000000000, %fd485;
	mul.f64 	%fd490, %fd411, %fd489;
	fma.rn.f64 	%fd491, %fd490, 0d4020000000000000, %fd482;
	ld.global.nc.f64 	%fd492, [%rd69+734480];
	ld.global.nc.f64 	%fd493, [%rd69+744208];
	sub.f64 	%fd494, %fd492, %fd493;
	ld.global.nc.f64 	%fd495, [%rd69+736912];
	ld.global.nc.f64 	%fd496, [%rd69+741776];
	sub.f64 	%fd497, %fd496, %fd495;
	fma.rn.f64 	%fd498, %fd497, 0d4020000000000000, %fd494;
	mul.f64 	%fd499, %fd423, %fd498;
	sub.f64 	%fd500, %fd491, %fd499;
	mul.f64 	%fd501, %fd464, %fd500;
	fma.rn.f64 	%fd502, %fd462, 0d3FC5555555555555, %fd501;
	mul.f64 	%fd503, %fd319, %fd374;
	mul.f64 	%fd504, %fd503, 0d3F7C71C71C71C71C;
	ld.global.nc.f64 	%fd505, [%rd71+2217968];
	sub.f64 	%fd506, %fd240, %fd505;
	sub.f64 	%fd507, %fd238, %fd2068;
	fma.rn.f64 	%fd508, %fd507, 0d4020000000000000, %fd506;
	mul.f64 	%fd509, %fd403, %fd508;
	ld.global.nc.f64 	%fd510, [%rd71+2217976];
	sub.f64 	%fd511, %fd247, %fd510;
	sub.f64 	%fd512, %fd245, %fd2067;
	fma.rn.f64 	%fd513, %fd512, 0d4020000000000000, %fd511;
	mul.f64 	%fd514, %fd396, %fd513;
	mul.f64 	%fd515, %fd514, 0d4020000000000000;
	sub.f64 	%fd516, %fd509, %fd515;
	ld.global.nc.f64 	%fd517, [%rd71+2217992];
	sub.f64 	%fd518, %fd256, %fd517;
	sub.f64 	%fd519, %fd254, %fd2066;
	fma.rn.f64 	%fd520, %fd519, 0d4020000000000000, %fd518;
	mul.f64 	%fd521, %fd411, %fd520;
	fma.rn.f64 	%fd522, %fd521, 0d4020000000000000, %fd516;
	ld.global.nc.f64 	%fd523, [%rd71+2218000];
	sub.f64 	%fd524, %fd264, %fd523;
	sub.f64 	%fd525, %fd262, %fd2065;
	fma.rn.f64 	%fd526, %fd525, 0d4020000000000000, %fd524;
	mul.f64 	%fd527, %fd423, %fd526;
	sub.f64 	%fd528, %fd522, %fd527;
	fma.rn.f64 	%fd529, %fd504, %fd528, %fd502;
	sub.f64 	%fd530, %fd465, %fd492;
	sub.f64 	%fd531, %fd483, %fd473;
	fma.rn.f64 	%fd532, %fd531, 0d4020000000000000, %fd530;
	mul.f64 	%fd533, %fd350, %fd532;
	sub.f64 	%fd534, %fd468, %fd495;
	sub.f64 	%fd535, %fd486, %fd476;
	fma.rn.f64 	%fd536, %fd535, 0d4020000000000000, %fd534;
	mul.f64 	%fd537, %fd344, %fd536;
	mul.f64 	%fd538, %fd537, 0d4020000000000000;
	sub.f64 	%fd539, %fd533, %fd538;
	sub.f64 	%fd540, %fd469, %fd496;
	sub.f64 	%fd541, %fd487, %fd477;
	fma.rn.f64 	%fd542, %fd541, 0d4020000000000000, %fd540;
	mul.f64 	%fd543, %fd355, %fd542;
	fma.rn.f64 	%fd544, %fd543, 0d4020000000000000, %fd539;
	sub.f64 	%fd545, %fd466, %fd493;
	sub.f64 	%fd546, %fd484, %fd474;
	fma.rn.f64 	%fd547, %fd546, 0d4020000000000000, %fd545;
	mul.f64 	%fd548, %fd362, %fd547;
	sub.f64 	%fd549, %fd544, %fd548;
	fma.rn.f64 	%fd550, %fd464, %fd549, %fd529;
	sub.f64 	%fd551, %fd2068, %fd2065;
	sub.f64 	%fd552, %fd2066, %fd2067;
	fma.rn.f64 	%fd553, %fd552, 0d4020000000000000, %fd551;
	mul.f64 	%fd554, %fd40, %fd553;
	mul.f64 	%fd555, %fd554, 0d4020000000000000;
	sub.f64 	%fd556, %fd298, %fd555;
	mul.f64 	%fd557, %fd310, 0d4020000000000000;
	add.f64 	%fd558, %fd556, %fd557;
	sub.f64 	%fd559, %fd505, %fd523;
	sub.f64 	%fd560, %fd517, %fd510;
	fma.rn.f64 	%fd561, %fd560, 0d4020000000000000, %fd559;
	mul.f64 	%fd562, %fd386, %fd561;
	sub.f64 	%fd563, %fd558, %fd562;
	fma.rn.f64 	%fd564, %fd504, %fd563, %fd550;
	ld.global.f64 	%fd565, [%rd72+739328];
	fma.rn.f64 	%fd566, %fd564, 0d3FB2B324D6AC6977, %fd565;
	st.global.f64 	[%rd72+739328], %fd566;
	ld.global.nc.f64 	%fd567, [%rd57+1478648];
	ld.global.f64 	%fd568, [%rd10+-8];
	mul.f64 	%fd569, %fd567, %fd568;
	ld.global.f64 	%fd570, [%rd10];
	mul.f64 	%fd571, %fd121, %fd570;
	sub.f64 	%fd572, %fd569, %fd571;
	ld.global.nc.f64 	%fd573, [%rd57+1478640];
	mul.f64 	%fd574, %fd573, 0d3FE8000000000000;
	ld.global.f64 	%fd575, [%rd10+-16];
	mul.f64 	%fd576, %fd574, %fd575;
	sub.f64 	%fd577, %fd572, %fd576;
	ld.global.nc.f64 	%fd578, [%rd57+1478664];
	ld.global.f64 	%fd579, [%rd10+8];
	mul.f64 	%fd580, %fd578, %fd579;
	fma.rn.f64 	%fd581, %fd573, %fd575, %fd580;
	fma.rn.f64 	%fd582, %fd389, %fd570, %fd581;
	mul.f64 	%fd583, %fd567, 0d4008000000000000;
	fma.rn.f64 	%fd584, %fd583, %fd568, %fd582;
	ld.global.nc.f64 	%fd585, [%rd57+1478672];
	ld.global.f64 	%fd586, [%rd10+16];
	fma.rn.f64 	%fd587, %fd585, %fd586, %fd569;
	mul.f64 	%fd588, %fd578, 0d4008000000000000;
	fma.rn.f64 	%fd589, %fd588, %fd579, %fd587;
	fma.rn.f64 	%fd590, %fd389, %fd570, %fd589;
	sub.f64 	%fd591, %fd580, %fd571;
	mul.f64 	%fd592, %fd585, 0d3FE8000000000000;
	mul.f64 	%fd593, %fd592, %fd586;
	sub.f64 	%fd594, %fd591, %fd593;
	ld.global.nc.f64 	%fd595, [%rd57+1476224];
	ld.global.f64 	%fd596, [%rd11+-8];
	mul.f64 	%fd597, %fd595, %fd596;
	ld.global.f64 	%fd598, [%rd11];
	mul.f64 	%fd599, %fd121, %fd598;
	sub.f64 	%fd600, %fd597, %fd599;
	ld.global.nc.f64 	%fd601, [%rd57+1473792];
	mul.f64 	%fd602, %fd601, 0d3FE8000000000000;
	ld.global.f64 	%fd603, [%rd11+-16];
	mul.f64 	%fd604, %fd602, %fd603;
	sub.f64 	%fd605, %fd600, %fd604;
	ld.global.nc.f64 	%fd606, [%rd57+1481088];
	ld.global.f64 	%fd607, [%rd11+8];
	mul.f64 	%fd608, %fd606, %fd607;
	fma.rn.f64 	%fd609, %fd601, %fd603, %fd608;
	fma.rn.f64 	%fd610, %fd389, %fd598, %fd609;
	mul.f64 	%fd611, %fd595, 0d4008000000000000;
	fma.rn.f64 	%fd612, %fd611, %fd596, %fd610;
	ld.global.nc.f64 	%fd613, [%rd57+1483520];
	ld.global.f64 	%fd614, [%rd11+16];
	fma.rn.f64 	%fd615, %fd613, %fd614, %fd597;
	mul.f64 	%fd616, %fd606, 0d4008000000000000;
	fma.rn.f64 	%fd617, %fd616, %fd607, %fd615;
	fma.rn.f64 	%fd618, %fd389, %fd598, %fd617;
	sub.f64 	%fd619, %fd608, %fd599;
	mul.f64 	%fd620, %fd613, 0d3FE8000000000000;
	mul.f64 	%fd621, %fd620, %fd614;
	sub.f64 	%fd622, %fd619, %fd621;
	ld.global.f64 	%fd623, [%rd60+8];
	mul.f64 	%fd624, %fd107, %fd623;
	ld.global.f64 	%fd625, [%rd60+16];
	mul.f64 	%fd626, %fd121, %fd625;
	sub.f64 	%fd627, %fd624, %fd626;
	ld.global.f64 	%fd628, [%rd60];
	mul.f64 	%fd629, %fd41, %fd628;
	sub.f64 	%fd630, %fd627, %fd629;
	ld.global.f64 	%fd631, [%rd60+24];
	mul.f64 	%fd632, %fd386, %fd631;
	fma.rn.f64 	%fd633, %fd40, %fd628, %fd632;
	fma.rn.f64 	%fd634, %fd389, %fd625, %fd633;
	fma.rn.f64 	%fd635, %fd117, %fd623, %fd634;
	ld.global.nc.f64 	%fd636, [%rd58+2957312];
	ld.global.f64 	%fd637, [%rd60+32];
	fma.rn.f64 	%fd638, %fd636, %fd637, %fd624;
	mul.f64 	%fd639, %fd386, 0d4008000000000000;
	fma.rn.f64 	%fd640, %fd639, %fd631, %fd638;
	fma.rn.f64 	%fd641, %fd389, %fd625, %fd640;
	sub.f64 	%fd642, %fd632, %fd626;
	mul.f64 	%fd643, %fd636, 0d3FE8000000000000;
	mul.f64 	%fd644, %fd643, %fd637;
	sub.f64 	%fd645, %fd642, %fd644;
	ld.global.nc.f64 	%fd646, [%rd62+1478648];
	mul.f64 	%fd647, %fd646, %fd568;
	fma.rn.f64 	%fd648, %fd577, 0d4000000000000000, %fd647;
	ld.global.nc.f64 	%fd649, [%rd62+1478656];
	mul.f64 	%fd650, %fd649, 0d3FE8000000000000;
	mul.f64 	%fd651, %fd650, %fd570;
	sub.f64 	%fd652, %fd648, %fd651;
	ld.global.nc.f64 	%fd653, [%rd62+1478640];
	mul.f64 	%fd654, %fd653, 0d3FE8000000000000;
	mul.f64 	%fd655, %fd654, %fd575;
	sub.f64 	%fd656, %fd652, %fd655;
	ld.global.nc.f64 	%fd657, [%rd65+1478640];
	sub.f64 	%fd658, %fd657, %fd191;
	mul.f64 	%fd659, %fd653, %fd575;
	fma.rn.f64 	%fd660, %fd584, 0d4000000000000000, %fd659;
	ld.global.nc.f64 	%fd661, [%rd62+1478664];
	mul.f64 	%fd662, %fd661, %fd579;
	add.f64 	%fd663, %fd660, %fd662;
	mul.f64 	%fd664, %fd649, 0d4008000000000000;
	fma.rn.f64 	%fd665, %fd664, %fd570, %fd663;
	mul.f64 	%fd666, %fd646, 0d4008000000000000;
	fma.rn.f64 	%fd667, %fd666, %fd568, %fd665;
	ld.global.nc.f64 	%fd668, [%rd65+1478648];
	sub.f64 	%fd669, %fd668, %fd191;
	mul.f64 	%fd670, %fd667, %fd669;
	fma.rn.f64 	%fd671, %fd656, %fd658, %fd670;
	fma.rn.f64 	%fd672, %fd590, 0d4000000000000000, %fd647;
	ld.global.nc.f64 	%fd673, [%rd62+1478672];
	fma.rn.f64 	%fd674, %fd673, %fd586, %fd672;
	mul.f64 	%fd675, %fd661, 0d4008000000000000;
	fma.rn.f64 	%fd676, %fd675, %fd579, %fd674;
	fma.rn.f64 	%fd677, %fd664, %fd570, %fd676;
	ld.global.nc.f64 	%fd678, [%rd65+1478664];
	sub.f64 	%fd679, %fd678, %fd191;
	fma.rn.f64 	%fd680, %fd677, %fd679, %fd671;
	fma.rn.f64 	%fd681, %fd594, 0d4000000000000000, %fd662;
	sub.f64 	%fd682, %fd681, %fd651;
	mul.f64 	%fd683, %fd673, 0d3FE8000000000000;
	mul.f64 	%fd684, %fd683, %fd586;
	sub.f64 	%fd685, %fd682, %fd684;
	ld.global.nc.f64 	%fd686, [%rd65+1478672];
	sub.f64 	%fd687, %fd686, %fd191;
	fma.rn.f64 	%fd688, %fd685, %fd687, %fd680;
	ld.global.nc.f64 	%fd689, [%rd65+1473792];
	sub.f64 	%fd690, %fd689, %fd191;
	ld.global.nc.f64 	%fd691, [%rd65+1476224];
	sub.f64 	%fd692, %fd691, %fd191;
	mul.f64 	%fd693, %fd612, %fd692;
	fma.rn.f64 	%fd694, %fd605, %fd690, %fd693;
	ld.global.nc.f64 	%fd695, [%rd65+1481088];
	sub.f64 	%fd696, %fd695, %fd191;
	fma.rn.f64 	%fd697, %fd618, %fd696, %fd694;
	ld.global.nc.f64 	%fd698, [%rd65+1483520];
	sub.f64 	%fd699, %fd698, %fd191;
	fma.rn.f64 	%fd700, %fd622, %fd699, %fd697;
	mul.f64 	%fd701, %fd598, %fd700;
	fma.rn.f64 	%fd702, %fd570, %fd688, %fd701;
	sub.f64 	%fd703, %fd136, %fd191;
	sub.f64 	%fd704, %fd188, %fd191;
	mul.f64 	%fd705, %fd635, %fd704;
	fma.rn.f64 	%fd706, %fd630, %fd703, %fd705;
	sub.f64 	%fd707, %fd459, %fd191;
	fma.rn.f64 	%fd708, %fd641, %fd707, %fd706;
	ld.global.nc.f64 	%fd709, [%rd66+2957312];
	sub.f64 	%fd710, %fd709, %fd191;
	fma.rn.f64 	%fd711, %fd645, %fd710, %fd708;
	fma.rn.f64 	%fd712, %fd625, %fd711, %fd702;
	mul.f64 	%fd713, %fd570, %fd598;
	mul.f64 	%fd714, %fd713, 0d3F7C71C71C71C71C;
	ld.global.nc.f64 	%fd715, [%rd69+1473776];
	ld.global.nc.f64 	%fd716, [%rd69+1483504];
	sub.f64 	%fd717, %fd715, %fd716;
	ld.global.nc.f64 	%fd718, [%rd69+1476208];
	ld.global.nc.f64 	%fd719, [%rd69+1481072];
	sub.f64 	%fd720, %fd719, %fd718;
	fma.rn.f64 	%fd721, %fd720, 0d4020000000000000, %fd717;
	mul.f64 	%fd722, %fd653, %fd721;
	ld.global.nc.f64 	%fd723, [%rd69+1473784];
	ld.global.nc.f64 	%fd724, [%rd69+1483512];
	sub.f64 	%fd725, %fd723, %fd724;
	ld.global.nc.f64 	%fd726, [%rd69+1476216];
	ld.global.nc.f64 	%fd727, [%rd69+1481080];
	sub.f64 	%fd728, %fd727, %fd726;
	fma.rn.f64 	%fd729, %fd728, 0d4020000000000000, %fd725;
	mul.f64 	%fd730, %fd646, %fd729;
	mul.f64 	%fd731, %fd730, 0d4020000000000000;
	sub.f64 	%fd732, %fd722, %fd731;
	ld.global.nc.f64 	%fd733, [%rd69+1473800];
	ld.global.nc.f64 	%fd734, [%rd69+1483528];
	sub.f64 	%fd735, %fd733, %fd734;
	ld.global.nc.f64 	%fd736, [%rd69+1476232];
	ld.global.nc.f64 	%fd737, [%rd69+1481096];
	sub.f64 	%fd738, %fd737, %fd736;
	fma.rn.f64 	%fd739, %fd738, 0d4020000000000000, %fd735;
	mul.f64 	%fd740, %fd661, %fd739;
	fma.rn.f64 	%fd741, %fd740, 0d4020000000000000, %fd732;
	ld.global.nc.f64 	%fd742, [%rd69+1473808];
	ld.global.nc.f64 	%fd743, [%rd69+1483536];
	sub.f64 	%fd744, %fd742, %fd743;
	ld.global.nc.f64 	%fd745, [%rd69+1476240];
	ld.global.nc.f64 	%fd746, [%rd69+1481104];
	sub.f64 	%fd747, %fd746, %fd745;
	fma.rn.f64 	%fd748, %fd747, 0d4020000000000000, %fd744;
	mul.f64 	%fd749, %fd673, %fd748;
	sub.f64 	%fd750, %fd741, %fd749;
	mul.f64 	%fd751, %fd714, %fd750;
	fma.rn.f64 	%fd752, %fd712, 0d3FC5555555555555, %fd751;
	mul.f64 	%fd753, %fd570, %fd625;
	mul.f64 	%fd754, %fd753, 0d3F7C71C71C71C71C;
	ld.global.nc.f64 	%fd755, [%rd71+2957296];
	sub.f64 	%fd756, %fd2068, %fd755;
	sub.f64 	%fd757, %fd505, %fd2072;
	fma.rn.f64 	%fd758, %fd757, 0d4020000000000000, %fd756;
	mul.f64 	%fd759, %fd653, %fd758;
	ld.global.nc.f64 	%fd760, [%rd71+2957304];
	sub.f64 	%fd761, %fd2067, %fd760;
	sub.f64 	%fd762, %fd510, %fd2071;
	fma.rn.f64 	%fd763, %fd762, 0d4020000000000000, %fd761;
	mul.f64 	%fd764, %fd646, %fd763;
	mul.f64 	%fd765, %fd764, 0d4020000000000000;
	sub.f64 	%fd766, %fd759, %fd765;
	ld.global.nc.f64 	%fd767, [%rd71+2957320];
	sub.f64 	%fd768, %fd2066, %fd767;
	sub.f64 	%fd769, %fd517, %fd2070;
	fma.rn.f64 	%fd770, %fd769, 0d4020000000000000, %fd768;
	mul.f64 	%fd771, %fd661, %fd770;
	fma.rn.f64 	%fd772, %fd771, 0d4020000000000000, %fd766;
	ld.global.nc.f64 	%fd773, [%rd71+2957328];
	sub.f64 	%fd774, %fd2065, %fd773;
	sub.f64 	%fd775, %fd523, %fd2069;
	fma.rn.f64 	%fd776, %fd775, 0d4020000000000000, %fd774;
	mul.f64 	%fd777, %fd673, %fd776;
	sub.f64 	%fd778, %fd772, %fd777;
	fma.rn.f64 	%fd779, %fd754, %fd778, %fd752;
	sub.f64 	%fd780, %fd715, %fd742;
	sub.f64 	%fd781, %fd733, %fd723;
	fma.rn.f64 	%fd782, %fd781, 0d4020000000000000, %fd780;
	mul.f64 	%fd783, %fd601, %fd782;
	sub.f64 	%fd784, %fd718, %fd745;
	sub.f64 	%fd785, %fd736, %fd726;
	fma.rn.f64 	%fd786, %fd785, 0d4020000000000000, %fd784;
	mul.f64 	%fd787, %fd595, %fd786;
	mul.f64 	%fd788, %fd787, 0d4020000000000000;
	sub.f64 	%fd789, %fd783, %fd788;
	sub.f64 	%fd790, %fd719, %fd746;
	sub.f64 	%fd791, %fd737, %fd727;
	fma.rn.f64 	%fd792, %fd791, 0d4020000000000000, %fd790;
	mul.f64 	%fd793, %fd606, %fd792;
	fma.rn.f64 	%fd794, %fd793, 0d4020000000000000, %fd789;
	sub.f64 	%fd795, %fd716, %fd743;
	sub.f64 	%fd796, %fd734, %fd724;
	fma.rn.f64 	%fd797, %fd796, 0d4020000000000000, %fd795;
	mul.f64 	%fd798, %fd613, %fd797;
	sub.f64 	%fd799, %fd794, %fd798;
	fma.rn.f64 	%fd800, %fd714, %fd799, %fd779;
	sub.f64 	%fd801, %fd554, %fd305;
	mul.f64 	%fd802, %fd562, 0d4020000000000000;
	add.f64 	%fd803, %fd801, %fd802;
	sub.f64 	%fd804, %fd755, %fd773;
	sub.f64 	%fd805, %fd767, %fd760;
	fma.rn.f64 	%fd806, %fd805, 0d4020000000000000, %fd804;
	mul.f64 	%fd807, %fd636, %fd806;
	sub.f64 	%fd808, %fd803, %fd807;
	fma.rn.f64 	%fd809, %fd754, %fd808, %fd800;
	ld.global.f64 	%fd810, [%rd72+1478656];
	fma.rn.f64 	%fd811, %fd809, 0d3FB2B324D6AC6977, %fd810;
	st.global.f64 	[%rd72+1478656], %fd811;
	ld.global.nc.f64 	%fd812, [%rd57+2217976];
	ld.global.f64 	%fd813, [%rd10+-8];
	mul.f64 	%fd814, %fd812, %fd813;
	ld.global.f64 	%fd815, [%rd10];
	mul.f64 	%fd816, %fd393, %fd815;
	sub.f64 	%fd817, %fd814, %fd816;
	ld.global.nc.f64 	%fd818, [%rd57+2217968];
	mul.f64 	%fd819, %fd818, 0d3FE8000000000000;
	ld.global.f64 	%fd820, [%rd10+-16];
	mul.f64 	%fd821, %fd819, %fd820;
	sub.f64 	%fd822, %fd817, %fd821;
	ld.global.nc.f64 	%fd823, [%rd57+2217992];
	ld.global.f64 	%fd824, [%rd10+8];
	mul.f64 	%fd825, %fd823, %fd824;
	fma.rn.f64 	%fd826, %fd818, %fd820, %fd825;
	fma.rn.f64 	%fd827, %fd639, %fd815, %fd826;
	mul.f64 	%fd828, %fd812, 0d4008000000000000;
	fma.rn.f64 	%fd829, %fd828, %fd813, %fd827;
	ld.global.nc.f64 	%fd830, [%rd57+2218000];
	ld.global.f64 	%fd831, [%rd10+16];
	fma.rn.f64 	%fd832, %fd830, %fd831, %fd814;
	mul.f64 	%fd833, %fd823, 0d4008000000000000;
	fma.rn.f64 	%fd834, %fd833, %fd824, %fd832;
	fma.rn.f64 	%fd835, %fd639, %fd815, %fd834;
	sub.f64 	%fd836, %fd825, %fd816;
	mul.f64 	%fd837, %fd830, 0d3FE8000000000000;
	mul.f64 	%fd838, %fd837, %fd831;
	sub.f64 	%fd839, %fd836, %fd838;
	ld.global.nc.f64 	%fd840, [%rd57+2215552];
	ld.global.f64 	%fd841, [%rd11+-8];
	mul.f64 	%fd842, %fd840, %fd841;
	ld.global.f64 	%fd843, [%rd11];
	mul.f64 	%fd844, %fd393, %fd843;
	sub.f64 	%fd845, %fd842, %fd844;
	ld.global.nc.f64 	%fd846, [%rd57+2213120];
	mul.f64 	%fd847, %fd846, 0d3FE8000000000000;
	ld.global.f64 	%fd848, [%rd11+-16];
	mul.f64 	%fd849, %fd847, %fd848;
	sub.f64 	%fd850, %fd845, %fd849;
	ld.global.nc.f64 	%fd851, [%rd57+2220416];
	ld.global.f64 	%fd852, [%rd11+8];
	mul.f64 	%fd853, %fd851, %fd852;
	fma.rn.f64 	%fd854, %fd846, %fd848, %fd853;
	fma.rn.f64 	%fd855, %fd639, %fd843, %fd854;
	mul.f64 	%fd856, %fd840, 0d4008000000000000;
	fma.rn.f64 	%fd857, %fd856, %fd841, %fd855;
	ld.global.nc.f64 	%fd858, [%rd57+2222848];
	ld.global.f64 	%fd859, [%rd11+16];
	fma.rn.f64 	%fd860, %fd858, %fd859, %fd842;
	mul.f64 	%fd861, %fd851, 0d4008000000000000;
	fma.rn.f64 	%fd862, %fd861, %fd852, %fd860;
	fma.rn.f64 	%fd863, %fd639, %fd843, %fd862;
	sub.f64 	%fd864, %fd853, %fd844;
	mul.f64 	%fd865, %fd858, 0d3FE8000000000000;
	mul.f64 	%fd866, %fd865, %fd859;
	sub.f64 	%fd867, %fd864, %fd866;
	ld.global.f64 	%fd868, [%rd60+16];
	mul.f64 	%fd869, %fd114, %fd868;
	ld.global.f64 	%fd870, [%rd60+24];
	mul.f64 	%fd871, %fd393, %fd870;
	sub.f64 	%fd872, %fd869, %fd871;
	ld.global.f64 	%fd873, [%rd60+8];
	mul.f64 	%fd874, %fd318, %fd873;
	sub.f64 	%fd875, %fd872, %fd874;
	ld.global.f64 	%fd876, [%rd60+32];
	mul.f64 	%fd877, %fd636, %fd876;
	fma.rn.f64 	%fd878, %fd107, %fd873, %fd877;
	fma.rn.f64 	%fd879, %fd639, %fd870, %fd878;
	fma.rn.f64 	%fd880, %fd389, %fd868, %fd879;
	ld.global.nc.f64 	%fd881, [%rd58+3696640];
	ld.global.f64 	%fd882, [%rd60+40];
	fma.rn.f64 	%fd883, %fd881, %fd882, %fd869;
	mul.f64 	%fd884, %fd636, 0d4008000000000000;
	fma.rn.f64 	%fd885, %fd884, %fd876, %fd883;
	fma.rn.f64 	%fd886, %fd639, %fd870, %fd885;
	sub.f64 	%fd887, %fd877, %fd871;
	mul.f64 	%fd888, %fd881, 0d3FE8000000000000;
	mul.f64 	%fd889, %fd888, %fd882;
	sub.f64 	%fd890, %fd887, %fd889;
	ld.global.nc.f64 	%fd891, [%rd62+2217976];
	mul.f64 	%fd892, %fd891, %fd813;
	fma.rn.f64 	%fd893, %fd822, 0d4000000000000000, %fd892;
	ld.global.nc.f64 	%fd894, [%rd62+2217984];
	mul.f64 	%fd895, %fd894, 0d3FE8000000000000;
	mul.f64 	%fd896, %fd895, %fd815;
	sub.f64 	%fd897, %fd893, %fd896;
	ld.global.nc.f64 	%fd898, [%rd62+2217968];
	mul.f64 	%fd899, %fd898, 0d3FE8000000000000;
	mul.f64 	%fd900, %fd899, %fd820;
	sub.f64 	%fd901, %fd897, %fd900;
	ld.global.nc.f64 	%fd902, [%rd65+2217968];
	sub.f64 	%fd903, %fd902, %fd459;
	mul.f64 	%fd904, %fd898, %fd820;
	fma.rn.f64 	%fd905, %fd829, 0d4000000000000000, %fd904;
	ld.global.nc.f64 	%fd906, [%rd62+2217992];
	mul.f64 	%fd907, %fd906, %fd824;
	add.f64 	%fd908, %fd905, %fd907;
	mul.f64 	%fd909, %fd894, 0d4008000000000000;
	fma.rn.f64 	%fd910, %fd909, %fd815, %fd908;
	mul.f64 	%fd911, %fd891, 0d4008000000000000;
	fma.rn.f64 	%fd912, %fd911, %fd813, %fd910;
	ld.global.nc.f64 	%fd913, [%rd65+2217976];
	sub.f64 	%fd914, %fd913, %fd459;
	mul.f64 	%fd915, %fd912, %fd914;
	fma.rn.f64 	%fd916, %fd901, %fd903, %fd915;
	fma.rn.f64 	%fd917, %fd835, 0d4000000000000000, %fd892;
	ld.global.nc.f64 	%fd918, [%rd62+2218000];
	fma.rn.f64 	%fd919, %fd918, %fd831, %fd917;
	mul.f64 	%fd920, %fd906, 0d4008000000000000;
	fma.rn.f64 	%fd921, %fd920, %fd824, %fd919;
	fma.rn.f64 	%fd922, %fd909, %fd815, %fd921;
	ld.global.nc.f64 	%fd923, [%rd65+2217992];
	sub.f64 	%fd924, %fd923, %fd459;
	fma.rn.f64 	%fd925, %fd922, %fd924, %fd916;
	fma.rn.f64 	%fd926, %fd839, 0d4000000000000000, %fd907;
	sub.f64 	%fd927, %fd926, %fd896;
	mul.f64 	%fd928, %fd918, 0d3FE8000000000000;
	mul.f64 	%fd929, %fd928, %fd831;
	sub.f64 	%fd930, %fd927, %fd929;
	ld.global.nc.f64 	%fd931, [%rd65+2218000];
	sub.f64 	%fd932, %fd931, %fd459;
	fma.rn.f64 	%fd933, %fd930, %fd932, %fd925;
	ld.global.nc.f64 	%fd934, [%rd65+2213120];
	sub.f64 	%fd935, %fd934, %fd459;
	ld.global.nc.f64 	%fd936, [%rd65+2215552];
	sub.f64 	%fd937, %fd936, %fd459;
	mul.f64 	%fd938, %fd857, %fd937;
	fma.rn.f64 	%fd939, %fd850, %fd935, %fd938;
	ld.global.nc.f64 	%fd940, [%rd65+2220416];
	sub.f64 	%fd941, %fd940, %fd459;
	fma.rn.f64 	%fd942, %fd863, %fd941, %fd939;
	ld.global.nc.f64 	%fd943, [%rd65+2222848];
	sub.f64 	%fd944, %fd943, %fd459;
	fma.rn.f64 	%fd945, %fd867, %fd944, %fd942;
	mul.f64 	%fd946, %fd843, %fd945;
	fma.rn.f64 	%fd947, %fd815, %fd933, %fd946;
	sub.f64 	%fd948, %fd188, %fd459;
	sub.f64 	%fd949, %fd191, %fd459;
	mul.f64 	%fd950, %fd880, %fd949;
	fma.rn.f64 	%fd951, %fd875, %fd948, %fd950;
	sub.f64 	%fd952, %fd709, %fd459;
	fma.rn.f64 	%fd953, %fd886, %fd952, %fd951;
	ld.global.nc.f64 	%fd954, [%rd66+3696640];
	sub.f64 	%fd955, %fd954, %fd459;
	fma.rn.f64 	%fd956, %fd890, %fd955, %fd953;
	fma.rn.f64 	%fd957, %fd870, %fd956, %fd947;
	mul.f64 	%fd958, %fd815, %fd843;
	mul.f64 	%fd959, %fd958, 0d3F7C71C71C71C71C;
	ld.global.nc.f64 	%fd960, [%rd69+2213104];
	ld.global.nc.f64 	%fd961, [%rd69+2222832];
	sub.f64 	%fd962, %fd960, %fd961;
	ld.global.nc.f64 	%fd963, [%rd69+2215536];
	ld.global.nc.f64 	%fd964, [%rd69+2220400];
	sub.f64 	%fd965, %fd964, %fd963;
	fma.rn.f64 	%fd966, %fd965, 0d4020000000000000, %fd962;
	mul.f64 	%fd967, %fd898, %fd966;
	ld.global.nc.f64 	%fd968, [%rd69+2213112];
	ld.global.nc.f64 	%fd969, [%rd69+2222840];
	sub.f64 	%fd970, %fd968, %fd969;
	ld.global.nc.f64 	%fd971, [%rd69+2215544];
	ld.global.nc.f64 	%fd972, [%rd69+2220408];
	sub.f64 	%fd973, %fd972, %fd971;
	fma.rn.f64 	%fd974, %fd973, 0d4020000000000000, %fd970;
	mul.f64 	%fd975, %fd891, %fd974;
	mul.f64 	%fd976, %fd975, 0d4020000000000000;
	sub.f64 	%fd977, %fd967, %fd976;
	ld.global.nc.f64 	%fd978, [%rd69+2213128];
	ld.global.nc.f64 	%fd979, [%rd69+2222856];
	sub.f64 	%fd980, %fd978, %fd979;
	ld.global.nc.f64 	%fd981, [%rd69+2215560];
	ld.global.nc.f64 	%fd982, [%rd69+2220424];
	sub.f64 	%fd983, %fd982, %fd981;
	fma.rn.f64 	%fd984, %fd983, 0d4020000000000000, %fd980;
	mul.f64 	%fd985, %fd906, %fd984;
	fma.rn.f64 	%fd986, %fd985, 0d4020000000000000, %fd977;
	ld.global.nc.f64 	%fd987, [%rd69+2213136];
	ld.global.nc.f64 	%fd988, [%rd69+2222864];
	sub.f64 	%fd989, %fd987, %fd988;
	ld.global.nc.f64 	%fd990, [%rd69+2215568];
	ld.global.nc.f64 	%fd991, [%rd69+2220432];
	sub.f64 	%fd992, %fd991, %fd990;
	fma.rn.f64 	%fd993, %fd992, 0d4020000000000000, %fd989;
	mul.f64 	%fd994, %fd918, %fd993;
	sub.f64 	%fd995, %fd986, %fd994;
	mul.f64 	%fd996, %fd959, %fd995;
	fma.rn.f64 	%fd997, %fd957, 0d3FC5555555555555, %fd996;
	mul.f64 	%fd998, %fd815, %fd870;
	mul.f64 	%fd999, %fd998, 0d3F7C71C71C71C71C;
	ld.global.nc.f64 	%fd1000, [%rd71+3696624];
	sub.f64 	%fd1001, %fd2072, %fd1000;
	sub.f64 	%fd1002, %fd755, %fd238;
	fma.rn.f64 	%fd1003, %fd1002, 0d4020000000000000, %fd1001;
	mul.f64 	%fd1004, %fd898, %fd1003;
	ld.global.nc.f64 	%fd1005, [%rd71+3696632];
	sub.f64 	%fd1006, %fd2071, %fd1005;
	sub.f64 	%fd1007, %fd760, %fd245;
	fma.rn.f64 	%fd1008, %fd1007, 0d4020000000000000, %fd1006;
	mul.f64 	%fd1009, %fd891, %fd1008;
	mul.f64 	%fd1010, %fd1009, 0d4020000000000000;
	sub.f64 	%fd1011, %fd1004, %fd1010;
	ld.global.nc.f64 	%fd1012, [%rd71+3696648];
	sub.f64 	%fd1013, %fd2070, %fd1012;
	sub.f64 	%fd1014, %fd767, %fd254;
	fma.rn.f64 	%fd1015, %fd1014, 0d4020000000000000, %fd1013;
	mul.f64 	%fd1016, %fd906, %fd1015;
	fma.rn.f64 	%fd1017, %fd1016, 0d4020000000000000, %fd1011;
	ld.global.nc.f64 	%fd1018, [%rd71+3696656];
	sub.f64 	%fd1019, %fd2069, %fd1018;
	sub.f64 	%fd1020, %fd773, %fd262;
	fma.rn.f64 	%fd1021, %fd1020, 0d4020000000000000, %fd1019;
	mul.f64 	%fd1022, %fd918, %fd1021;
	sub.f64 	%fd1023, %fd1017, %fd1022;
	fma.rn.f64 	%fd1024, %fd999, %fd1023, %fd997;
	sub.f64 	%fd1025, %fd960, %fd987;
	sub.f64 	%fd1026, %fd978, %fd968;
	fma.rn.f64 	%fd1027, %fd1026, 0d4020000000000000, %fd1025;
	mul.f64 	%fd1028, %fd846, %fd1027;
	sub.f64 	%fd1029, %fd963, %fd990;
	sub.f64 	%fd1030, %fd981, %fd971;
	fma.rn.f64 	%fd1031, %fd1030, 0d4020000000000000, %fd1029;
	mul.f64 	%fd1032, %fd840, %fd1031;
	mul.f64 	%fd1033, %fd1032, 0d4020000000000000;
	sub.f64 	%fd1034, %fd1028, %fd1033;
	sub.f64 	%fd1035, %fd964, %fd991;
	sub.f64 	%fd1036, %fd982, %fd972;
	fma.rn.f64 	%fd1037, %fd1036, 0d4020000000000000, %fd1035;
	mul.f64 	%fd1038, %fd851, %fd1037;
	fma.rn.f64 	%fd1039, %fd1038, 0d4020000000000000, %fd1034;
	sub.f64 	%fd1040, %fd961, %fd988;
	sub.f64 	%fd1041, %fd979, %fd969;
	fma.rn.f64 	%fd1042, %fd1041, 0d4020000000000000, %fd1040;
	mul.f64 	%fd1043, %fd858, %fd1042;
	sub.f64 	%fd1044, %fd1039, %fd1043;
	fma.rn.f64 	%fd1045, %fd959, %fd1044, %fd1024;
	sub.f64 	%fd1046, %fd304, %fd557;
	mul.f64 	%fd1047, %fd807, 0d4020000000000000;
	add.f64 	%fd1048, %fd1046, %fd1047;
	sub.f64 	%fd1049, %fd1000, %fd1018;
	sub.f64 	%fd1050, %fd1012, %fd1005;
	fma.rn.f64 	%fd1051, %fd1050, 0d4020000000000000, %fd1049;
	mul.f64 	%fd1052, %fd881, %fd1051;
	sub.f64 	%fd1053, %fd1048, %fd1052;
	fma.rn.f64 	%fd1054, %fd999, %fd1053, %fd1045;
	ld.global.f64 	%fd1055, [%rd72+2217984];
	fma.rn.f64 	%fd1056, %fd1054, 0d3FB2B324D6AC6977, %fd1055;
	st.global.f64 	[%rd72+2217984], %fd1056;
	ld.global.nc.f64 	%fd1057, [%rd57+2957304];
	ld.global.f64 	%fd1058, [%rd10+-8];
	mul.f64 	%fd1059, %fd1057, %fd1058;
	ld.global.f64 	%fd1060, [%rd10];
	mul.f64 	%fd1061, %fd643, %fd1060;
	sub.f64 	%fd1062, %fd1059, %fd1061;
	ld.global.nc.f64 	%fd1063, [%rd57+2957296];
	mul.f64 	%fd1064, %fd1063, 0d3FE8000000000000;
	ld.global.f64 	%fd1065, [%rd10+-16];
	mul.f64 	%fd1066, %fd1064, %fd1065;
	sub.f64 	%fd1067, %fd1062, %fd1066;
	ld.global.nc.f64 	%fd1068, [%rd57+2957320];
	ld.global.f64 	%fd1069, [%rd10+8];
	mul.f64 	%fd1070, %fd1068, %fd1069;
	fma.rn.f64 	%fd1071, %fd1063, %fd1065, %fd1070;
	fma.rn.f64 	%fd1072, %fd884, %fd1060, %fd1071;
	mul.f64 	%fd1073, %fd1057, 0d4008000000000000;
	fma.rn.f64 	%fd1074, %fd1073, %fd1058, %fd1072;
	ld.global.nc.f64 	%fd1075, [%rd57+2957328];
	ld.global.f64 	%fd1076, [%rd10+16];
	fma.rn.f64 	%fd1077, %fd1075, %fd1076, %fd1059;
	mul.f64 	%fd1078, %fd1068, 0d4008000000000000;
	fma.rn.f64 	%fd1079, %fd1078, %fd1069, %fd1077;
	fma.rn.f64 	%fd1080, %fd884, %fd1060, %fd1079;
	sub.f64 	%fd1081, %fd1070, %fd1061;
	mul.f64 	%fd1082, %fd1075, 0d3FE8000000000000;
	mul.f64 	%fd1083, %fd1082, %fd1076;
	sub.f64 	%fd1084, %fd1081, %fd1083;
	ld.global.nc.f64 	%fd1085, [%rd57+2954880];
	ld.global.f64 	%fd1086, [%rd11+-8];
	mul.f64 	%fd1087, %fd1085, %fd1086;
	ld.global.f64 	%fd1088, [%rd11];
	mul.f64 	%fd1089, %fd643, %fd1088;
	sub.f64 	%fd1090, %fd1087, %fd1089;
	ld.global.nc.f64 	%fd1091, [%rd57+2952448];
	mul.f64 	%fd1092, %fd1091, 0d3FE8000000000000;
	ld.global.f64 	%fd1093, [%rd11+-16];
	mul.f64 	%fd1094, %fd1092, %fd1093;
	sub.f64 	%fd1095, %fd1090, %fd1094;
	ld.global.nc.f64 	%fd1096, [%rd57+2959744];
	ld.global.f64 	%fd1097, [%rd11+8];
	mul.f64 	%fd1098, %fd1096, %fd1097;
	fma.rn.f64 	%fd1099, %fd1091, %fd1093, %fd1098;
	fma.rn.f64 	%fd1100, %fd884, %fd1088, %fd1099;
	mul.f64 	%fd1101, %fd1085, 0d4008000000000000;
	fma.rn.f64 	%fd1102, %fd1101, %fd1086, %fd1100;
	ld.global.nc.f64 	%fd1103, [%rd57+2962176];
	ld.global.f64 	%fd1104, [%rd11+16];
	fma.rn.f64 	%fd1105, %fd1103, %fd1104, %fd1087;
	mul.f64 	%fd1106, %fd1096, 0d4008000000000000;
	fma.rn.f64 	%fd1107, %fd1106, %fd1097, %fd1105;
	fma.rn.f64 	%fd1108, %fd884, %fd1088, %fd1107;
	sub.f64 	%fd1109, %fd1098, %fd1089;
	mul.f64 	%fd1110, %fd1103, 0d3FE8000000000000;
	mul.f64 	%fd1111, %fd1110, %fd1104;
	sub.f64 	%fd1112, %fd1109, %fd1111;
	ld.global.f64 	%fd1113, [%rd60+24];
	mul.f64 	%fd1114, %fd386, %fd1113;
	ld.global.f64 	%fd1115, [%rd60+32];
	mul.f64 	%fd1116, %fd643, %fd1115;
	sub.f64 	%fd1117, %fd1114, %fd1116;
	ld.global.f64 	%fd1118, [%rd60+16];
	mul.f64 	%fd1119, %fd121, %fd1118;
	sub.f64 	%fd1120, %fd1117, %fd1119;
	ld.global.f64 	%fd1121, [%rd60+40];
	mul.f64 	%fd1122, %fd881, %fd1121;
	fma.rn.f64 	%fd1123, %fd114, %fd1118, %fd1122;
	fma.rn.f64 	%fd1124, %fd884, %fd1115, %fd1123;
	fma.rn.f64 	%fd1125, %fd639, %fd1113, %fd1124;
	add.s32 	%r40, %r40, 6;
	ld.global.nc.f64 	%fd1126, [%rd58+4435968];
	ld.global.f64 	%fd1127, [%rd60+48];
	fma.rn.f64 	%fd1128, %fd1126, %fd1127, %fd1114;
	mul.f64 	%fd1129, %fd881, 0d4008000000000000;
	fma.rn.f64 	%fd1130, %fd1129, %fd1121, %fd1128;
	fma.rn.f64 	%fd1131, %fd884, %fd1115, %fd1130;
	sub.f64 	%fd1132, %fd1122, %fd1116;
	mul.f64 	%fd1133, %fd1126, 0d3FE8000000000000;
	mul.f64 	%fd1134, %fd1133, %fd1127;
	sub.f64 	%fd1135, %fd1132, %fd1134;
	ld.global.nc.f64 	%fd1136, [%rd62+2957304];
	mul.f64 	%fd1137, %fd1136, %fd1058;
	fma.rn.f64 	%fd1138, %fd1067, 0d4000000000000000, %fd1137;
	ld.global.nc.f64 	%fd1139, [%rd62+2957312];
	mul.f64 	%fd1140, %fd1139, 0d3FE8000000000000;
	mul.f64 	%fd1141, %fd1140, %fd1060;
	sub.f64 	%fd1142, %fd1138, %fd1141;
	ld.global.nc.f64 	%fd1143, [%rd62+2957296];
	mul.f64 	%fd1144, %fd1143, 0d3FE8000000000000;
	mul.f64 	%fd1145, %fd1144, %fd1065;
	sub.f64 	%fd1146, %fd1142, %fd1145;
	ld.global.nc.f64 	%fd1147, [%rd65+2957296];
	sub.f64 	%fd1148, %fd1147, %fd709;
	mul.f64 	%fd1149, %fd1143, %fd1065;
	fma.rn.f64 	%fd1150, %fd1074, 0d4000000000000000, %fd1149;
	ld.global.nc.f64 	%fd1151, [%rd62+2957320];
	mul.f64 	%fd1152, %fd1151, %fd1069;
	add.f64 	%fd1153, %fd1150, %fd1152;
	mul.f64 	%fd1154, %fd1139, 0d4008000000000000;
	fma.rn.f64 	%fd1155, %fd1154, %fd1060, %fd1153;
	mul.f64 	%fd1156, %fd1136, 0d4008000000000000;
	fma.rn.f64 	%fd1157, %fd1156, %fd1058, %fd1155;
	ld.global.nc.f64 	%fd1158, [%rd65+2957304];
	sub.f64 	%fd1159, %fd1158, %fd709;
	mul.f64 	%fd1160, %fd1157, %fd1159;
	fma.rn.f64 	%fd1161, %fd1146, %fd1148, %fd1160;
	fma.rn.f64 	%fd1162, %fd1080, 0d4000000000000000, %fd1137;
	ld.global.nc.f64 	%fd1163, [%rd62+2957328];
	fma.rn.f64 	%fd1164, %fd1163, %fd1076, %fd1162;
	mul.f64 	%fd1165, %fd1151, 0d4008000000000000;
	fma.rn.f64 	%fd1166, %fd1165, %fd1069, %fd1164;
	fma.rn.f64 	%fd1167, %fd1154, %fd1060, %fd1166;
	ld.global.nc.f64 	%fd1168, [%rd65+2957320];
	sub.f64 	%fd1169, %fd1168, %fd709;
	fma.rn.f64 	%fd1170, %fd1167, %fd1169, %fd1161;
	fma.rn.f64 	%fd1171, %fd1084, 0d4000000000000000, %fd1152;
	sub.f64 	%fd1172, %fd1171, %fd1141;
	mul.f64 	%fd1173, %fd1163, 0d3FE8000000000000;
	mul.f64 	%fd1174, %fd1173, %fd1076;
	sub.f64 	%fd1175, %fd1172, %fd1174;
	ld.global.nc.f64 	%fd1176, [%rd65+2957328];
	sub.f64 	%fd1177, %fd1176, %fd709;
	fma.rn.f64 	%fd1178, %fd1175, %fd1177, %fd1170;
	ld.global.nc.f64 	%fd1179, [%rd65+2952448];
	sub.f64 	%fd1180, %fd1179, %fd709;
	ld.global.nc.f64 	%fd1181, [%rd65+2954880];
	sub.f64 	%fd1182, %fd1181, %fd709;
	mul.f64 	%fd1183, %fd1102, %fd1182;
	fma.rn.f64 	%fd1184, %fd1095, %fd1180, %fd1183;
	ld.global.nc.f64 	%fd1185, [%rd65+2959744];
	sub.f64 	%fd1186, %fd1185, %fd709;
	fma.rn.f64 	%fd1187, %fd1108, %fd1186, %fd1184;
	ld.global.nc.f64 	%fd1188, [%rd65+2962176];
	sub.f64 	%fd1189, %fd1188, %fd709;
	fma.rn.f64 	%fd1190, %fd1112, %fd1189, %fd1187;
	mul.f64 	%fd1191, %fd1088, %fd1190;
	fma.rn.f64 	%fd1192, %fd1060, %fd1178, %fd1191;
	sub.f64 	%fd1193, %fd191, %fd709;
	sub.f64 	%fd1194, %fd459, %fd709;
	mul.f64 	%fd1195, %fd1125, %fd1194;
	fma.rn.f64 	%fd1196, %fd1120, %fd1193, %fd1195;
	sub.f64 	%fd1197, %fd954, %fd709;
	fma.rn.f64 	%fd1198, %fd1131, %fd1197, %fd1196;
	ld.global.nc.f64 	%fd1199, [%rd66+4435968];
	sub.f64 	%fd1200, %fd1199, %fd709;
	fma.rn.f64 	%fd1201, %fd1135, %fd1200, %fd1198;
	fma.rn.f64 	%fd1202, %fd1115, %fd1201, %fd1192;
	mul.f64 	%fd1203, %fd1060, %fd1088;
	mul.f64 	%fd1204, %fd1203, 0d3F7C71C71C71C71C;
	ld.global.nc.f64 	%fd1205, [%rd69+2952432];
	ld.global.nc.f64 	%fd1206, [%rd69+2962160];
	sub.f64 	%fd1207, %fd1205, %fd1206;
	ld.global.nc.f64 	%fd1208, [%rd69+2954864];
	ld.global.nc.f64 	%fd1209, [%rd69+2959728];
	sub.f64 	%fd1210, %fd1209, %fd1208;
	fma.rn.f64 	%fd1211, %fd1210, 0d4020000000000000, %fd1207;
	mul.f64 	%fd1212, %fd1143, %fd1211;
	ld.global.nc.f64 	%fd1213, [%rd69+2952440];
	ld.global.nc.f64 	%fd1214, [%rd69+2962168];
	sub.f64 	%fd1215, %fd1213, %fd1214;
	ld.global.nc.f64 	%fd1216, [%rd69+2954872];
	ld.global.nc.f64 	%fd1217, [%rd69+2959736];
	sub.f64 	%fd1218, %fd1217, %fd1216;
	fma.rn.f64 	%fd1219, %fd1218, 0d4020000000000000, %fd1215;
	mul.f64 	%fd1220, %fd1136, %fd1219;
	mul.f64 	%fd1221, %fd1220, 0d4020000000000000;
	sub.f64 	%fd1222, %fd1212, %fd1221;
	ld.global.nc.f64 	%fd1223, [%rd69+2952456];
	ld.global.nc.f64 	%fd1224, [%rd69+2962184];
	sub.f64 	%fd1225, %fd1223, %fd1224;
	ld.global.nc.f64 	%fd1226, [%rd69+2954888];
	ld.global.nc.f64 	%fd1227, [%rd69+2959752];
	sub.f64 	%fd1228, %fd1227, %fd1226;
	fma.rn.f64 	%fd1229, %fd1228, 0d4020000000000000, %fd1225;
	mul.f64 	%fd1230, %fd1151, %fd1229;
	fma.rn.f64 	%fd1231, %fd1230, 0d4020000000000000, %fd1222;
	ld.global.nc.f64 	%fd1232, [%rd69+2952464];
	ld.global.nc.f64 	%fd1233, [%rd69+2962192];
	sub.f64 	%fd1234, %fd1232, %fd1233;
	ld.global.nc.f64 	%fd1235, [%rd69+2954896];
	ld.global.nc.f64 	%fd1236, [%rd69+2959760];
	sub.f64 	%fd1237, %fd1236, %fd1235;
	fma.rn.f64 	%fd1238, %fd1237, 0d4020000000000000, %fd1234;
	mul.f64 	%fd1239, %fd1163, %fd1238;
	sub.f64 	%fd1240, %fd1231, %fd1239;
	mul.f64 	%fd1241, %fd1204, %fd1240;
	fma.rn.f64 	%fd1242, %fd1202, 0d3FC5555555555555, %fd1241;
	mul.f64 	%fd1243, %fd1060, %fd1115;
	mul.f64 	%fd1244, %fd1243, 0d3F7C71C71C71C71C;
	ld.global.nc.f64 	%fd2068, [%rd71+4435952];
	sub.f64 	%fd1245, %fd238, %fd2068;
	sub.f64 	%fd1246, %fd1000, %fd505;
	fma.rn.f64 	%fd1247, %fd1246, 0d4020000000000000, %fd1245;
	mul.f64 	%fd1248, %fd1143, %fd1247;
	ld.global.nc.f64 	%fd2067, [%rd71+4435960];
	sub.f64 	%fd1249, %fd245, %fd2067;
	sub.f64 	%fd1250, %fd1005, %fd510;
	fma.rn.f64 	%fd1251, %fd1250, 0d4020000000000000, %fd1249;
	mul.f64 	%fd1252, %fd1136, %fd1251;
	mul.f64 	%fd1253, %fd1252, 0d4020000000000000;
	sub.f64 	%fd1254, %fd1248, %fd1253;
	ld.global.nc.f64 	%fd2066, [%rd71+4435976];
	sub.f64 	%fd1255, %fd254, %fd2066;
	sub.f64 	%fd1256, %fd1012, %fd517;
	fma.rn.f64 	%fd1257, %fd1256, 0d4020000000000000, %fd1255;
	mul.f64 	%fd1258, %fd1151, %fd1257;
	fma.rn.f64 	%fd1259, %fd1258, 0d4020000000000000, %fd1254;
	ld.global.nc.f64 	%fd2065, [%rd71+4435984];
	sub.f64 	%fd1260, %fd262, %fd2065;
	sub.f64 	%fd1261, %fd1018, %fd523;
	fma.rn.f64 	%fd1262, %fd1261, 0d4020000000000000, %fd1260;
	mul.f64 	%fd1263, %fd1163, %fd1262;
	sub.f64 	%fd1264, %fd1259, %fd1263;
	fma.rn.f64 	%fd1265, %fd1244, %fd1264, %fd1242;
	sub.f64 	%fd1266, %fd1205, %fd1232;
	sub.f64 	%fd1267, %fd1223, %fd1213;
	fma.rn.f64 	%fd1268, %fd1267, 0d4020000000000000, %fd1266;
	mul.f64 	%fd1269, %fd1091, %fd1268;
	sub.f64 	%fd1270, %fd1208, %fd1235;
	sub.f64 	%fd1271, %fd1226, %fd1216;
	fma.rn.f64 	%fd1272, %fd1271, 0d4020000000000000, %fd1270;
	mul.f64 	%fd1273, %fd1085, %fd1272;
	mul.f64 	%fd1274, %fd1273, 0d4020000000000000;
	sub.f64 	%fd1275, %fd1269, %fd1274;
	sub.f64 	%fd1276, %fd1209, %fd1236;
	sub.f64 	%fd1277, %fd1227, %fd1217;
	fma.rn.f64 	%fd1278, %fd1277, 0d4020000000000000, %fd1276;
	mul.f64 	%fd1279, %fd1096, %fd1278;
	fma.rn.f64 	%fd1280, %fd1279, 0d4020000000000000, %fd1275;
	sub.f64 	%fd1281, %fd1206, %fd1233;
	sub.f64 	%fd1282, %fd1224, %fd1214;
	fma.rn.f64 	%fd1283, %fd1282, 0d4020000000000000, %fd1281;
	mul.f64 	%fd1284, %fd1103, %fd1283;
	sub.f64 	%fd1285, %fd1280, %fd1284;
	fma.rn.f64 	%fd1286, %fd1204, %fd1285, %fd1265;
	sub.f64 	%fd1287, %fd310, %fd802;
	fma.rn.f64 	%fd1288, %fd1052, 0d4020000000000000, %fd1287;
	sub.f64 	%fd1289, %fd2068, %fd2065;
	sub.f64 	%fd1290, %fd2066, %fd2067;
	fma.rn.f64 	%fd1291, %fd1290, 0d4020000000000000, %fd1289;
	mul.f64 	%fd1292, %fd1126, %fd1291;
	sub.f64 	%fd1293, %fd1288, %fd1292;
	fma.rn.f64 	%fd1294, %fd1244, %fd1293, %fd1286;
	ld.global.f64 	%fd1295, [%rd72+2957312];
	fma.rn.f64 	%fd1296, %fd1294, 0d3FB2B324D6AC6977, %fd1295;
	st.global.f64 	[%rd72+2957312], %fd1296;
	ld.global.nc.f64 	%fd1297, [%rd57+3696632];
	ld.global.f64 	%fd1298, [%rd10+-8];
	mul.f64 	%fd1299, %fd1297, %fd1298;
	ld.global.f64 	%fd1300, [%rd10];
	mul.f64 	%fd1301, %fd888, %fd1300;
	sub.f64 	%fd1302, %fd1299, %fd1301;
	ld.global.nc.f64 	%fd1303, [%rd57+3696624];
	mul.f64 	%fd1304, %fd1303, 0d3FE8000000000000;
	ld.global.f64 	%fd1305, [%rd10+-16];
	mul.f64 	%fd1306, %fd1304, %fd1305;
	sub.f64 	%fd1307, %fd1302, %fd1306;
	ld.global.nc.f64 	%fd1308, [%rd57+3696648];
	ld.global.f64 	%fd1309, [%rd10+8];
	mul.f64 	%fd1310, %fd1308, %fd1309;
	fma.rn.f64 	%fd1311, %fd1303, %fd1305, %fd1310;
	fma.rn.f64 	%fd1312, %fd1129, %fd1300, %fd1311;
	mul.f64 	%fd1313, %fd1297, 0d4008000000000000;
	fma.rn.f64 	%fd1314, %fd1313, %fd1298, %fd1312;
	ld.global.nc.f64 	%fd1315, [%rd57+3696656];
	ld.global.f64 	%fd1316, [%rd10+16];
	fma.rn.f64 	%fd1317, %fd1315, %fd1316, %fd1299;
	mul.f64 	%fd1318, %fd1308, 0d4008000000000000;
	fma.rn.f64 	%fd1319, %fd1318, %fd1309, %fd1317;
	fma.rn.f64 	%fd1320, %fd1129, %fd1300, %fd1319;
	sub.f64 	%fd1321, %fd1310, %fd1301;
	mul.f64 	%fd1322, %fd1315, 0d3FE8000000000000;
	mul.f64 	%fd1323, %fd1322, %fd1316;
	sub.f64 	%fd1324, %fd1321, %fd1323;
	ld.global.nc.f64 	%fd1325, [%rd57+3694208];
	ld.global.f64 	%fd1326, [%rd11+-8];
	mul.f64 	%fd1327, %fd1325, %fd1326;
	ld.global.f64 	%fd1328, [%rd11];
	mul.f64 	%fd1329, %fd888, %fd1328;
	sub.f64 	%fd1330, %fd1327, %fd1329;
	ld.global.nc.f64 	%fd1331, [%rd57+3691776];
	mul.f64 	%fd1332, %fd1331, 0d3FE8000000000000;
	ld.global.f64 	%fd1333, [%rd11+-16];
	mul.f64 	%fd1334, %fd1332, %fd1333;
	sub.f64 	%fd1335, %fd1330, %fd1334;
	ld.global.nc.f64 	%fd1336, [%rd57+3699072];
	ld.global.f64 	%fd1337, [%rd11+8];
	mul.f64 	%fd1338, %fd1336, %fd1337;
	fma.rn.f64 	%fd1339, %fd1331, %fd1333, %fd1338;
	fma.rn.f64 	%fd1340, %fd1129, %fd1328, %fd1339;
	mul.f64 	%fd1341, %fd1325, 0d4008000000000000;
	fma.rn.f64 	%fd1342, %fd1341, %fd1326, %fd1340;
	ld.global.nc.f64 	%fd1343, [%rd57+3701504];
	ld.global.f64 	%fd1344, [%rd11+16];
	fma.rn.f64 	%fd1345, %fd1343, %fd1344, %fd1327;
	mul.f64 	%fd1346, %fd1336, 0d4008000000000000;
	fma.rn.f64 	%fd1347, %fd1346, %fd1337, %fd1345;
	fma.rn.f64 	%fd1348, %fd1129, %fd1328, %fd1347;
	sub.f64 	%fd1349, %fd1338, %fd1329;
	mul.f64 	%fd1350, %fd1343, 0d3FE8000000000000;
	mul.f64 	%fd1351, %fd1350, %fd1344;
	sub.f64 	%fd1352, %fd1349, %fd1351;
	ld.global.f64 	%fd1353, [%rd60+32];
	mul.f64 	%fd1354, %fd636, %fd1353;
	ld.global.f64 	%fd1355, [%rd60+40];
	mul.f64 	%fd1356, %fd888, %fd1355;
	sub.f64 	%fd1357, %fd1354, %fd1356;
	ld.global.f64 	%fd1358, [%rd60+24];
	mul.f64 	%fd1359, %fd393, %fd1358;
	sub.f64 	%fd1360, %fd1357, %fd1359;
	ld.global.f64 	%fd1361, [%rd60+48];
	mul.f64 	%fd1362, %fd1126, %fd1361;
	fma.rn.f64 	%fd1363, %fd386, %fd1358, %fd1362;
	fma.rn.f64 	%fd1364, %fd1129, %fd1355, %fd1363;
	fma.rn.f64 	%fd1365, %fd884, %fd1353, %fd1364;
	ld.global.nc.f64 	%fd1366, [%rd58+5175296];
	ld.global.f64 	%fd1367, [%rd60+56];
	fma.rn.f64 	%fd1368, %fd1366, %fd1367, %fd1354;
	mul.f64 	%fd1369, %fd1126, 0d4008000000000000;
	fma.rn.f64 	%fd1370, %fd1369, %fd1361, %fd1368;
	fma.rn.f64 	%fd1371, %fd1129, %fd1355, %fd1370;
	sub.f64 	%fd1372, %fd1362, %fd1356;
	mul.f64 	%fd1373, %fd1366, 0d3FE8000000000000;
	mul.f64 	%fd1374, %fd1373, %fd1367;
	sub.f64 	%fd1375, %fd1372, %fd1374;
	ld.global.nc.f64 	%fd1376, [%rd62+3696632];
	mul.f64 	%fd1377, %fd1376, %fd1298;
	fma.rn.f64 	%fd1378, %fd1307, 0d4000000000000000, %fd1377;
	ld.global.nc.f64 	%fd1379, [%rd62+3696640];
	mul.f64 	%fd1380, %fd1379, 0d3FE8000000000000;
	mul.f64 	%fd1381, %fd1380, %fd1300;
	sub.f64 	%fd1382, %fd1378, %fd1381;
	ld.global.nc.f64 	%fd1383, [%rd62+3696624];
	mul.f64 	%fd1384, %fd1383, 0d3FE8000000000000;
	mul.f64 	%fd1385, %fd1384, %fd1305;
	sub.f64 	%fd1386, %fd1382, %fd1385;
	ld.global.nc.f64 	%fd1387, [%rd65+3696624];
	sub.f64 	%fd1388, %fd1387, %fd954;
	mul.f64 	%fd1389, %fd1383, %fd1305;
	fma.rn.f64 	%fd1390, %fd1314, 0d4000000000000000, %fd1389;
	ld.global.nc.f64 	%fd1391, [%rd62+3696648];
	mul.f64 	%fd1392, %fd1391, %fd1309;
	add.f64 	%fd1393, %fd1390, %fd1392;
	mul.f64 	%fd1394, %fd1379, 0d4008000000000000;
	fma.rn.f64 	%fd1395, %fd1394, %fd1300, %fd1393;
	mul.f64 	%fd1396, %fd1376, 0d4008000000000000;
	fma.rn.f64 	%fd1397, %fd1396, %fd1298, %fd1395;
	ld.global.nc.f64 	%fd1398, [%rd65+3696632];
	sub.f64 	%fd1399, %fd1398, %fd954;
	mul.f64 	%fd1400, %fd1397, %fd1399;
	fma.rn.f64 	%fd1401, %fd1386, %fd1388, %fd1400;
	fma.rn.f64 	%fd1402, %fd1320, 0d4000000000000000, %fd1377;
	ld.global.nc.f64 	%fd1403, [%rd62+3696656];
	fma.rn.f64 	%fd1404, %fd1403, %fd1316, %fd1402;
	mul.f64 	%fd1405, %fd1391, 0d4008000000000000;
	fma.rn.f64 	%fd1406, %fd1405, %fd1309, %fd1404;
	fma.rn.f64 	%fd1407, %fd1394, %fd1300, %fd1406;
	ld.global.nc.f64 	%fd1408, [%rd65+3696648];
	sub.f64 	%fd1409, %fd1408, %fd954;
	fma.rn.f64 	%fd1410, %fd1407, %fd1409, %fd1401;
	fma.rn.f64 	%fd1411, %fd1324, 0d4000000000000000, %fd1392;
	sub.f64 	%fd1412, %fd1411, %fd1381;
	mul.f64 	%fd1413, %fd1403, 0d3FE8000000000000;
	mul.f64 	%fd1414, %fd1413, %fd1316;
	sub.f64 	%fd1415, %fd1412, %fd1414;
	ld.global.nc.f64 	%fd1416, [%rd65+3696656];
	sub.f64 	%fd1417, %fd1416, %fd954;
	fma.rn.f64 	%fd1418, %fd1415, %fd1417, %fd1410;
	ld.global.nc.f64 	%fd1419, [%rd65+3691776];
	sub.f64 	%fd1420, %fd1419, %fd954;
	ld.global.nc.f64 	%fd1421, [%rd65+3694208];
	sub.f64 	%fd1422, %fd1421, %fd954;
	mul.f64 	%fd1423, %fd1342, %fd1422;
	fma.rn.f64 	%fd1424, %fd1335, %fd1420, %fd1423;
	ld.global.nc.f64 	%fd1425, [%rd65+3699072];
	sub.f64 	%fd1426, %fd1425, %fd954;
	fma.rn.f64 	%fd1427, %fd1348, %fd1426, %fd1424;
	ld.global.nc.f64 	%fd1428, [%rd65+3701504];
	sub.f64 	%fd1429, %fd1428, %fd954;
	fma.rn.f64 	%fd1430, %fd1352, %fd1429, %fd1427;
	mul.f64 	%fd1431, %fd1328, %fd1430;
	fma.rn.f64 	%fd1432, %fd1300, %fd1418, %fd1431;
	sub.f64 	%fd1433, %fd459, %fd954;
	sub.f64 	%fd1434, %fd709, %fd954;
	mul.f64 	%fd1435, %fd1365, %fd1434;
	fma.rn.f64 	%fd1436, %fd1360, %fd1433, %fd1435;
	sub.f64 	%fd1437, %fd1199, %fd954;
	fma.rn.f64 	%fd1438, %fd1371, %fd1437, %fd1436;
	ld.global.nc.f64 	%fd1439, [%rd66+5175296];
	sub.f64 	%fd1440, %fd1439, %fd954;
	fma.rn.f64 	%fd1441, %fd1375, %fd1440, %fd1438;
	fma.rn.f64 	%fd1442, %fd1355, %fd1441, %fd1432;
	mul.f64 	%fd1443, %fd1300, %fd1328;
	mul.f64 	%fd1444, %fd1443, 0d3F7C71C71C71C71C;
	ld.global.nc.f64 	%fd1445, [%rd69+3691760];
	ld.global.nc.f64 	%fd1446, [%rd69+3701488];
	sub.f64 	%fd1447, %fd1445, %fd1446;
	ld.global.nc.f64 	%fd1448, [%rd69+3694192];
	ld.global.nc.f64 	%fd1449, [%rd69+3699056];
	sub.f64 	%fd1450, %fd1449, %fd1448;
	fma.rn.f64 	%fd1451, %fd1450, 0d4020000000000000, %fd1447;
	mul.f64 	%fd1452, %fd1383, %fd1451;
	ld.global.nc.f64 	%fd1453, [%rd69+3691768];
	ld.global.nc.f64 	%fd1454, [%rd69+3701496];
	sub.f64 	%fd1455, %fd1453, %fd1454;
	ld.global.nc.f64 	%fd1456, [%rd69+3694200];
	ld.global.nc.f64 	%fd1457, [%rd69+3699064];
	sub.f64 	%fd1458, %fd1457, %fd1456;
	fma.rn.f64 	%fd1459, %fd1458, 0d4020000000000000, %fd1455;
	mul.f64 	%fd1460, %fd1376, %fd1459;
	mul.f64 	%fd1461, %fd1460, 0d4020000000000000;
	sub.f64 	%fd1462, %fd1452, %fd1461;
	ld.global.nc.f64 	%fd1463, [%rd69+3691784];
	ld.global.nc.f64 	%fd1464, [%rd69+3701512];
	sub.f64 	%fd1465, %fd1463, %fd1464;
	ld.global.nc.f64 	%fd1466, [%rd69+3694216];
	ld.global.nc.f64 	%fd1467, [%rd69+3699080];
	sub.f64 	%fd1468, %fd1467, %fd1466;
	fma.rn.f64 	%fd1469, %fd1468, 0d4020000000000000, %fd1465;
	mul.f64 	%fd1470, %fd1391, %fd1469;
	fma.rn.f64 	%fd1471, %fd1470, 0d4020000000000000, %fd1462;
	ld.global.nc.f64 	%fd1472, [%rd69+3691792];
	ld.global.nc.f64 	%fd1473, [%rd69+3701520];
	sub.f64 	%fd1474, %fd1472, %fd1473;
	ld.global.nc.f64 	%fd1475, [%rd69+3694224];
	ld.global.nc.f64 	%fd1476, [%rd69+3699088];
	sub.f64 	%fd1477, %fd1476, %fd1475;
	fma.rn.f64 	%fd1478, %fd1477, 0d4020000000000000, %fd1474;
	mul.f64 	%fd1479, %fd1403, %fd1478;
	sub.f64 	%fd1480, %fd1471, %fd1479;
	mul.f64 	%fd1481, %fd1444, %fd1480;
	fma.rn.f64 	%fd1482, %fd1442, 0d3FC5555555555555, %fd1481;
	mul.f64 	%fd1483, %fd1300, %fd1355;
	mul.f64 	%fd1484, %fd1483, 0d3F7C71C71C71C71C;
	ld.global.nc.f64 	%fd2072, [%rd71+5175280];
	sub.f64 	%fd1485, %fd505, %fd2072;
	sub.f64 	%fd1486, %fd2068, %fd755;
	fma.rn.f64 	%fd1487, %fd1486, 0d4020000000000000, %fd1485;
	mul.f64 	%fd1488, %fd1383, %fd1487;
	ld.global.nc.f64 	%fd2071, [%rd71+5175288];
	sub.f64 	%fd1489, %fd510, %fd2071;
	sub.f64 	%fd1490, %fd2067, %fd760;
	fma.rn.f64 	%fd1491, %fd1490, 0d4020000000000000, %fd1489;
	mul.f64 	%fd1492, %fd1376, %fd1491;
	mul.f64 	%fd1493, %fd1492, 0d4020000000000000;
	sub.f64 	%fd1494, %fd1488, %fd1493;
	ld.global.nc.f64 	%fd2070, [%rd71+5175304];
	sub.f64 	%fd1495, %fd517, %fd2070;
	sub.f64 	%fd1496, %fd2066, %fd767;
	fma.rn.f64 	%fd1497, %fd1496, 0d4020000000000000, %fd1495;
	mul.f64 	%fd1498, %fd1391, %fd1497;
	fma.rn.f64 	%fd1499, %fd1498, 0d4020000000000000, %fd1494;
	ld.global.nc.f64 	%fd2069, [%rd71+5175312];
	sub.f64 	%fd1500, %fd523, %fd2069;
	sub.f64 	%fd1501, %fd2065, %fd773;
	fma.rn.f64 	%fd1502, %fd1501, 0d4020000000000000, %fd1500;
	mul.f64 	%fd1503, %fd1403, %fd1502;
	sub.f64 	%fd1504, %fd1499, %fd1503;
	fma.rn.f64 	%fd1505, %fd1484, %fd1504, %fd1482;
	sub.f64 	%fd1506, %fd1445, %fd1472;
	sub.f64 	%fd1507, %fd1463, %fd1453;
	fma.rn.f64 	%fd1508, %fd1507, 0d4020000000000000, %fd1506;
	mul.f64 	%fd1509, %fd1331, %fd1508;
	sub.f64 	%fd1510, %fd1448, %fd1475;
	sub.f64 	%fd1511, %fd1466, %fd1456;
	fma.rn.f64 	%fd1512, %fd1511, 0d4020000000000000, %fd1510;
	mul.f64 	%fd1513, %fd1325, %fd1512;
	mul.f64 	%fd1514, %fd1513, 0d4020000000000000;
	sub.f64 	%fd1515, %fd1509, %fd1514;
	sub.f64 	%fd1516, %fd1449, %fd1476;
	sub.f64 	%fd1517, %fd1467, %fd1457;
	fma.rn.f64 	%fd1518, %fd1517, 0d4020000000000000, %fd1516;
	mul.f64 	%fd1519, %fd1336, %fd1518;
	fma.rn.f64 	%fd1520, %fd1519, 0d4020000000000000, %fd1515;
	sub.f64 	%fd1521, %fd1446, %fd1473;
	sub.f64 	%fd1522, %fd1464, %fd1454;
	fma.rn.f64 	%fd1523, %fd1522, 0d4020000000000000, %fd1521;
	mul.f64 	%fd1524, %fd1343, %fd1523;
	sub.f64 	%fd1525, %fd1520, %fd1524;
	fma.rn.f64 	%fd1526, %fd1444, %fd1525, %fd1505;
	sub.f64 	%fd1527, %fd562, %fd1047;
	fma.rn.f64 	%fd1528, %fd1292, 0d4020000000000000, %fd1527;
	sub.f64 	%fd1529, %fd2072, %fd2069;
	sub.f64 	%fd1530, %fd2070, %fd2071;
	fma.rn.f64 	%fd1531, %fd1530, 0d4020000000000000, %fd1529;
	mul.f64 	%fd1532, %fd1366, %fd1531;
	sub.f64 	%fd1533, %fd1528, %fd1532;
	fma.rn.f64 	%fd1534, %fd1484, %fd1533, %fd1526;
	ld.global.f64 	%fd1535, [%rd72+3696640];
	fma.rn.f64 	%fd1536, %fd1534, 0d3FB2B324D6AC6977, %fd1535;
	st.global.f64 	[%rd72+3696640], %fd1536;
	add.s32 	%r39, %r39, 3;
	setp.ne.s32 	%p8, %r39, %r12;
	@%p8 bra 	$L__BB0_3;
$L__BB0_4:
	setp.eq.s32 	%p9, %r11, 3;
	@%p9 bra 	$L__BB0_7;
	mul.wide.u32 	%rd73, %r40, 739328;
	add.s64 	%rd74, %rd13, %rd73;
	add.s64 	%rd76, %rd74, %rd42;
	ld.global.nc.f64 	%fd2076, [%rd76+-16];
	ld.global.nc.f64 	%fd2075, [%rd76+-8];
	ld.global.nc.f64 	%fd2074, [%rd76+8];
	ld.global.nc.f64 	%fd2073, [%rd76+16];
	mul.hi.u32 	%r35, %r9, -1431655765;
	shr.u32 	%r36, %r35, 2;
	mul.lo.s32 	%r37, %r36, 3;
	sub.s32 	%r41, %r37, %r10;
	mul.wide.u32 	%rd77, %r1, %r2;
	shl.b64 	%rd78, %rd77, 3;
	mul.wide.u32 	%rd79, %r3, 8;
	add.s64 	%rd80, %rd78, %rd79;
	add.s64 	%rd17, %rd2, %rd80;
	mul.wide.u32 	%rd81, %r5, %r6;
	mul.wide.u32 	%rd82, %r7, 2432;
	mad.lo.s64 	%rd18, %rd81, 2432, %rd82;
	mul.wide.u32 	%rd83, %r40, 8;
	add.s64 	%rd84, %rd83, %rd3;
	add.s64 	%rd101, %rd84, 16;
	add.s64 	%rd20, %rd5, %rd42;
	add.s64 	%rd100, %rd73, %rd44;
	add.s64 	%rd86, %rd42, %rd1;
	add.s64 	%rd22, %rd86, 744208;
	add.s64 	%rd23, %rd7, %rd80;
	add.s64 	%rd24, %rd6, %rd80;
	add.s64 	%rd25, %rd4, %rd80;
	add.s64 	%rd26, %rd3, -8;
$L__BB0_6:
	.pragma "nounroll";
	mul.wide.s32 	%rd87, %r40, 739328;
	add.s64 	%rd88, %rd18, %rd87;
	mul.wide.s32 	%rd89, %r40, 8;
	add.s64 	%rd90, %rd26, %rd89;
	add.s64 	%rd91, %rd25, %rd100;
	ld.global.nc.f64 	%fd1537, [%rd91+-8];
	ld.global.f64 	%fd1538, [%rd10+-8];
	mul.f64 	%fd1539, %fd1537, %fd1538;
	ld.global.nc.f64 	%fd1540, [%rd91];
	mul.f64 	%fd1541, %fd1540, 0d3FE8000000000000;
	ld.global.f64 	%fd1542, [%rd10];
	mul.f64 	%fd1543, %fd1541, %fd1542;
	sub.f64 	%fd1544, %fd1539, %fd1543;
	ld.global.nc.f64 	%fd1545, [%rd91+-16];
	mul.f64 	%fd1546, %fd1545, 0d3FE8000000000000;
	ld.global.f64 	%fd1547, [%rd10+-16];
	mul.f64 	%fd1548, %fd1546, %fd1547;
	sub.f64 	%fd1549, %fd1544, %fd1548;
	ld.global.nc.f64 	%fd1550, [%rd91+8];
	ld.global.f64 	%fd1551, [%rd10+8];
	mul.f64 	%fd1552, %fd1550, %fd1551;
	fma.rn.f64 	%fd1553, %fd1545, %fd1547, %fd1552;
	mul.f64 	%fd1554, %fd1540, 0d4008000000000000;
	fma.rn.f64 	%fd1555, %fd1554, %fd1542, %fd1553;
	mul.f64 	%fd1556, %fd1537, 0d4008000000000000;
	fma.rn.f64 	%fd1557, %fd1556, %fd1538, %fd1555;
	ld.global.nc.f64 	%fd1558, [%rd91+16];
	ld.global.f64 	%fd1559, [%rd10+16];
	fma.rn.f64 	%fd1560, %fd1558, %fd1559, %fd1539;
	mul.f64 	%fd1561, %fd1550, 0d4008000000000000;
	fma.rn.f64 	%fd1562, %fd1561, %fd1551, %fd1560;
	fma.rn.f64 	%fd1563, %fd1554, %fd1542, %fd1562;
	sub.f64 	%fd1564, %fd1552, %fd1543;
	mul.f64 	%fd1565, %fd1558, 0d3FE8000000000000;
	mul.f64 	%fd1566, %fd1565, %fd1559;
	sub.f64 	%fd1567, %fd1564, %fd1566;
	ld.global.nc.f64 	%fd1568, [%rd91+-2432];
	ld.global.f64 	%fd1569, [%rd11+-8];
	mul.f64 	%fd1570, %fd1568, %fd1569;
	ld.global.f64 	%fd1571, [%rd11];
	mul.f64 	%fd1572, %fd1541, %fd1571;
	sub.f64 	%fd1573, %fd1570, %fd1572;
	ld.global.nc.f64 	%fd1574, [%rd91+-4864];
	mul.f64 	%fd1575, %fd1574, 0d3FE8000000000000;
	ld.global.f64 	%fd1576, [%rd11+-16];
	mul.f64 	%fd1577, %fd1575, %fd1576;
	sub.f64 	%fd1578, %fd1573, %fd1577;
	ld.global.nc.f64 	%fd1579, [%rd91+2432];
	ld.global.f64 	%fd1580, [%rd11+8];
	mul.f64 	%fd1581, %fd1579, %fd1580;
	fma.rn.f64 	%fd1582, %fd1574, %fd1576, %fd1581;
	fma.rn.f64 	%fd1583, %fd1554, %fd1571, %fd1582;
	mul.f64 	%fd1584, %fd1568, 0d4008000000000000;
	fma.rn.f64 	%fd1585, %fd1584, %fd1569, %fd1583;
	ld.global.nc.f64 	%fd1586, [%rd91+4864];
	ld.global.f64 	%fd1587, [%rd11+16];
	fma.rn.f64 	%fd1588, %fd1586, %fd1587, %fd1570;
	mul.f64 	%fd1589, %fd1579, 0d4008000000000000;
	fma.rn.f64 	%fd1590, %fd1589, %fd1580, %fd1588;
	fma.rn.f64 	%fd1591, %fd1554, %fd1571, %fd1590;
	sub.f64 	%fd1592, %fd1581, %fd1572;
	mul.f64 	%fd1593, %fd1586, 0d3FE8000000000000;
	mul.f64 	%fd1594, %fd1593, %fd1587;
	sub.f64 	%fd1595, %fd1592, %fd1594;
	add.s64 	%rd92, %rd25, %rd88;
	ld.global.nc.f64 	%fd1596, [%rd92+-739328];
	ld.global.f64 	%fd1597, [%rd90];
	mul.f64 	%fd1598, %fd1596, %fd1597;
	ld.global.f64 	%fd1599, [%rd101+-16];
	mul.f64 	%fd1600, %fd1541, %fd1599;
	sub.f64 	%fd1601, %fd1598, %fd1600;
	ld.global.nc.f64 	%fd1602, [%rd92+-1478656];
	mul.f64 	%fd1603, %fd1602, 0d3FE8000000000000;
	ld.global.f64 	%fd1604, [%rd90+-8];
	mul.f64 	%fd1605, %fd1603, %fd1604;
	sub.f64 	%fd1606, %fd1601, %fd1605;
	ld.global.nc.f64 	%fd1607, [%rd91+739328];
	ld.global.f64 	%fd1608, [%rd101+-8];
	mul.f64 	%fd1609, %fd1607, %fd1608;
	fma.rn.f64 	%fd1610, %fd1602, %fd1604, %fd1609;
	fma.rn.f64 	%fd1611, %fd1554, %fd1599, %fd1610;
	mul.f64 	%fd1612, %fd1596, 0d4008000000000000;
	fma.rn.f64 	%fd1613, %fd1612, %fd1597, %fd1611;
	add.s32 	%r40, %r40, 2;
	ld.global.nc.f64 	%fd1614, [%rd91+1478656];
	ld.global.f64 	%fd1615, [%rd101];
	fma.rn.f64 	%fd1616, %fd1614, %fd1615, %fd1598;
	mul.f64 	%fd1617, %fd1607, 0d4008000000000000;
	fma.rn.f64 	%fd1618, %fd1617, %fd1608, %fd1616;
	fma.rn.f64 	%fd1619, %fd1554, %fd1599, %fd1618;
	sub.f64 	%fd1620, %fd1609, %fd1600;
	mul.f64 	%fd1621, %fd1614, 0d3FE8000000000000;
	mul.f64 	%fd1622, %fd1621, %fd1615;
	sub.f64 	%fd1623, %fd1620, %fd1622;
	add.s64 	%rd93, %rd20, %rd100;
	ld.global.nc.f64 	%fd1624, [%rd93+-8];
	mul.f64 	%fd1625, %fd1624, %fd1538;
	fma.rn.f64 	%fd1626, %fd1549, 0d4000000000000000, %fd1625;
	ld.global.nc.f64 	%fd1627, [%rd93];
	mul.f64 	%fd1628, %fd1627, 0d3FE8000000000000;
	mul.f64 	%fd1629, %fd1628, %fd1542;
	sub.f64 	%fd1630, %fd1626, %fd1629;
	ld.global.nc.f64 	%fd1631, [%rd93+-16];
	mul.f64 	%fd1632, %fd1631, 0d3FE8000000000000;
	mul.f64 	%fd1633, %fd1632, %fd1547;
	sub.f64 	%fd1634, %fd1630, %fd1633;
	add.s64 	%rd94, %rd17, %rd100;
	ld.global.nc.f64 	%fd1635, [%rd94+-16];
	ld.global.nc.f64 	%fd1636, [%rd94];
	sub.f64 	%fd1637, %fd1635, %fd1636;
	mul.f64 	%fd1638, %fd1631, %fd1547;
	fma.rn.f64 	%fd1639, %fd1557, 0d4000000000000000, %fd1638;
	ld.global.nc.f64 	%fd1640, [%rd93+8];
	mul.f64 	%fd1641, %fd1640, %fd1551;
	add.f64 	%fd1642, %fd1639, %fd1641;
	mul.f64 	%fd1643, %fd1627, 0d4008000000000000;
	fma.rn.f64 	%fd1644, %fd1643, %fd1542, %fd1642;
	mul.f64 	%fd1645, %fd1624, 0d4008000000000000;
	fma.rn.f64 	%fd1646, %fd1645, %fd1538, %fd1644;
	ld.global.nc.f64 	%fd1647, [%rd94+-8];
	sub.f64 	%fd1648, %fd1647, %fd1636;
	mul.f64 	%fd1649, %fd1646, %fd1648;
	fma.rn.f64 	%fd1650, %fd1634, %fd1637, %fd1649;
	fma.rn.f64 	%fd1651, %fd1563, 0d4000000000000000, %fd1625;
	ld.global.nc.f64 	%fd1652, [%rd93+16];
	fma.rn.f64 	%fd1653, %fd1652, %fd1559, %fd1651;
	mul.f64 	%fd1654, %fd1640, 0d4008000000000000;
	fma.rn.f64 	%fd1655, %fd1654, %fd1551, %fd1653;
	fma.rn.f64 	%fd1656, %fd1643, %fd1542, %fd1655;
	ld.global.nc.f64 	%fd1657, [%rd94+8];
	sub.f64 	%fd1658, %fd1657, %fd1636;
	fma.rn.f64 	%fd1659, %fd1656, %fd1658, %fd1650;
	fma.rn.f64 	%fd1660, %fd1567, 0d4000000000000000, %fd1641;
	sub.f64 	%fd1661, %fd1660, %fd1629;
	mul.f64 	%fd1662, %fd1652, 0d3FE8000000000000;
	mul.f64 	%fd1663, %fd1662, %fd1559;
	sub.f64 	%fd1664, %fd1661, %fd1663;
	ld.global.nc.f64 	%fd1665, [%rd94+16];
	sub.f64 	%fd1666, %fd1665, %fd1636;
	fma.rn.f64 	%fd1667, %fd1664, %fd1666, %fd1659;
	ld.global.nc.f64 	%fd1668, [%rd94+-4864];
	sub.f64 	%fd1669, %fd1668, %fd1636;
	ld.global.nc.f64 	%fd1670, [%rd94+-2432];
	sub.f64 	%fd1671, %fd1670, %fd1636;
	mul.f64 	%fd1672, %fd1585, %fd1671;
	fma.rn.f64 	%fd1673, %fd1578, %fd1669, %fd1672;
	ld.global.nc.f64 	%fd1674, [%rd94+2432];
	sub.f64 	%fd1675, %fd1674, %fd1636;
	fma.rn.f64 	%fd1676, %fd1591, %fd1675, %fd1673;
	ld.global.nc.f64 	%fd1677, [%rd94+4864];
	sub.f64 	%fd1678, %fd1677, %fd1636;
	fma.rn.f64 	%fd1679, %fd1595, %fd1678, %fd1676;
	mul.f64 	%fd1680, %fd1571, %fd1679;
	fma.rn.f64 	%fd1681, %fd1542, %fd1667, %fd1680;
	add.s64 	%rd95, %rd17, %rd88;
	ld.global.nc.f64 	%fd1682, [%rd95+-1478656];
	sub.f64 	%fd1683, %fd1682, %fd1636;
	ld.global.nc.f64 	%fd1684, [%rd95+-739328];
	sub.f64 	%fd1685, %fd1684, %fd1636;
	mul.f64 	%fd1686, %fd1613, %fd1685;
	fma.rn.f64 	%fd1687, %fd1606, %fd1683, %fd1686;
	ld.global.nc.f64 	%fd1688, [%rd94+739328];
	sub.f64 	%fd1689, %fd1688, %fd1636;
	fma.rn.f64 	%fd1690, %fd1619, %fd1689, %fd1687;
	ld.global.nc.f64 	%fd1691, [%rd94+1478656];
	sub.f64 	%fd1692, %fd1691, %fd1636;
	fma.rn.f64 	%fd1693, %fd1623, %fd1692, %fd1690;
	fma.rn.f64 	%fd1694, %fd1599, %fd1693, %fd1681;
	mul.f64 	%fd1695, %fd1542, %fd1571;
	mul.f64 	%fd1696, %fd1695, 0d3F7C71C71C71C71C;
	add.s64 	%rd96, %rd22, %rd100;
	ld.global.nc.f64 	%fd1697, [%rd96+-749088];
	ld.global.nc.f64 	%fd1698, [%rd96+-739360];
	sub.f64 	%fd1699, %fd1697, %fd1698;
	ld.global.nc.f64 	%fd1700, [%rd96+-746656];
	ld.global.nc.f64 	%fd1701, [%rd96+-741792];
	sub.f64 	%fd1702, %fd1701, %fd1700;
	fma.rn.f64 	%fd1703, %fd1702, 0d4020000000000000, %fd1699;
	mul.f64 	%fd1704, %fd1631, %fd1703;
	ld.global.nc.f64 	%fd1705, [%rd96+-749080];
	ld.global.nc.f64 	%fd1706, [%rd96+-739352];
	sub.f64 	%fd1707, %fd1705, %fd1706;
	ld.global.nc.f64 	%fd1708, [%rd96+-746648];
	ld.global.nc.f64 	%fd1709, [%rd96+-741784];
	sub.f64 	%fd1710, %fd1709, %fd1708;
	fma.rn.f64 	%fd1711, %fd1710, 0d4020000000000000, %fd1707;
	mul.f64 	%fd1712, %fd1624, %fd1711;
	mul.f64 	%fd1713, %fd1712, 0d4020000000000000;
	sub.f64 	%fd1714, %fd1704, %fd1713;
	ld.global.nc.f64 	%fd1715, [%rd96+-749064];
	ld.global.nc.f64 	%fd1716, [%rd96+-739336];
	sub.f64 	%fd1717, %fd1715, %fd1716;
	ld.global.nc.f64 	%fd1718, [%rd96+-746632];
	ld.global.nc.f64 	%fd1719, [%rd96+-741768];
	sub.f64 	%fd1720, %fd1719, %fd1718;
	fma.rn.f64 	%fd1721, %fd1720, 0d4020000000000000, %fd1717;
	mul.f64 	%fd1722, %fd1640, %fd1721;
	fma.rn.f64 	%fd1723, %fd1722, 0d4020000000000000, %fd1714;
	ld.global.nc.f64 	%fd1724, [%rd96+-749056];
	ld.global.nc.f64 	%fd1725, [%rd96+-739328];
	sub.f64 	%fd1726, %fd1724, %fd1725;
	ld.global.nc.f64 	%fd1727, [%rd96+-746624];
	ld.global.nc.f64 	%fd1728, [%rd96+-741760];
	sub.f64 	%fd1729, %fd1728, %fd1727;
	fma.rn.f64 	%fd1730, %fd1729, 0d4020000000000000, %fd1726;
	mul.f64 	%fd1731, %fd1652, %fd1730;
	sub.f64 	%fd1732, %fd1723, %fd1731;
	mul.f64 	%fd1733, %fd1696, %fd1732;
	fma.rn.f64 	%fd1734, %fd1694, 0d3FC5555555555555, %fd1733;
	mul.f64 	%fd1735, %fd1542, %fd1599;
	mul.f64 	%fd1736, %fd1735, 0d3F7C71C71C71C71C;
	add.s64 	%rd97, %rd24, %rd88;
	ld.global.nc.f64 	%fd1737, [%rd97+-1478672];
	add.s64 	%rd98, %rd24, %rd100;
	ld.global.nc.f64 	%fd33, [%rd98+1478640];
	sub.f64 	%fd1738, %fd1737, %fd33;
	ld.global.nc.f64 	%fd1739, [%rd97+-739344];
	ld.global.nc.f64 	%fd1740, [%rd98+739312];
	sub.f64 	%fd1741, %fd1740, %fd1739;
	fma.rn.f64 	%fd1742, %fd1741, 0d4020000000000000, %fd1738;
	mul.f64 	%fd1743, %fd1631, %fd1742;
	ld.global.nc.f64 	%fd1744, [%rd97+-1478664];
	ld.global.nc.f64 	%fd34, [%rd98+1478648];
	sub.f64 	%fd1745, %fd1744, %fd34;
	ld.global.nc.f64 	%fd1746, [%rd97+-739336];
	ld.global.nc.f64 	%fd1747, [%rd98+739320];
	sub.f64 	%fd1748, %fd1747, %fd1746;
	fma.rn.f64 	%fd1749, %fd1748, 0d4020000000000000, %fd1745;
	mul.f64 	%fd1750, %fd1624, %fd1749;
	mul.f64 	%fd1751, %fd1750, 0d4020000000000000;
	sub.f64 	%fd1752, %fd1743, %fd1751;
	ld.global.nc.f64 	%fd1753, [%rd97+-1478648];
	ld.global.nc.f64 	%fd35, [%rd98+1478664];
	sub.f64 	%fd1754, %fd1753, %fd35;
	ld.global.nc.f64 	%fd1755, [%rd97+-739320];
	ld.global.nc.f64 	%fd1756, [%rd98+739336];
	sub.f64 	%fd1757, %fd1756, %fd1755;
	fma.rn.f64 	%fd1758, %fd1757, 0d4020000000000000, %fd1754;
	mul.f64 	%fd1759, %fd1640, %fd1758;
	fma.rn.f64 	%fd1760, %fd1759, 0d4020000000000000, %fd1752;
	ld.global.nc.f64 	%fd1761, [%rd97+-1478640];
	ld.global.nc.f64 	%fd36, [%rd98+1478672];
	sub.f64 	%fd1762, %fd1761, %fd36;
	ld.global.nc.f64 	%fd1763, [%rd97+-739312];
	ld.global.nc.f64 	%fd1764, [%rd98+739344];
	sub.f64 	%fd1765, %fd1764, %fd1763;
	fma.rn.f64 	%fd1766, %fd1765, 0d4020000000000000, %fd1762;
	mul.f64 	%fd1767, %fd1652, %fd1766;
	sub.f64 	%fd1768, %fd1760, %fd1767;
	fma.rn.f64 	%fd1769, %fd1736, %fd1768, %fd1734;
	sub.f64 	%fd1770, %fd1697, %fd1724;
	sub.f64 	%fd1771, %fd1715, %fd1705;
	fma.rn.f64 	%fd1772, %fd1771, 0d4020000000000000, %fd1770;
	mul.f64 	%fd1773, %fd1574, %fd1772;
	sub.f64 	%fd1774, %fd1700, %fd1727;
	sub.f64 	%fd1775, %fd1718, %fd1708;
	fma.rn.f64 	%fd1776, %fd1775, 0d4020000000000000, %fd1774;
	mul.f64 	%fd1777, %fd1568, %fd1776;
	mul.f64 	%fd1778, %fd1777, 0d4020000000000000;
	sub.f64 	%fd1779, %fd1773, %fd1778;
	sub.f64 	%fd1780, %fd1701, %fd1728;
	sub.f64 	%fd1781, %fd1719, %fd1709;
	fma.rn.f64 	%fd1782, %fd1781, 0d4020000000000000, %fd1780;
	mul.f64 	%fd1783, %fd1579, %fd1782;
	fma.rn.f64 	%fd1784, %fd1783, 0d4020000000000000, %fd1779;
	sub.f64 	%fd1785, %fd1698, %fd1725;
	sub.f64 	%fd1786, %fd1716, %fd1706;
	fma.rn.f64 	%fd1787, %fd1786, 0d4020000000000000, %fd1785;
	mul.f64 	%fd1788, %fd1586, %fd1787;
	sub.f64 	%fd1789, %fd1784, %fd1788;
	fma.rn.f64 	%fd1790, %fd1696, %fd1789, %fd1769;
	sub.f64 	%fd1791, %fd1737, %fd1761;
	sub.f64 	%fd1792, %fd1753, %fd1744;
	fma.rn.f64 	%fd1793, %fd1792, 0d4020000000000000, %fd1791;
	mul.f64 	%fd1794, %fd1602, %fd1793;
	sub.f64 	%fd1795, %fd1739, %fd1763;
	sub.f64 	%fd1796, %fd1755, %fd1746;
	fma.rn.f64 	%fd1797, %fd1796, 0d4020000000000000, %fd1795;
	mul.f64 	%fd1798, %fd1596, %fd1797;
	mul.f64 	%fd1799, %fd1798, 0d4020000000000000;
	sub.f64 	%fd1800, %fd1794, %fd1799;
	sub.f64 	%fd1801, %fd1740, %fd1764;
	sub.f64 	%fd1802, %fd1756, %fd1747;
	fma.rn.f64 	%fd1803, %fd1802, 0d4020000000000000, %fd1801;
	mul.f64 	%fd1804, %fd1607, %fd1803;
	fma.rn.f64 	%fd1805, %fd1804, 0d4020000000000000, %fd1800;
	sub.f64 	%fd1806, %fd33, %fd36;
	sub.f64 	%fd1807, %fd35, %fd34;
	fma.rn.f64 	%fd1808, %fd1807, 0d4020000000000000, %fd1806;
	mul.f64 	%fd1809, %fd1614, %fd1808;
	sub.f64 	%fd1810, %fd1805, %fd1809;
	fma.rn.f64 	%fd1811, %fd1736, %fd1810, %fd1790;
	add.s64 	%rd99, %rd23, %rd100;
	ld.global.f64 	%fd1812, [%rd99];
	fma.rn.f64 	%fd1813, %fd1811, 0d3FB2B324D6AC6977, %fd1812;
	st.global.f64 	[%rd99], %fd1813;
	ld.global.nc.f64 	%fd1814, [%rd91+739320];
	ld.global.f64 	%fd1815, [%rd10+-8];
	mul.f64 	%fd1816, %fd1814, %fd1815;
	mul.f64 	%fd1817, %fd1607, 0d3FE8000000000000;
	ld.global.f64 	%fd1818, [%rd10];
	mul.f64 	%fd1819, %fd1817, %fd1818;
	sub.f64 	%fd1820, %fd1816, %fd1819;
	ld.global.nc.f64 	%fd1821, [%rd91+739312];
	mul.f64 	%fd1822, %fd1821, 0d3FE8000000000000;
	ld.global.f64 	%fd1823, [%rd10+-16];
	mul.f64 	%fd1824, %fd1822, %fd1823;
	sub.f64 	%fd1825, %fd1820, %fd1824;
	ld.global.nc.f64 	%fd1826, [%rd91+739336];
	ld.global.f64 	%fd1827, [%rd10+8];
	mul.f64 	%fd1828, %fd1826, %fd1827;
	fma.rn.f64 	%fd1829, %fd1821, %fd1823, %fd1828;
	fma.rn.f64 	%fd1830, %fd1617, %fd1818, %fd1829;
	mul.f64 	%fd1831, %fd1814, 0d4008000000000000;
	fma.rn.f64 	%fd1832, %fd1831, %fd1815, %fd1830;
	ld.global.nc.f64 	%fd1833, [%rd91+739344];
	ld.global.f64 	%fd1834, [%rd10+16];
	fma.rn.f64 	%fd1835, %fd1833, %fd1834, %fd1816;
	mul.f64 	%fd1836, %fd1826, 0d4008000000000000;
	fma.rn.f64 	%fd1837, %fd1836, %fd1827, %fd1835;
	fma.rn.f64 	%fd1838, %fd1617, %fd1818, %fd1837;
	sub.f64 	%fd1839, %fd1828, %fd1819;
	mul.f64 	%fd1840, %fd1833, 0d3FE8000000000000;
	mul.f64 	%fd1841, %fd1840, %fd1834;
	sub.f64 	%fd1842, %fd1839, %fd1841;
	ld.global.nc.f64 	%fd1843, [%rd91+736896];
	ld.global.f64 	%fd1844, [%rd11+-8];
	mul.f64 	%fd1845, %fd1843, %fd1844;
	ld.global.f64 	%fd1846, [%rd11];
	mul.f64 	%fd1847, %fd1817, %fd1846;
	sub.f64 	%fd1848, %fd1845, %fd1847;
	ld.global.nc.f64 	%fd1849, [%rd91+734464];
	mul.f64 	%fd1850, %fd1849, 0d3FE8000000000000;
	ld.global.f64 	%fd1851, [%rd11+-16];
	mul.f64 	%fd1852, %fd1850, %fd1851;
	sub.f64 	%fd1853, %fd1848, %fd1852;
	ld.global.nc.f64 	%fd1854, [%rd91+741760];
	ld.global.f64 	%fd1855, [%rd11+8];
	mul.f64 	%fd1856, %fd1854, %fd1855;
	fma.rn.f64 	%fd1857, %fd1849, %fd1851, %fd1856;
	fma.rn.f64 	%fd1858, %fd1617, %fd1846, %fd1857;
	mul.f64 	%fd1859, %fd1843, 0d4008000000000000;
	fma.rn.f64 	%fd1860, %fd1859, %fd1844, %fd1858;
	ld.global.nc.f64 	%fd1861, [%rd91+744192];
	ld.global.f64 	%fd1862, [%rd11+16];
	fma.rn.f64 	%fd1863, %fd1861, %fd1862, %fd1845;
	mul.f64 	%fd1864, %fd1854, 0d4008000000000000;
	fma.rn.f64 	%fd1865, %fd1864, %fd1855, %fd1863;
	fma.rn.f64 	%fd1866, %fd1617, %fd1846, %fd1865;
	sub.f64 	%fd1867, %fd1856, %fd1847;
	mul.f64 	%fd1868, %fd1861, 0d3FE8000000000000;
	mul.f64 	%fd1869, %fd1868, %fd1862;
	sub.f64 	%fd1870, %fd1867, %fd1869;
	ld.global.f64 	%fd1871, [%rd101+-16];
	mul.f64 	%fd1872, %fd1540, %fd1871;
	ld.global.f64 	%fd1873, [%rd101+-8];
	mul.f64 	%fd1874, %fd1817, %fd1873;
	sub.f64 	%fd1875, %fd1872, %fd1874;
	mul.f64 	%fd1876, %fd1596, 0d3FE8000000000000;
	ld.global.f64 	%fd1877, [%rd90];
	mul.f64 	%fd1878, %fd1876, %fd1877;
	sub.f64 	%fd1879, %fd1875, %fd1878;
	ld.global.f64 	%fd1880, [%rd101];
	mul.f64 	%fd1881, %fd1614, %fd1880;
	fma.rn.f64 	%fd1882, %fd1596, %fd1877, %fd1881;
	fma.rn.f64 	%fd1883, %fd1617, %fd1873, %fd1882;
	fma.rn.f64 	%fd1884, %fd1554, %fd1871, %fd1883;
	ld.global.nc.f64 	%fd1885, [%rd91+2217984];
	ld.global.f64 	%fd1886, [%rd101+8];
	fma.rn.f64 	%fd1887, %fd1885, %fd1886, %fd1872;
	mul.f64 	%fd1888, %fd1614, 0d4008000000000000;
	fma.rn.f64 	%fd1889, %fd1888, %fd1880, %fd1887;
	fma.rn.f64 	%fd1890, %fd1617, %fd1873, %fd1889;
	sub.f64 	%fd1891, %fd1881, %fd1874;
	mul.f64 	%fd1892, %fd1885, 0d3FE8000000000000;
	mul.f64 	%fd1893, %fd1892, %fd1886;
	sub.f64 	%fd1894, %fd1891, %fd1893;
	ld.global.nc.f64 	%fd1895, [%rd93+739320];
	mul.f64 	%fd1896, %fd1895, %fd1815;
	fma.rn.f64 	%fd1897, %fd1825, 0d4000000000000000, %fd1896;
	ld.global.nc.f64 	%fd1898, [%rd93+739328];
	mul.f64 	%fd1899, %fd1898, 0d3FE8000000000000;
	mul.f64 	%fd1900, %fd1899, %fd1818;
	sub.f64 	%fd1901, %fd1897, %fd1900;
	ld.global.nc.f64 	%fd1902, [%rd93+739312];
	mul.f64 	%fd1903, %fd1902, 0d3FE8000000000000;
	mul.f64 	%fd1904, %fd1903, %fd1823;
	sub.f64 	%fd1905, %fd1901, %fd1904;
	ld.global.nc.f64 	%fd1906, [%rd94+739312];
	sub.f64 	%fd1907, %fd1906, %fd1688;
	mul.f64 	%fd1908, %fd1902, %fd1823;
	fma.rn.f64 	%fd1909, %fd1832, 0d4000000000000000, %fd1908;
	ld.global.nc.f64 	%fd1910, [%rd93+739336];
	mul.f64 	%fd1911, %fd1910, %fd1827;
	add.f64 	%fd1912, %fd1909, %fd1911;
	mul.f64 	%fd1913, %fd1898, 0d4008000000000000;
	fma.rn.f64 	%fd1914, %fd1913, %fd1818, %fd1912;
	mul.f64 	%fd1915, %fd1895, 0d4008000000000000;
	fma.rn.f64 	%fd1916, %fd1915, %fd1815, %fd1914;
	ld.global.nc.f64 	%fd1917, [%rd94+739320];
	sub.f64 	%fd1918, %fd1917, %fd1688;
	mul.f64 	%fd1919, %fd1916, %fd1918;
	fma.rn.f64 	%fd1920, %fd1905, %fd1907, %fd1919;
	fma.rn.f64 	%fd1921, %fd1838, 0d4000000000000000, %fd1896;
	ld.global.nc.f64 	%fd1922, [%rd93+739344];
	fma.rn.f64 	%fd1923, %fd1922, %fd1834, %fd1921;
	mul.f64 	%fd1924, %fd1910, 0d4008000000000000;
	fma.rn.f64 	%fd1925, %fd1924, %fd1827, %fd1923;
	fma.rn.f64 	%fd1926, %fd1913, %fd1818, %fd1925;
	ld.global.nc.f64 	%fd1927, [%rd94+739336];
	sub.f64 	%fd1928, %fd1927, %fd1688;
	fma.rn.f64 	%fd1929, %fd1926, %fd1928, %fd1920;
	fma.rn.f64 	%fd1930, %fd1842, 0d4000000000000000, %fd1911;
	sub.f64 	%fd1931, %fd1930, %fd1900;
	mul.f64 	%fd1932, %fd1922, 0d3FE8000000000000;
	mul.f64 	%fd1933, %fd1932, %fd1834;
	sub.f64 	%fd1934, %fd1931, %fd1933;
	ld.global.nc.f64 	%fd1935, [%rd94+739344];
	sub.f64 	%fd1936, %fd1935, %fd1688;
	fma.rn.f64 	%fd1937, %fd1934, %fd1936, %fd1929;
	ld.global.nc.f64 	%fd1938, [%rd94+734464];
	sub.f64 	%fd1939, %fd1938, %fd1688;
	ld.global.nc.f64 	%fd1940, [%rd94+736896];
	sub.f64 	%fd1941, %fd1940, %fd1688;
	mul.f64 	%fd1942, %fd1860, %fd1941;
	fma.rn.f64 	%fd1943, %fd1853, %fd1939, %fd1942;
	ld.global.nc.f64 	%fd1944, [%rd94+741760];
	sub.f64 	%fd1945, %fd1944, %fd1688;
	fma.rn.f64 	%fd1946, %fd1866, %fd1945, %fd1943;
	ld.global.nc.f64 	%fd1947, [%rd94+744192];
	sub.f64 	%fd1948, %fd1947, %fd1688;
	fma.rn.f64 	%fd1949, %fd1870, %fd1948, %fd1946;
	mul.f64 	%fd1950, %fd1846, %fd1949;
	fma.rn.f64 	%fd1951, %fd1818, %fd1937, %fd1950;
	sub.f64 	%fd1952, %fd1684, %fd1688;
	sub.f64 	%fd1953, %fd1636, %fd1688;
	mul.f64 	%fd1954, %fd1884, %fd1953;
	fma.rn.f64 	%fd1955, %fd1879, %fd1952, %fd1954;
	sub.f64 	%fd1956, %fd1691, %fd1688;
	fma.rn.f64 	%fd1957, %fd1890, %fd1956, %fd1955;
	ld.global.nc.f64 	%fd1958, [%rd94+2217984];
	sub.f64 	%fd1959, %fd1958, %fd1688;
	fma.rn.f64 	%fd1960, %fd1894, %fd1959, %fd1957;
	fma.rn.f64 	%fd1961, %fd1873, %fd1960, %fd1951;
	mul.f64 	%fd1962, %fd1818, %fd1846;
	mul.f64 	%fd1963, %fd1962, 0d3F7C71C71C71C71C;
	ld.global.nc.f64 	%fd1964, [%rd96+-9760];
	ld.global.nc.f64 	%fd1965, [%rd96+-32];
	sub.f64 	%fd1966, %fd1964, %fd1965;
	ld.global.nc.f64 	%fd1967, [%rd96+-7328];
	ld.global.nc.f64 	%fd1968, [%rd96+-2464];
	sub.f64 	%fd1969, %fd1968, %fd1967;
	fma.rn.f64 	%fd1970, %fd1969, 0d4020000000000000, %fd1966;
	mul.f64 	%fd1971, %fd1902, %fd1970;
	ld.global.nc.f64 	%fd1972, [%rd96+-9752];
	ld.global.nc.f64 	%fd1973, [%rd96+-24];
	sub.f64 	%fd1974, %fd1972, %fd1973;
	ld.global.nc.f64 	%fd1975, [%rd96+-7320];
	ld.global.nc.f64 	%fd1976, [%rd96+-2456];
	sub.f64 	%fd1977, %fd1976, %fd1975;
	fma.rn.f64 	%fd1978, %fd1977, 0d4020000000000000, %fd1974;
	mul.f64 	%fd1979, %fd1895, %fd1978;
	mul.f64 	%fd1980, %fd1979, 0d4020000000000000;
	sub.f64 	%fd1981, %fd1971, %fd1980;
	ld.global.nc.f64 	%fd1982, [%rd96+-9736];
	ld.global.nc.f64 	%fd1983, [%rd96+-8];
	sub.f64 	%fd1984, %fd1982, %fd1983;
	ld.global.nc.f64 	%fd1985, [%rd96+-7304];
	ld.global.nc.f64 	%fd1986, [%rd96+-2440];
	sub.f64 	%fd1987, %fd1986, %fd1985;
	fma.rn.f64 	%fd1988, %fd1987, 0d4020000000000000, %fd1984;
	mul.f64 	%fd1989, %fd1910, %fd1988;
	fma.rn.f64 	%fd1990, %fd1989, 0d4020000000000000, %fd1981;
	ld.global.nc.f64 	%fd1991, [%rd96+-9728];
	ld.global.nc.f64 	%fd1992, [%rd96];
	sub.f64 	%fd1993, %fd1991, %fd1992;
	ld.global.nc.f64 	%fd1994, [%rd96+-7296];
	ld.global.nc.f64 	%fd1995, [%rd96+-2432];
	sub.f64 	%fd1996, %fd1995, %fd1994;
	fma.rn.f64 	%fd1997, %fd1996, 0d4020000000000000, %fd1993;
	mul.f64 	%fd1998, %fd1922, %fd1997;
	sub.f64 	%fd1999, %fd1990, %fd1998;
	mul.f64 	%fd2000, %fd1963, %fd1999;
	fma.rn.f64 	%fd2001, %fd1961, 0d3FC5555555555555, %fd2000;
	mul.f64 	%fd2002, %fd1818, %fd1873;
	mul.f64 	%fd2003, %fd2002, 0d3F7C71C71C71C71C;
	ld.global.nc.f64 	%fd2004, [%rd98+2217968];
	sub.f64 	%fd2005, %fd1739, %fd2004;
	sub.f64 	%fd2006, %fd33, %fd2076;
	fma.rn.f64 	%fd2007, %fd2006, 0d4020000000000000, %fd2005;
	mul.f64 	%fd2008, %fd1902, %fd2007;
	ld.global.nc.f64 	%fd2009, [%rd98+2217976];
	sub.f64 	%fd2010, %fd1746, %fd2009;
	sub.f64 	%fd2011, %fd34, %fd2075;
	fma.rn.f64 	%fd2012, %fd2011, 0d4020000000000000, %fd2010;
	mul.f64 	%fd2013, %fd1895, %fd2012;
	mul.f64 	%fd2014, %fd2013, 0d4020000000000000;
	sub.f64 	%fd2015, %fd2008, %fd2014;
	ld.global.nc.f64 	%fd2016, [%rd98+2217992];
	sub.f64 	%fd2017, %fd1755, %fd2016;
	sub.f64 	%fd2018, %fd35, %fd2074;
	fma.rn.f64 	%fd2019, %fd2018, 0d4020000000000000, %fd2017;
	mul.f64 	%fd2020, %fd1910, %fd2019;
	fma.rn.f64 	%fd2021, %fd2020, 0d4020000000000000, %fd2015;
	ld.global.nc.f64 	%fd2022, [%rd98+2218000];
	sub.f64 	%fd2023, %fd1763, %fd2022;
	sub.f64 	%fd2024, %fd36, %fd2073;
	fma.rn.f64 	%fd2025, %fd2024, 0d4020000000000000, %fd2023;
	mul.f64 	%fd2026, %fd1922, %fd2025;
	sub.f64 	%fd2027, %fd2021, %fd2026;
	fma.rn.f64 	%fd2028, %fd2003, %fd2027, %fd2001;
	sub.f64 	%fd2029, %fd1964, %fd1991;
	sub.f64 	%fd2030, %fd1982, %fd1972;
	fma.rn.f64 	%fd2031, %fd2030, 0d4020000000000000, %fd2029;
	mul.f64 	%fd2032, %fd1849, %fd2031;
	sub.f64 	%fd2033, %fd1967, %fd1994;
	sub.f64 	%fd2034, %fd1985, %fd1975;
	fma.rn.f64 	%fd2035, %fd2034, 0d4020000000000000, %fd2033;
	mul.f64 	%fd2036, %fd1843, %fd2035;
	mul.f64 	%fd2037, %fd2036, 0d4020000000000000;
	sub.f64 	%fd2038, %fd2032, %fd2037;
	sub.f64 	%fd2039, %fd1968, %fd1995;
	sub.f64 	%fd2040, %fd1986, %fd1976;
	fma.rn.f64 	%fd2041, %fd2040, 0d4020000000000000, %fd2039;
	mul.f64 	%fd2042, %fd1854, %fd2041;
	fma.rn.f64 	%fd2043, %fd2042, 0d4020000000000000, %fd2038;
	sub.f64 	%fd2044, %fd1965, %fd1992;
	sub.f64 	%fd2045, %fd1983, %fd1973;
	fma.rn.f64 	%fd2046, %fd2045, 0d4020000000000000, %fd2044;
	mul.f64 	%fd2047, %fd1861, %fd2046;
	sub.f64 	%fd2048, %fd2043, %fd2047;
	fma.rn.f64 	%fd2049, %fd1963, %fd2048, %fd2028;
	sub.f64 	%fd2050, %fd2076, %fd2073;
	sub.f64 	%fd2051, %fd2074, %fd2075;
	fma.rn.f64 	%fd2052, %fd2051, 0d4020000000000000, %fd2050;
	mul.f64 	%fd2053, %fd1540, %fd2052;
	mul.f64 	%fd2054, %fd2053, 0d4020000000000000;
	sub.f64 	%fd2055, %fd1798, %fd2054;
	fma.rn.f64 	%fd2056, %fd1809, 0d4020000000000000, %fd2055;
	sub.f64 	%fd2057, %fd2004, %fd2022;
	sub.f64 	%fd2058, %fd2016, %fd2009;
	fma.rn.f64 	%fd2059, %fd2058, 0d4020000000000000, %fd2057;
	mul.f64 	%fd2060, %fd1885, %fd2059;
	sub.f64 	%fd2061, %fd2056, %fd2060;
	fma.rn.f64 	%fd2062, %fd2003, %fd2061, %fd2049;
	ld.global.f64 	%fd2063, [%rd99+739328];
	fma.rn.f64 	%fd2064, %fd2062, 0d3FB2B324D6AC6977, %fd2063;
	st.global.f64 	[%rd99+739328], %fd2064;
	add.s32 	%r41, %r41, 1;
	add.s64 	%rd101, %rd101, 16;
	add.s64 	%rd100, %rd100, 1478656;
	setp.ne.s32 	%p10, %r41, 1;
	mov.f64 	%fd2073, %fd36;
	mov.f64 	%fd2074, %fd35;
	mov.f64 	%fd2075, %fd34;
	mov.f64 	%fd2076, %fd33;
	@%p10 bra 	$L__BB0_6;
$L__BB0_7:
	ret;

}
	// .globl	_Z5sw4_2PdS_S_S_S_S_S_S_S_S_S_i
.visible .entry _Z5sw4_2PdS_S_S_S_S_S_S_S_S_S_i(
	.param .u64 .ptr .align 1 _Z5sw4_2PdS_S_S_S_S_S_S_S_S_S_i_param_0,
	.param .u64 .ptr .align 1 _Z5sw4_2PdS_S_S_S_S_S_S_S_S_S_i_param_1,
	.param .u64 .ptr .align 1 _Z5sw4_2PdS_S_S_S_S_S_S_S_S_S_i_param_2,
	.param .u64 .ptr .align 1 _Z5sw4_2PdS_S_S_S_S_S_S_S_S_S_i_param_3,
	.param .u64 .ptr .align 1 _Z5sw4_2PdS_S_S_S_S_S_S_S_S_S_i_param_4,
	.param .u64 .ptr .align 1 _Z5sw4_2PdS_S_S_S_S_S_S_S_S_S_i_param_5,
	.param .u64 .ptr .align 1 _Z5sw4_2PdS_S_S_S_S_S_S_S_S_S_i_param_6,
	.param .u64 .ptr .align 1 _Z5sw4_2PdS_S_S_S_S_S_S_S_S_S_i_param_7,
	.param .u64 .ptr .align 1 _Z5sw4_2PdS_S_S_S_S_S_S_S_S_S_i_param_8,
	.param .u64 .ptr .align 1 _Z5sw4_2PdS_S_S_S_S_S_S_S_S_S_i_param_9,
	.param .u64 .ptr .align 1 _Z5sw4_2PdS_S_S_S_S_S_S_S_S_S_i_param_10,
	.param .u32 _Z5sw4_2PdS_S_S_S_S_S_S_S_S_S_i_param_11
)
.maxntid 128
.minnctapersm 2
{
	.reg .pred 	%p<11>;
	.reg .b32 	%r<43>;
	.reg .b64 	%rd<104>;
	.reg .b64 	%fd<2077>;

	ld.param.u64 	%rd29, [_Z5sw4_2PdS_S_S_S_S_S_S_S_S_S_i_param_1];
	ld.param.u64 	%rd32, [_Z5sw4_2PdS_S_S_S_S_S_S_S_S_S_i_param_3];
	ld.param.u64 	%rd33, [_Z5sw4_2PdS_S_S_S_S_S_S_S_S_S_i_param_4];
	ld.param.u64 	%rd34, [_Z5sw4_2PdS_S_S_S_S_S_S_S_S_S_i_param_5];
	ld.param.u64 	%rd35, [_Z5sw4_2PdS_S_S_S_S_S_S_S_S_S_i_param_6];
	ld.param.u64 	%rd36, [_Z5sw4_2PdS_S_S_S_S_S_S_S_S_S_i_param_7];
	ld.param.u64 	%rd30, [_Z5sw4_2PdS_S_S_S_S_S_S_S_S_S_i_param_8];
	ld.param.u64 	%rd31, [_Z5sw4_2PdS_S_S_S_S_S_S_S_S_S_i_param_9];
	ld.param.u64 	%rd37, [_Z5sw4_2PdS_S_S_S_S_S_S_S_S_S_i_param_10];
	ld.param.u32 	%r23, [_Z5sw4_2PdS_S_S_S_S_S_S_S_S_S_i_param_11];
	cvta.to.global.u64 	%rd1, %rd34;
	cvta.to.global.u64 	%rd2, %rd32;
	cvta.to.global.u64 	%rd3, %rd36;
	cvta.to.global.u64 	%rd4, %rd33;
	cvta.to.global.u64 	%rd5, %rd37;
	cvta.to.global.u64 	%rd6, %rd35;
	mov.u32 	%r1, %ntid.x;
	mov.u32 	%r2, %ctaid.x;
	mov.u32 	%r3, %tid.x;
	mad.lo.s32 	%r4, %r2, %r1, %r3;
	mov.u32 	%r5, %ntid.y;
	mov.u32 	%r6, %ctaid.y;
	mov.u32 	%r7, %tid.y;
	mad.lo.s32 	%r8, %r6, %r5, %r7;
	min.u32 	%r24, %r4, %r8;
	setp.lt.u32 	%p1, %r24, 2;
	add.s32 	%r25, %r23, -3;
	max.s32 	%r26, %r4, %r8;
	setp.gt.s32 	%p2, %r26, %r25;
	or.pred  	%p3, %p2, %p1;
	setp.lt.s32 	%p4, %r23, 5;
	or.pred  	%p5, %p3, %p4;
	@%p5 bra 	$L__BB1_7;
	cvta.to.global.u64 	%rd38, %rd30;
	cvta.to.global.u64 	%rd39, %rd31;
	cvta.to.global.u64 	%rd7, %rd29;
	cvt.u64.u32 	%rd8, %r8;
	cvt.u64.u32 	%rd9, %r4;
	mul.wide.u32 	%rd40, %r4, 8;
	add.s64 	%rd10, %rd38, %rd40;
	mul.wide.u32 	%rd41, %r8, 8;
	add.s64 	%rd11, %rd39, %rd41;
	mul.wide.u32 	%rd42, %r8, 2432;
	add.s64 	%rd43, %rd6, %rd42;
	add.s64 	%rd12, %rd43, %rd40;
	add.s32 	%r9, %r23, -5;
	shr.u32 	%r10, %r9, 1;
	mul.hi.u32 	%r28, %r10, 1431655766;
	mul.lo.s32 	%r29, %r28, 3;
	sub.s32 	%r30, %r10, %r29;
	add.s32 	%r11, %r30, 1;
	setp.lt.u32 	%p6, %r9, 4;
	mov.b32 	%r40, 2;
	@%p6 bra 	$L__BB1_4;
	setp.eq.s32 	%p7, %r11, 3;
	selp.b32 	%r33, 0, %r11, %p7;
	sub.s32 	%r34, %r10, %r33;
	add.s32 	%r12, %r34, 1;
	add.s64 	%rd45, %rd1, %rd42;
	add.s64 	%rd47, %rd45, %rd40;
	ld.global.nc.f64 	%fd2072, [%rd47+2213120];
	ld.global.nc.f64 	%fd2071, [%rd47+2215552];
	ld.global.nc.f64 	%fd2070, [%rd47+2220416];
	ld.global.nc.f64 	%fd2069, [%rd47+2222848];
	ld.global.nc.f64 	%fd2068, [%rd47+1473792];
	ld.global.nc.f64 	%fd2067, [%rd47+1476224];
	ld.global.nc.f64 	%fd2066, [%rd47+1481088];
	ld.global.nc.f64 	%fd2065, [%rd47+1483520];
	mul.lo.s64 	%rd48, %rd8, 2432;
	add.s64 	%rd49, %rd7, %rd48;
	shl.b64 	%rd50, %rd9, 3;
	add.s64 	%rd13, %rd49, %rd50;
	add.s64 	%rd51, %rd4, %rd48;
	add.s64 	%rd14, %rd51, %rd50;
	mov.b32 	%r39, 0;
	mov.b32 	%r40, 2;
$L__BB1_3:
	.pragma "nounroll";
	mul.wide.u32 	%rd52, %r40, 739328;
	add.s64 	%rd53, %rd6, %rd52;
	add.s64 	%rd55, %rd53, %rd42;
	add.s64 	%rd57, %rd55, %rd40;
	ld.global.nc.f64 	%fd37, [%rd57+-8];
	ld.global.f64 	%fd38, [%rd10+-8];
	mul.f64 	%fd39, %fd37, %fd38;
	ld.global.nc.f64 	%fd40, [%rd57];
	mul.f64 	%fd41, %fd40, 0d3FE8000000000000;
	ld.global.f64 	%fd42, [%rd10];
	mul.f64 	%fd43, %fd41, %fd42;
	sub.f64 	%fd44, %fd39, %fd43;
	ld.global.nc.f64 	%fd45, [%rd57+-16];
	mul.f64 	%fd46, %fd45, 0d3FE8000000000000;
	ld.global.f64 	%fd47, [%rd10+-16];
	mul.f64 	%fd48, %fd46, %fd47;
	sub.f64 	%fd49, %fd44, %fd48;
	ld.global.nc.f64 	%fd50, [%rd57+8];
	ld.global.f64 	%fd51, [%rd10+8];
	mul.f64 	%fd52, %fd50, %fd51;
	fma.rn.f64 	%fd53, %fd45, %fd47, %fd52;
	mul.f64 	%fd54, %fd40, 0d4008000000000000;
	fma.rn.f64 	%fd55, %fd54, %fd42, %fd53;
	mul.f64 	%fd56, %fd37, 0d4008000000000000;
	fma.rn.f64 	%fd57, %fd56, %fd38, %fd55;
	ld.global.nc.f64 	%fd58, [%rd57+16];
	ld.global.f64 	%fd59, [%rd10+16];
	fma.rn.f64 	%fd60, %fd58, %fd59, %fd39;
	mul.f64 	%fd61, %fd50, 0d4008000000000000;
	fma.rn.f64 	%fd62, %fd61, %fd51, %fd60;
	fma.rn.f64 	%fd63, %fd54, %fd42, %fd62;
	sub.f64 	%fd64, %fd52, %fd43;
	mul.f64 	%fd65, %fd58, 0d3FE8000000000000;
	mul.f64 	%fd66, %fd65, %fd59;
	sub.f64 	%fd67, %fd64, %fd66;
	ld.global.nc.f64 	%fd68, [%rd57+-2432];
	ld.global.f64 	%fd69, [%rd11+-8];
	mul.f64 	%fd70, %fd68, %fd69;
	ld.global.f64 	%fd71, [%rd11];
	mul.f64 	%fd72, %fd41, %fd71;
	sub.f64 	%fd73, %fd70, %fd72;
	ld.global.nc.f64 	%fd74, [%rd57+-4864];
	mul.f64 	%fd75, %fd74, 0d3FE8000000000000;
	ld.global.f64 	%fd76, [%rd11+-16];
	mul.f64 	%fd77, %fd75, %fd76;
	sub.f64 	%fd78, %fd73, %fd77;
	ld.global.nc.f64 	%fd79, [%rd57+2432];
	ld.global.f64 	%fd80, [%rd11+8];
	mul.f64 	%fd81, %fd79, %fd80;
	fma.rn.f64 	%fd82, %fd74, %fd76, %fd81;
	fma.rn.f64 	%fd83, %fd54, %fd71, %fd82;
	mul.f64 	%fd84, %fd68, 0d4008000000000000;
	fma.rn.f64 	%fd85, %fd84, %fd69, %fd83;
	ld.global.nc.f64 	%fd86, [%rd57+4864];
	ld.global.f64 	%fd87, [%rd11+16];
	fma.rn.f64 	%fd88, %fd86, %fd87, %fd70;
	mul.f64 	%fd89, %fd79, 0d4008000000000000;
	fma.rn.f64 	%fd90, %fd89, %fd80, %fd88;
	fma.rn.f64 	%fd91, %fd54, %fd71, %fd90;
	sub.f64 	%fd92, %fd81, %fd72;
	mul.f64 	%fd93, %fd86, 0d3FE8000000000000;
	mul.f64 	%fd94, %fd93, %fd87;
	sub.f64 	%fd95, %fd92, %fd94;
	add.s64 	%rd58, %rd12, %rd52;
	ld.global.nc.f64 	%fd96, [%rd58+-739328];
	mul.wide.u32 	%rd59, %r40, 8;
	add.s64 	%rd60, %rd5, %rd59;
	ld.global.f64 	%fd97, [%rd60+-8];
	mul.f64 	%fd98, %fd96, %fd97;
	ld.global.f64 	%fd99, [%rd60];
	mul.f64 	%fd100, %fd41, %fd99;
	sub.f64 	%fd101, %fd98, %fd100;
	ld.global.nc.f64 	%fd102, [%rd58+-1478656];
	mul.f64 	%fd103, %fd102, 0d3FE8000000000000;
	ld.global.f64 	%fd104, [%rd60+-16];
	mul.f64 	%fd105, %fd103, %fd104;
	sub.f64 	%fd106, %fd101, %fd105;
	ld.global.nc.f64 	%fd107, [%rd57+739328];
	ld.global.f64 	%fd108, [%rd60+8];
	mul.f64 	%fd109, %fd107, %fd108;
	fma.rn.f64 	%fd110, %fd102, %fd104, %fd109;
	fma.rn.f64 	%fd111, %fd54, %fd99, %fd110;
	mul.f64 	%fd112, %fd96, 0d4008000000000000;
	fma.rn.f64 	%fd113, %fd112, %fd97, %fd111;
	ld.global.nc.f64 	%fd114, [%rd58+1478656];
	ld.global.f64 	%fd115, [%rd60+16];
	fma.rn.f64 	%fd116, %fd114, %fd115, %fd98;
	mul.f64 	%fd117, %fd107, 0d4008000000000000;
	fma.rn.f64 	%fd118, %fd117, %fd108, %fd116;
	fma.rn.f64 	%fd119, %fd54, %fd99, %fd118;
	sub.f64 	%fd120, %fd109, %fd100;
	mul.f64 	%fd121, %fd114, 0d3FE8000000000000;
	mul.f64 	%fd122, %fd121, %fd115;
	sub.f64 	%fd123, %fd120, %fd122;
	add.s64 	%rd61, %rd4, %rd52;
	add.s64 	%rd62, %rd61, %rd42;
	add.s64 	%rd63, %rd62, %rd40;
	ld.global.nc.f64 	%fd124, [%rd63+-16];
	ld.global.nc.f64 	%fd125, [%rd63];
	sub.f64 	%fd126, %fd124, %fd125;
	ld.global.nc.f64 	%fd127, [%rd63+-8];
	sub.f64 	%fd128, %fd127, %fd125;
	mul.f64 	%fd129, %fd57, %fd128;
	fma.rn.f64 	%fd130, %fd49, %fd126, %fd129;
	ld.global.nc.f64 	%fd131, [%rd63+8];
	sub.f64 	%fd132, %fd131, %fd125;
	fma.rn.f64 	%fd133, %fd63, %fd132, %fd130;
	ld.global.nc.f64 	%fd134, [%rd63+16];
	sub.f64 	%fd135, %fd134, %fd125;
	fma.rn.f64 	%fd136, %fd67, %fd135, %fd133;
	add.s64 	%rd64, %rd3, %rd52;
	add.s64 	%rd65, %rd64, %rd42;
	add.s64 	%rd66, %rd65, %rd40;
	ld.global.nc.f64 	%fd137, [%rd66+-2432];
	mul.f64 	%fd138, %fd137, %fd69;
	fma.rn.f64 	%fd139, %fd78, 0d4000000000000000, %fd138;
	ld.global.nc.f64 	%fd140, [%rd66];
	mul.f64 	%fd141, %fd140, 0d3FE8000000000000;
	mul.f64 	%fd142, %fd141, %fd71;
	sub.f64 	%fd143, %fd139, %fd142;
	ld.global.nc.f64 	%fd144, [%rd66+-4864];
	mul.f64 	%fd145, %fd144, 0d3FE8000000000000;
	mul.f64 	%fd146, %fd145, %fd76;
	sub.f64 	%fd147, %fd143, %fd146;
	ld.global.nc.f64 	%fd148, [%rd63+-4864];
	sub.f64 	%fd149, %fd148, %fd125;
	mul.f64 	%fd150, %fd144, %fd76;
	fma.rn.f64 	%fd151, %fd85, 0d4000000000000000, %fd150;
	ld.global.nc.f64 	%fd152, [%rd66+2432];
	mul.f64 	%fd153, %fd152, %fd80;
	add.f64 	%fd154, %fd151, %fd153;
	mul.f64 	%fd155, %fd140, 0d4008000000000000;
	fma.rn.f64 	%fd156, %fd155, %fd71, %fd154;
	mul.f64 	%fd157, %fd137, 0d4008000000000000;
	fma.rn.f64 	%fd158, %fd157, %fd69, %fd156;
	ld.global.nc.f64 	%fd159, [%rd63+-2432];
	sub.f64 	%fd160, %fd159, %fd125;
	mul.f64 	%fd161, %fd158, %fd160;
	fma.rn.f64 	%fd162, %fd147, %fd149, %fd161;
	fma.rn.f64 	%fd163, %fd91, 0d4000000000000000, %fd138;
	ld.global.nc.f64 	%fd164, [%rd66+4864];
	fma.rn.f64 	%fd165, %fd164, %fd87, %fd163;
	mul.f64 	%fd166, %fd152, 0d4008000000000000;
	fma.rn.f64 	%fd167, %fd166, %fd80, %fd165;
	fma.rn.f64 	%fd168, %fd155, %fd71, %fd167;
	ld.global.nc.f64 	%fd169, [%rd63+2432];
	sub.f64 	%fd170, %fd169, %fd125;
	fma.rn.f64 	%fd171, %fd168, %fd170, %fd162;
	fma.rn.f64 	%fd172, %fd95, 0d4000000000000000, %fd153;
	sub.f64 	%fd173, %fd172, %fd142;
	mul.f64 	%fd174, %fd164, 0d3FE8000000000000;
	mul.f64 	%fd175, %fd174, %fd87;
	sub.f64 	%fd176, %fd173, %fd175;
	ld.global.nc.f64 	%fd177, [%rd63+4864];
	sub.f64 	%fd178, %fd177, %fd125;
	fma.rn.f64 	%fd179, %fd176, %fd178, %fd171;
	mul.f64 	%fd180, %fd71, %fd179;
	fma.rn.f64 	%fd181, %fd42, %fd136, %fd180;
	add.s64 	%rd67, %rd14, %rd52;
	ld.global.nc.f64 	%fd182, [%rd67+-1478656];
	sub.f64 	%fd183, %fd182, %fd125;
	ld.global.nc.f64 	%fd184, [%rd67+-739328];
	sub.f64 	%fd185, %fd184, %fd125;
	mul.f64 	%fd186, %fd113, %fd185;
	fma.rn.f64 	%fd187, %fd106, %fd183, %fd186;
	ld.global.nc.f64 	%fd188, [%rd63+739328];
	sub.f64 	%fd189, %fd188, %fd125;
	fma.rn.f64 	%fd190, %fd119, %fd189, %fd187;
	ld.global.nc.f64 	%fd191, [%rd67+1478656];
	sub.f64 	%fd192, %fd191, %fd125;
	fma.rn.f64 	%fd193, %fd123, %fd192, %fd190;
	fma.rn.f64 	%fd194, %fd99, %fd193, %fd181;
	mul.f64 	%fd195, %fd42, %fd71;
	mul.f64 	%fd196, %fd195, 0d3F7C71C71C71C71C;
	add.s64 	%rd68, %rd2, %rd52;
	add.s64 	%rd69, %rd68, %rd42;
	add.s64 	%rd70, %rd69, %rd40;
	ld.global.nc.f64 	%fd197, [%rd70+-4880];
	ld.global.nc.f64 	%fd198, [%rd70+4848];
	sub.f64 	%fd199, %fd197, %fd198;
	ld.global.nc.f64 	%fd200, [%rd70+-2448];
	ld.global.nc.f64 	%fd201, [%rd70+2416];
	sub.f64 	%fd202, %fd201, %fd200;
	fma.rn.f64 	%fd203, %fd202, 0d4020000000000000, %fd199;
	mul.f64 	%fd204, %fd45, %fd203;
	ld.global.nc.f64 	%fd205, [%rd70+-4872];
	ld.global.nc.f64 	%fd206, [%rd70+4856];
	sub.f64 	%fd207, %fd205, %fd206;
	ld.global.nc.f64 	%fd208, [%rd70+-2440];
	ld.global.nc.f64 	%fd209, [%rd70+2424];
	sub.f64 	%fd210, %fd209, %fd208;
	fma.rn.f64 	%fd211, %fd210, 0d4020000000000000, %fd207;
	mul.f64 	%fd212, %fd37, %fd211;
	mul.f64 	%fd213, %fd212, 0d4020000000000000;
	sub.f64 	%fd214, %fd204, %fd213;
	ld.global.nc.f64 	%fd215, [%rd70+-4856];
	ld.global.nc.f64 	%fd216, [%rd70+4872];
	sub.f64 	%fd217, %fd215, %fd216;
	ld.global.nc.f64 	%fd218, [%rd70+-2424];
	ld.global.nc.f64 	%fd219, [%rd70+2440];
	sub.f64 	%fd220, %fd219, %fd218;
	fma.rn.f64 	%fd221, %fd220, 0d4020000000000000, %fd217;
	mul.f64 	%fd222, %fd50, %fd221;
	fma.rn.f64 	%fd223, %fd222, 0d4020000000000000, %fd214;
	ld.global.nc.f64 	%fd224, [%rd70+-4848];
	ld.global.nc.f64 	%fd225, [%rd70+4880];
	sub.f64 	%fd226, %fd224, %fd225;
	ld.global.nc.f64 	%fd227, [%rd70+-2416];
	ld.global.nc.f64 	%fd228, [%rd70+2448];
	sub.f64 	%fd229, %fd228, %fd227;
	fma.rn.f64 	%fd230, %fd229, 0d4020000000000000, %fd226;
	mul.f64 	%fd231, %fd58, %fd230;
	sub.f64 	%fd232, %fd223, %fd231;
	sub.f64 	%fd233, %fd197, %fd224;
	sub.f64 	%fd234, %fd215, %fd205;
	fma.rn.f64 	%fd235, %fd234, 0d4020000000000000, %fd233;
	mul.f64 	%fd236, %fd144, %fd235;
	sub.f64 	%fd237, %fd200, %fd227;
	sub.f64 	%fd238, %fd218, %fd208;
	fma.rn.f64 	%fd239, %fd238, 0d4020000000000000, %fd237;
	mul.f64 	%fd240, %fd137, %fd239;
	mul.f64 	%fd241, %fd240, 0d4020000000000000;
	sub.f64 	%fd242, %fd236, %fd241;
	sub.f64 	%fd243, %fd201, %fd228;
	sub.f64 	%fd244, %fd219, %fd209;
	fma.rn.f64 	%fd245, %fd244, 0d4020000000000000, %fd243;
	mul.f64 	%fd246, %fd152, %fd245;
	fma.rn.f64 	%fd247, %fd246, 0d4020000000000000, %fd242;
	sub.f64 	%fd248, %fd198, %fd225;
	sub.f64 	%fd249, %fd216, %fd206;
	fma.rn.f64 	%fd250, %fd249, 0d4020000000000000, %fd248;
	mul.f64 	%fd251, %fd164, %fd250;
	sub.f64 	%fd252, %fd247, %fd251;
	mul.f64 	%fd253, %fd196, %fd252;
	fma.rn.f64 	%fd254, %fd196, %fd232, %fd253;
	mul.f64 	%fd255, %fd71, %fd99;
	mul.f64 	%fd256, %fd255, 0d3F7C71C71C71C71C;
	add.s64 	%rd71, %rd1, %rd52;
	add.s64 	%rd72, %rd71, %rd42;
	add.s64 	%rd73, %rd72, %rd40;
	ld.global.nc.f64 	%fd257, [%rd73+-1483520];
	ld.global.nc.f64 	%fd258, [%rd73+1473792];
	sub.f64 	%fd259, %fd257, %fd258;
	ld.global.nc.f64 	%fd260, [%rd73+-744192];
	sub.f64 	%fd261, %fd2072, %fd260;
	fma.rn.f64 	%fd262, %fd261, 0d4020000000000000, %fd259;
	mul.f64 	%fd263, %fd144, %fd262;
	ld.global.nc.f64 	%fd264, [%rd73+-1481088];
	ld.global.nc.f64 	%fd265, [%rd73+1476224];
	sub.f64 	%fd266, %fd264, %fd265;
	ld.global.nc.f64 	%fd267, [%rd73+-741760];
	sub.f64 	%fd268, %fd2071, %fd267;
	fma.rn.f64 	%fd269, %fd268, 0d4020000000000000, %fd266;
	mul.f64 	%fd270, %fd137, %fd269;
	mul.f64 	%fd271, %fd270, 0d4020000000000000;
	sub.f64 	%fd272, %fd263, %fd271;
	ld.global.nc.f64 	%fd273, [%rd73+-1476224];
	ld.global.nc.f64 	%fd274, [%rd73+1481088];
	sub.f64 	%fd275, %fd273, %fd274;
	ld.global.nc.f64 	%fd276, [%rd73+-736896];
	sub.f64 	%fd277, %fd2070, %fd276;
	fma.rn.f64 	%fd278, %fd277, 0d4020000000000000, %fd275;
	mul.f64 	%fd279, %fd152, %fd278;
	fma.rn.f64 	%fd280, %fd279, 0d4020000000000000, %fd272;
	ld.global.nc.f64 	%fd281, [%rd73+-1473792];
	ld.global.nc.f64 	%fd282, [%rd73+1483520];
	sub.f64 	%fd283, %fd281, %fd282;
	ld.global.nc.f64 	%fd284, [%rd73+-734464];
	sub.f64 	%fd285, %fd2069, %fd284;
	fma.rn.f64 	%fd286, %fd285, 0d4020000000000000, %fd283;
	mul.f64 	%fd287, %fd164, %fd286;
	sub.f64 	%fd288, %fd280, %fd287;
	fma.rn.f64 	%fd289, %fd256, %fd288, %fd254;
	sub.f64 	%fd290, %fd257, %fd281;
	sub.f64 	%fd291, %fd273, %fd264;
	fma.rn.f64 	%fd292, %fd291, 0d4020000000000000, %fd290;
	mul.f64 	%fd293, %fd102, %fd292;
	sub.f64 	%fd294, %fd260, %fd284;
	sub.f64 	%fd295, %fd276, %fd267;
	fma.rn.f64 	%fd296, %fd295, 0d4020000000000000, %fd294;
	mul.f64 	%fd297, %fd96, %fd296;
	mul.f64 	%fd298, %fd297, 0d4020000000000000;
	sub.f64 	%fd299, %fd293, %fd298;
	sub.f64 	%fd300, %fd2072, %fd2069;
	sub.f64 	%fd301, %fd2070, %fd2071;
	fma.rn.f64 	%fd302, %fd301, 0d4020000000000000, %fd300;
	mul.f64 	%fd303, %fd107, %fd302;
	mul.f64 	%fd304, %fd303, 0d4020000000000000;
	add.f64 	%fd305, %fd299, %fd304;
	sub.f64 	%fd306, %fd258, %fd282;
	sub.f64 	%fd307, %fd274, %fd265;
	fma.rn.f64 	%fd308, %fd307, 0d4020000000000000, %fd306;
	mul.f64 	%fd309, %fd114, %fd308;
	sub.f64 	%fd310, %fd305, %fd309;
	fma.rn.f64 	%fd311, %fd256, %fd310, %fd289;
	fma.rn.f64 	%fd312, %fd194, 0d3FC5555555555555, %fd311;
	add.s64 	%rd74, %rd13, %rd52;
	ld.global.f64 	%fd313, [%rd74];
	fma.rn.f64 	%fd314, %fd312, 0d3FB2B324D6AC6977, %fd313;
	st.global.f64 	[%rd74], %fd314;
	ld.global.nc.f64 	%fd315, [%rd57+739320];
	ld.global.f64 	%fd316, [%rd10+-8];
	mul.f64 	%fd317, %fd315, %fd316;
	mul.f64 	%fd318, %fd107, 0d3FE8000000000000;
	ld.global.f64 	%fd319, [%rd10];
	mul.f64 	%fd320, %fd318, %fd319;
	sub.f64 	%fd321, %fd317, %fd320;
	ld.global.nc.f64 	%fd322, [%rd57+739312];
	mul.f64 	%fd323, %fd322, 0d3FE8000000000000;
	ld.global.f64 	%fd324, [%rd10+-16];
	mul.f64 	%fd325, %fd323, %fd324;
	sub.f64 	%fd326, %fd321, %fd325;
	ld.global.nc.f64 	%fd327, [%rd57+739336];
	ld.global.f64 	%fd328, [%rd10+8];
	mul.f64 	%fd329, %fd327, %fd328;
	fma.rn.f64 	%fd330, %fd322, %fd324, %fd329;
	fma.rn.f64 	%fd331, %fd117, %fd319, %fd330;
	mul.f64 	%fd332, %fd315, 0d4008000000000000;
	fma.rn.f64 	%fd333, %fd332, %fd316, %fd331;
	ld.global.nc.f64 	%fd334, [%rd57+739344];
	ld.global.f64 	%fd335, [%rd10+16];
	fma.rn.f64 	%fd336, %fd334, %fd335, %fd317;
	mul.f64 	%fd337, %fd327, 0d4008000000000000;
	fma.rn.f64 	%fd338, %fd337, %fd328, %fd336;
	fma.rn.f64 	%fd339, %fd117, %fd319, %fd338;
	sub.f64 	%fd340, %fd329, %fd320;
	mul.f64 	%fd341, %fd334, 0d3FE8000000000000;
	mul.f64 	%fd342, %fd341, %fd335;
	sub.f64 	%fd343, %fd340, %fd342;
	ld.global.nc.f64 	%fd344, [%rd57+736896];
	ld.global.f64 	%fd345, [%rd11+-8];
	mul.f64 	%fd346, %fd344, %fd345;
	ld.global.f64 	%fd347, [%rd11];
	mul.f64 	%fd348, %fd318, %fd347;
	sub.f64 	%fd349, %fd346, %fd348;
	ld.global.nc.f64 	%fd350, [%rd57+734464];
	mul.f64 	%fd351, %fd350, 0d3FE8000000000000;
	ld.global.f64 	%fd352, [%rd11+-16];
	mul.f64 	%fd353, %fd351, %fd352;
	sub.f64 	%fd354, %fd349, %fd353;
	ld.global.nc.f64 	%fd355, [%rd57+741760];
	ld.global.f64 	%fd356, [%rd11+8];
	mul.f64 	%fd357, %fd355, %fd356;
	fma.rn.f64 	%fd358, %fd350, %fd352, %fd357;
	fma.rn.f64 	%fd359, %fd117, %fd347, %fd358;
	mul.f64 	%fd360, %fd344, 0d4008000000000000;
	fma.rn.f64 	%fd361, %fd360, %fd345, %fd359;
	ld.global.nc.f64 	%fd362, [%rd57+744192];
	ld.global.f64 	%fd363, [%rd11+16];
	fma.rn.f64 	%fd364, %fd362, %fd363, %fd346;
	mul.f64 	%fd365, %fd355, 0d4008000000000000;
	fma.rn.f64 	%fd366, %fd365, %fd356, %fd364;
	fma.rn.f64 	%fd367, %fd117, %fd347, %fd366;
	sub.f64 	%fd368, %fd357, %fd348;
	mul.f64 	%fd369, %fd362, 0d3FE8000000000000;
	mul.f64 	%fd370, %fd369, %fd363;
	sub.f64 	%fd371, %fd368, %fd370;
	ld.global.f64 	%fd372, [%rd60];
	mul.f64 	%fd373, %fd40, %fd372;
	ld.global.f64 	%fd374, [%rd60+8];
	mul.f64 	%fd375, %fd318, %fd374;
	sub.f64 	%fd376, %fd373, %fd375;
	mul.f64 	%fd377, %fd96, 0d3FE8000000000000;
	ld.global.f64 	%fd378, [%rd60+-8];
	mul.f64 	%fd379, %fd377, %fd378;
	sub.f64 	%fd380, %fd376, %fd379;
	ld.global.f64 	%fd381, [%rd60+16];
	mul.f64 	%fd382, %fd114, %fd381;
	fma.rn.f64 	%fd383, %fd96, %fd378, %fd382;
	fma.rn.f64 	%fd384, %fd117, %fd374, %fd383;
	fma.rn.f64 	%fd385, %fd54, %fd372, %fd384;
	ld.global.nc.f64 	%fd386, [%rd58+2217984];
	ld.global.f64 	%fd387, [%rd60+24];
	fma.rn.f64 	%fd388, %fd386, %fd387, %fd373;
	mul.f64 	%fd389, %fd114, 0d4008000000000000;
	fma.rn.f64 	%fd390, %fd389, %fd381, %fd388;
	fma.rn.f64 	%fd391, %fd117, %fd374, %fd390;
	sub.f64 	%fd392, %fd382, %fd375;
	mul.f64 	%fd393, %fd386, 0d3FE8000000000000;
	mul.f64 	%fd394, %fd393, %fd387;
	sub.f64 	%fd395, %fd392, %fd394;
	ld.global.nc.f64 	%fd396, [%rd63+739312];
	sub.f64 	%fd397, %fd396, %fd188;
	ld.global.nc.f64 	%fd398, [%rd63+739320];
	sub.f64 	%fd399, %fd398, %fd188;
	mul.f64 	%fd400, %fd333, %fd399;
	fma.rn.f64 	%fd401, %fd326, %fd397, %fd400;
	ld.global.nc.f64 	%fd402, [%rd63+739336];
	sub.f64 	%fd403, %fd402, %fd188;
	fma.rn.f64 	%fd404, %fd339, %fd403, %fd401;
	ld.global.nc.f64 	%fd405, [%rd63+739344];
	sub.f64 	%fd406, %fd405, %fd188;
	fma.rn.f64 	%fd407, %fd343, %fd406, %fd404;
	ld.global.nc.f64 	%fd408, [%rd66+736896];
	mul.f64 	%fd409, %fd408, %fd345;
	fma.rn.f64 	%fd410, %fd354, 0d4000000000000000, %fd409;
	ld.global.nc.f64 	%fd411, [%rd66+739328];
	mul.f64 	%fd412, %fd411, 0d3FE8000000000000;
	mul.f64 	%fd413, %fd412, %fd347;
	sub.f64 	%fd414, %fd410, %fd413;
	ld.global.nc.f64 	%fd415, [%rd66+734464];
	mul.f64 	%fd416, %fd415, 0d3FE8000000000000;
	mul.f64 	%fd417, %fd416, %fd352;
	sub.f64 	%fd418, %fd414, %fd417;
	ld.global.nc.f64 	%fd419, [%rd63+734464];
	sub.f64 	%fd420, %fd419, %fd188;
	mul.f64 	%fd421, %fd415, %fd352;
	fma.rn.f64 	%fd422, %fd361, 0d4000000000000000, %fd421;
	ld.global.nc.f64 	%fd423, [%rd66+741760];
	mul.f64 	%fd424, %fd423, %fd356;
	add.f64 	%fd425, %fd422, %fd424;
	mul.f64 	%fd426, %fd411, 0d4008000000000000;
	fma.rn.f64 	%fd427, %fd426, %fd347, %fd425;
	mul.f64 	%fd428, %fd408, 0d4008000000000000;
	fma.rn.f64 	%fd429, %fd428, %fd345, %fd427;
	ld.global.nc.f64 	%fd430, [%rd63+736896];
	sub.f64 	%fd431, %fd430, %fd188;
	mul.f64 	%fd432, %fd429, %fd431;
	fma.rn.f64 	%fd433, %fd418, %fd420, %fd432;
	fma.rn.f64 	%fd434, %fd367, 0d4000000000000000, %fd409;
	ld.global.nc.f64 	%fd435, [%rd66+744192];
	fma.rn.f64 	%fd436, %fd435, %fd363, %fd434;
	mul.f64 	%fd437, %fd423, 0d4008000000000000;
	fma.rn.f64 	%fd438, %fd437, %fd356, %fd436;
	fma.rn.f64 	%fd439, %fd426, %fd347, %fd438;
	ld.global.nc.f64 	%fd440, [%rd63+741760];
	sub.f64 	%fd441, %fd440, %fd188;
	fma.rn.f64 	%fd442, %fd439, %fd441, %fd433;
	fma.rn.f64 	%fd443, %fd371, 0d4000000000000000, %fd424;
	sub.f64 	%fd444, %fd443, %fd413;
	mul.f64 	%fd445, %fd435, 0d3FE8000000000000;
	mul.f64 	%fd446, %fd445, %fd363;
	sub.f64 	%fd447, %fd444, %fd446;
	ld.global.nc.f64 	%fd448, [%rd63+744192];
	sub.f64 	%fd449, %fd448, %fd188;
	fma.rn.f64 	%fd450, %fd447, %fd449, %fd442;
	mul.f64 	%fd451, %fd347, %fd450;
	fma.rn.f64 	%fd452, %fd319, %fd407, %fd451;
	sub.f64 	%fd453, %fd184, %fd188;
	sub.f64 	%fd454, %fd125, %fd188;
	mul.f64 	%fd455, %fd385, %fd454;
	fma.rn.f64 	%fd456, %fd380, %fd453, %fd455;
	sub.f64 	%fd457, %fd191, %fd188;
	fma.rn.f64 	%fd458, %fd391, %fd457, %fd456;
	ld.global.nc.f64 	%fd459, [%rd67+2217984];
	sub.f64 	%fd460, %fd459, %fd188;
	fma.rn.f64 	%fd461, %fd395, %fd460, %fd458;
	fma.rn.f64 	%fd462, %fd374, %fd461, %fd452;
	mul.f64 	%fd463, %fd319, %fd347;
	mul.f64 	%fd464, %fd463, 0d3F7C71C71C71C71C;
	ld.global.nc.f64 	%fd465, [%rd70+734448];
	ld.global.nc.f64 	%fd466, [%rd70+744176];
	sub.f64 	%fd467, %fd465, %fd466;
	ld.global.nc.f64 	%fd468, [%rd70+736880];
	ld.global.nc.f64 	%fd469, [%rd70+741744];
	sub.f64 	%fd470, %fd469, %fd468;
	fma.rn.f64 	%fd471, %fd470, 0d4020000000000000, %fd467;
	mul.f64 	%fd472, %fd322, %fd471;
	ld.global.nc.f64 	%fd473, [%rd70+734456];
	ld.global.nc.f64 	%fd474, [%rd70+744184];
	sub.f64 	%fd475, %fd473, %fd474;
	ld.global.nc.f64 	%fd476, [%rd70+736888];
	ld.global.nc.f64 	%fd477, [%rd70+741752];
	sub.f64 	%fd478, %fd477, %fd476;
	fma.rn.f64 	%fd479, %fd478, 0d4020000000000000, %fd475;
	mul.f64 	%fd480, %fd315, %fd479;
	mul.f64 	%fd481, %fd480, 0d4020000000000000;
	sub.f64 	%fd482, %fd472, %fd481;
	ld.global.nc.f64 	%fd483, [%rd70+734472];
	ld.global.nc.f64 	%fd484, [%rd70+744200];
	sub.f64 	%fd485, %fd483, %fd484;
	ld.global.nc.f64 	%fd486, [%rd70+736904];
	ld.global.nc.f64 	%fd487, [%rd70+741768];
	sub.f64 	%fd488, %fd487, %fd486;
	fma.rn.f64 	%fd489, %fd488, 0d4020000000000000, %fd485;
	mul.f64 	%fd490, %fd327, %fd489;
	fma.rn.f64 	%fd491, %fd490, 0d4020000000000000, %fd482;
	ld.global.nc.f64 	%fd492, [%rd70+734480];
	ld.global.nc.f64 	%fd493, [%rd70+744208];
	sub.f64 	%fd494, %fd492, %fd493;
	ld.global.nc.f64 	%fd495, [%rd70+736912];
	ld.global.nc.f64 	%fd496, [%rd70+741776];
	sub.f64 	%fd497, %fd496, %fd495;
	fma.rn.f64 	%fd498, %fd497, 0d4020000000000000, %fd494;
	mul.f64 	%fd499, %fd334, %fd498;
	sub.f64 	%fd500, %fd491, %fd499;
	sub.f64 	%fd501, %fd465, %fd492;
	sub.f64 	%fd502, %fd483, %fd473;
	fma.rn.f64 	%fd503, %fd502, 0d4020000000000000, %fd501;
	mul.f64 	%fd504, %fd415, %fd503;
	sub.f64 	%fd505, %fd468, %fd495;
	sub.f64 	%fd506, %fd486, %fd476;
	fma.rn.f64 	%fd507, %fd506, 0d4020000000000000, %fd505;
	mul.f64 	%fd508, %fd408, %fd507;
	mul.f64 	%fd509, %fd508, 0d4020000000000000;
	sub.f64 	%fd510, %fd504, %fd509;
	sub.f64 	%fd511, %fd469, %fd496;
	sub.f64 	%fd512, %fd487, %fd477;
	fma.rn.f64 	%fd513, %fd512, 0d4020000000000000, %fd511;
	mul.f64 	%fd514, %fd423, %fd513;
	fma.rn.f64 	%fd515, %fd514, 0d4020000000000000, %fd510;
	sub.f64 	%fd516, %fd466, %fd493;
	sub.f64 	%fd517, %fd484, %fd474;
	fma.rn.f64 	%fd518, %fd517, 0d4020000000000000, %fd516;
	mul.f64 	%fd519, %fd435, %fd518;
	sub.f64 	%fd520, %fd515, %fd519;
	mul.f64 	%fd521, %fd464, %fd520;
	fma.rn.f64 	%fd522, %fd464, %fd500, %fd521;
	mul.f64 	%fd523, %fd347, %fd374;
	mul.f64 	%fd524, %fd523, 0d3F7C71C71C71C71C;
	ld.global.nc.f64 	%fd525, [%rd73+2213120];
	sub.f64 	%fd526, %fd260, %fd525;
	sub.f64 	%fd527, %fd258, %fd2068;
	fma.rn.f64 	%fd528, %fd527, 0d4020000000000000, %fd526;
	mul.f64 	%fd529, %fd415, %fd528;
	ld.global.nc.f64 	%fd530, [%rd73+2215552];
	sub.f64 	%fd531, %fd267, %fd530;
	sub.f64 	%fd532, %fd265, %fd2067;
	fma.rn.f64 	%fd533, %fd532, 0d4020000000000000, %fd531;
	mul.f64 	%fd534, %fd408, %fd533;
	mul.f64 	%fd535, %fd534, 0d4020000000000000;
	sub.f64 	%fd536, %fd529, %fd535;
	ld.global.nc.f64 	%fd537, [%rd73+2220416];
	sub.f64 	%fd538, %fd276, %fd537;
	sub.f64 	%fd539, %fd274, %fd2066;
	fma.rn.f64 	%fd540, %fd539, 0d4020000000000000, %fd538;
	mul.f64 	%fd541, %fd423, %fd540;
	fma.rn.f64 	%fd542, %fd541, 0d4020000000000000, %fd536;
	ld.global.nc.f64 	%fd543, [%rd73+2222848];
	sub.f64 	%fd544, %fd284, %fd543;
	sub.f64 	%fd545, %fd282, %fd2065;
	fma.rn.f64 	%fd546, %fd545, 0d4020000000000000, %fd544;
	mul.f64 	%fd547, %fd435, %fd546;
	sub.f64 	%fd548, %fd542, %fd547;
	fma.rn.f64 	%fd549, %fd524, %fd548, %fd522;
	sub.f64 	%fd550, %fd2068, %fd2065;
	sub.f64 	%fd551, %fd2066, %fd2067;
	fma.rn.f64 	%fd552, %fd551, 0d4020000000000000, %fd550;
	mul.f64 	%fd553, %fd40, %fd552;
	mul.f64 	%fd554, %fd553, 0d4020000000000000;
	sub.f64 	%fd555, %fd297, %fd554;
	mul.f64 	%fd556, %fd309, 0d4020000000000000;
	add.f64 	%fd557, %fd555, %fd556;
	sub.f64 	%fd558, %fd525, %fd543;
	sub.f64 	%fd559, %fd537, %fd530;
	fma.rn.f64 	%fd560, %fd559, 0d4020000000000000, %fd558;
	mul.f64 	%fd561, %fd386, %fd560;
	sub.f64 	%fd562, %fd557, %fd561;
	fma.rn.f64 	%fd563, %fd524, %fd562, %fd549;
	fma.rn.f64 	%fd564, %fd462, 0d3FC5555555555555, %fd563;
	ld.global.f64 	%fd565, [%rd74+739328];
	fma.rn.f64 	%fd566, %fd564, 0d3FB2B324D6AC6977, %fd565;
	st.global.f64 	[%rd74+739328], %fd566;
	ld.global.nc.f64 	%fd567, [%rd57+1478648];
	ld.global.f64 	%fd568, [%rd10+-8];
	mul.f64 	%fd569, %fd567, %fd568;
	ld.global.f64 	%fd570, [%rd10];
	mul.f64 	%fd571, %fd121, %fd570;
	sub.f64 	%fd572, %fd569, %fd571;
	ld.global.nc.f64 	%fd573, [%rd57+1478640];
	mul.f64 	%fd574, %fd573, 0d3FE8000000000000;
	ld.global.f64 	%fd575, [%rd10+-16];
	mul.f64 	%fd576, %fd574, %fd575;
	sub.f64 	%fd577, %fd572, %fd576;
	ld.global.nc.f64 	%fd578, [%rd57+1478664];
	ld.global.f64 	%fd579, [%rd10+8];
	mul.f64 	%fd580, %fd578, %fd579;
	fma.rn.f64 	%fd581, %fd573, %fd575, %fd580;
	fma.rn.f64 	%fd582, %fd389, %fd570, %fd581;
	mul.f64 	%fd583, %fd567, 0d4008000000000000;
	fma.rn.f64 	%fd584, %fd583, %fd568, %fd582;
	ld.global.nc.f64 	%fd585, [%rd57+1478672];
	ld.global.f64 	%fd586, [%rd10+16];
	fma.rn.f64 	%fd587, %fd585, %fd586, %fd569;
	mul.f64 	%fd588, %fd578, 0d4008000000000000;
	fma.rn.f64 	%fd589, %fd588, %fd579, %fd587;
	fma.rn.f64 	%fd590, %fd389, %fd570, %fd589;
	sub.f64 	%fd591, %fd580, %fd571;
	mul.f64 	%fd592, %fd585, 0d3FE8000000000000;
	mul.f64 	%fd593, %fd592, %fd586;
	sub.f64 	%fd594, %fd591, %fd593;
	ld.global.nc.f64 	%fd595, [%rd57+1476224];
	ld.global.f64 	%fd596, [%rd11+-8];
	mul.f64 	%fd597, %fd595, %fd596;
	ld.global.f64 	%fd598, [%rd11];
	mul.f64 	%fd599, %fd121, %fd598;
	sub.f64 	%fd600, %fd597, %fd599;
	ld.global.nc.f64 	%fd601, [%rd57+1473792];
	mul.f64 	%fd602, %fd601, 0d3FE8000000000000;
	ld.global.f64 	%fd603, [%rd11+-16];
	mul.f64 	%fd604, %fd602, %fd603;
	sub.f64 	%fd605, %fd600, %fd604;
	ld.global.nc.f64 	%fd606, [%rd57+1481088];
	ld.global.f64 	%fd607, [%rd11+8];
	mul.f64 	%fd608, %fd606, %fd607;
	fma.rn.f64 	%fd609, %fd601, %fd603, %fd608;
	fma.rn.f64 	%fd610, %fd389, %fd598, %fd609;
	mul.f64 	%fd611, %fd595, 0d4008000000000000;
	fma.rn.f64 	%fd612, %fd611, %fd596, %fd610;
	ld.global.nc.f64 	%fd613, [%rd57+1483520];
	ld.global.f64 	%fd614, [%rd11+16];
	fma.rn.f64 	%fd615, %fd613, %fd614, %fd597;
	mul.f64 	%fd616, %fd606, 0d4008000000000000;
	fma.rn.f64 	%fd617, %fd616, %fd607, %fd615;
	fma.rn.f64 	%fd618, %fd389, %fd598, %fd617;
	sub.f64 	%fd619, %fd608, %fd599;
	mul.f64 	%fd620, %fd613, 0d3FE8000000000000;
	mul.f64 	%fd621, %fd620, %fd614;
	sub.f64 	%fd622, %fd619, %fd621;
	ld.global.f64 	%fd623, [%rd60+8];
	mul.f64 	%fd624, %fd107, %fd623;
	ld.global.f64 	%fd625, [%rd60+16];
	mul.f64 	%fd626, %fd121, %fd625;
	sub.f64 	%fd627, %fd624, %fd626;
	ld.global.f64 	%fd628, [%rd60];
	mul.f64 	%fd629, %fd41, %fd628;
	sub.f64 	%fd630, %fd627, %fd629;
	ld.global.f64 	%fd631, [%rd60+24];
	mul.f64 	%fd632, %fd386, %fd631;
	fma.rn.f64 	%fd633, %fd40, %fd628, %fd632;
	fma.rn.f64 	%fd634, %fd389, %fd625, %fd633;
	fma.rn.f64 	%fd635, %fd117, %fd623, %fd634;
	ld.global.nc.f64 	%fd636, [%rd58+2957312];
	ld.global.f64 	%fd637, [%rd60+32];
	fma.rn.f64 	%fd638, %fd636, %fd637, %fd624;
	mul.f64 	%fd639, %fd386, 0d4008000000000000;
	fma.rn.f64 	%fd640, %fd639, %fd631, %fd638;
	fma.rn.f64 	%fd641, %fd389, %fd625, %fd640;
	sub.f64 	%fd642, %fd632, %fd626;
	mul.f64 	%fd643, %fd636, 0d3FE8000000000000;
	mul.f64 	%fd644, %fd643, %fd637;
	sub.f64 	%fd645, %fd642, %fd644;
	ld.global.nc.f64 	%fd646, [%rd63+1478640];
	sub.f64 	%fd647, %fd646, %fd191;
	ld.global.nc.f64 	%fd648, [%rd63+1478648];
	sub.f64 	%fd649, %fd648, %fd191;
	mul.f64 	%fd650, %fd584, %fd649;
	fma.rn.f64 	%fd651, %fd577, %fd647, %fd650;
	ld.global.nc.f64 	%fd652, [%rd63+1478664];
	sub.f64 	%fd653, %fd652, %fd191;
	fma.rn.f64 	%fd654, %fd590, %fd653, %fd651;
	ld.global.nc.f64 	%fd655, [%rd63+1478672];
	sub.f64 	%fd656, %fd655, %fd191;
	fma.rn.f64 	%fd657, %fd594, %fd656, %fd654;
	ld.global.nc.f64 	%fd658, [%rd66+1476224];
	mul.f64 	%fd659, %fd658, %fd596;
	fma.rn.f64 	%fd660, %fd605, 0d4000000000000000, %fd659;
	ld.global.nc.f64 	%fd661, [%rd66+1478656];
	mul.f64 	%fd662, %fd661, 0d3FE8000000000000;
	mul.f64 	%fd663, %fd662, %fd598;
	sub.f64 	%fd664, %fd660, %fd663;
	ld.global.nc.f64 	%fd665, [%rd66+1473792];
	mul.f64 	%fd666, %fd665, 0d3FE8000000000000;
	mul.f64 	%fd667, %fd666, %fd603;
	sub.f64 	%fd668, %fd664, %fd667;
	ld.global.nc.f64 	%fd669, [%rd63+1473792];
	sub.f64 	%fd670, %fd669, %fd191;
	mul.f64 	%fd671, %fd665, %fd603;
	fma.rn.f64 	%fd672, %fd612, 0d4000000000000000, %fd671;
	ld.global.nc.f64 	%fd673, [%rd66+1481088];
	mul.f64 	%fd674, %fd673, %fd607;
	add.f64 	%fd675, %fd672, %fd674;
	mul.f64 	%fd676, %fd661, 0d4008000000000000;
	fma.rn.f64 	%fd677, %fd676, %fd598, %fd675;
	mul.f64 	%fd678, %fd658, 0d4008000000000000;
	fma.rn.f64 	%fd679, %fd678, %fd596, %fd677;
	ld.global.nc.f64 	%fd680, [%rd63+1476224];
	sub.f64 	%fd681, %fd680, %fd191;
	mul.f64 	%fd682, %fd679, %fd681;
	fma.rn.f64 	%fd683, %fd668, %fd670, %fd682;
	fma.rn.f64 	%fd684, %fd618, 0d4000000000000000, %fd659;
	ld.global.nc.f64 	%fd685, [%rd66+1483520];
	fma.rn.f64 	%fd686, %fd685, %fd614, %fd684;
	mul.f64 	%fd687, %fd673, 0d4008000000000000;
	fma.rn.f64 	%fd688, %fd687, %fd607, %fd686;
	fma.rn.f64 	%fd689, %fd676, %fd598, %fd688;
	ld.global.nc.f64 	%fd690, [%rd63+1481088];
	sub.f64 	%fd691, %fd690, %fd191;
	fma.rn.f64 	%fd692, %fd689, %fd691, %fd683;
	fma.rn.f64 	%fd693, %fd622, 0d4000000000000000, %fd674;
	sub.f64 	%fd694, %fd693, %fd663;
	mul.f64 	%fd695, %fd685, 0d3FE8000000000000;
	mul.f64 	%fd696, %fd695, %fd614;
	sub.f64 	%fd697, %fd694, %fd696;
	ld.global.nc.f64 	%fd698, [%rd63+1483520];
	sub.f64 	%fd699, %fd698, %fd191;
	fma.rn.f64 	%fd700, %fd697, %fd699, %fd692;
	mul.f64 	%fd701, %fd598, %fd700;
	fma.rn.f64 	%fd702, %fd570, %fd657, %fd701;
	sub.f64 	%fd703, %fd125, %fd191;
	sub.f64 	%fd704, %fd188, %fd191;
	mul.f64 	%fd705, %fd635, %fd704;
	fma.rn.f64 	%fd706, %fd630, %fd703, %fd705;
	sub.f64 	%fd707, %fd459, %fd191;
	fma.rn.f64 	%fd708, %fd641, %fd707, %fd706;
	ld.global.nc.f64 	%fd709, [%rd67+2957312];
	sub.f64 	%fd710, %fd709, %fd191;
	fma.rn.f64 	%fd711, %fd645, %fd710, %fd708;
	fma.rn.f64 	%fd712, %fd625, %fd711, %fd702;
	mul.f64 	%fd713, %fd570, %fd598;
	mul.f64 	%fd714, %fd713, 0d3F7C71C71C71C71C;
	ld.global.nc.f64 	%fd715, [%rd70+1473776];
	ld.global.nc.f64 	%fd716, [%rd70+1483504];
	sub.f64 	%fd717, %fd715, %fd716;
	ld.global.nc.f64 	%fd718, [%rd70+1476208];
	ld.global.nc.f64 	%fd719, [%rd70+1481072];
	sub.f64 	%fd720, %fd719, %fd718;
	fma.rn.f64 	%fd721, %fd720, 0d4020000000000000, %fd717;
	mul.f64 	%fd722, %fd573, %fd721;
	ld.global.nc.f64 	%fd723, [%rd70+1473784];
	ld.global.nc.f64 	%fd724, [%rd70+1483512];
	sub.f64 	%fd725, %fd723, %fd724;
	ld.global.nc.f64 	%fd726, [%rd70+1476216];
	ld.global.nc.f64 	%fd727, [%rd70+1481080];
	sub.f64 	%fd728, %fd727, %fd726;
	fma.rn.f64 	%fd729, %fd728, 0d4020000000000000, %fd725;
	mul.f64 	%fd730, %fd567, %fd729;
	mul.f64 	%fd731, %fd730, 0d4020000000000000;
	sub.f64 	%fd732, %fd722, %fd731;
	ld.global.nc.f64 	%fd733, [%rd70+1473800];
	ld.global.nc.f64 	%fd734, [%rd70+1483528];
	sub.f64 	%fd735, %fd733, %fd734;
	ld.global.nc.f64 	%fd736, [%rd70+1476232];
	ld.global.nc.f64 	%fd737, [%rd70+1481096];
	sub.f64 	%fd738, %fd737, %fd736;
	fma.rn.f64 	%fd739, %fd738, 0d4020000000000000, %fd735;
	mul.f64 	%fd740, %fd578, %fd739;
	fma.rn.f64 	%fd741, %fd740, 0d4020000000000000, %fd732;
	ld.global.nc.f64 	%fd742, [%rd70+1473808];
	ld.global.nc.f64 	%fd743, [%rd70+1483536];
	sub.f64 	%fd744, %fd742, %fd743;
	ld.global.nc.f64 	%fd745, [%rd70+1476240];
	ld.global.nc.f64 	%fd746, [%rd70+1481104];
	sub.f64 	%fd747, %fd746, %fd745;
	fma.rn.f64 	%fd748, %fd747, 0d4020000000000000, %fd744;
	mul.f64 	%fd749, %fd585, %fd748;
	sub.f64 	%fd750, %fd741, %fd749;
	sub.f64 	%fd751, %fd715, %fd742;
	sub.f64 	%fd752, %fd733, %fd723;
	fma.rn.f64 	%fd753, %fd752, 0d4020000000000000, %fd751;
	mul.f64 	%fd754, %fd665, %fd753;
	sub.f64 	%fd755, %fd718, %fd745;
	sub.f64 	%fd756, %fd736, %fd726;
	fma.rn.f64 	%fd757, %fd756, 0d4020000000000000, %fd755;
	mul.f64 	%fd758, %fd658, %fd757;
	mul.f64 	%fd759, %fd758, 0d4020000000000000;
	sub.f64 	%fd760, %fd754, %fd759;
	sub.f64 	%fd761, %fd719, %fd746;
	sub.f64 	%fd762, %fd737, %fd727;
	fma.rn.f64 	%fd763, %fd762, 0d4020000000000000, %fd761;
	mul.f64 	%fd764, %fd673, %fd763;
	fma.rn.f64 	%fd765, %fd764, 0d4020000000000000, %fd760;
	sub.f64 	%fd766, %fd716, %fd743;
	sub.f64 	%fd767, %fd734, %fd724;
	fma.rn.f64 	%fd768, %fd767, 0d4020000000000000, %fd766;
	mul.f64 	%fd769, %fd685, %fd768;
	sub.f64 	%fd770, %fd765, %fd769;
	mul.f64 	%fd771, %fd714, %fd770;
	fma.rn.f64 	%fd772, %fd714, %fd750, %fd771;
	mul.f64 	%fd773, %fd598, %fd625;
	mul.f64 	%fd774, %fd773, 0d3F7C71C71C71C71C;
	ld.global.nc.f64 	%fd775, [%rd73+2952448];
	sub.f64 	%fd776, %fd2068, %fd775;
	sub.f64 	%fd777, %fd525, %fd2072;
	fma.rn.f64 	%fd778, %fd777, 0d4020000000000000, %fd776;
	mul.f64 	%fd779, %fd665, %fd778;
	ld.global.nc.f64 	%fd780, [%rd73+2954880];
	sub.f64 	%fd781, %fd2067, %fd780;
	sub.f64 	%fd782, %fd530, %fd2071;
	fma.rn.f64 	%fd783, %fd782, 0d4020000000000000, %fd781;
	mul.f64 	%fd784, %fd658, %fd783;
	mul.f64 	%fd785, %fd784, 0d4020000000000000;
	sub.f64 	%fd786, %fd779, %fd785;
	ld.global.nc.f64 	%fd787, [%rd73+2959744];
	sub.f64 	%fd788, %fd2066, %fd787;
	sub.f64 	%fd789, %fd537, %fd2070;
	fma.rn.f64 	%fd790, %fd789, 0d4020000000000000, %fd788;
	mul.f64 	%fd791, %fd673, %fd790;
	fma.rn.f64 	%fd792, %fd791, 0d4020000000000000, %fd786;
	ld.global.nc.f64 	%fd793, [%rd73+2962176];
	sub.f64 	%fd794, %fd2065, %fd793;
	sub.f64 	%fd795, %fd543, %fd2069;
	fma.rn.f64 	%fd796, %fd795, 0d4020000000000000, %fd794;
	mul.f64 	%fd797, %fd685, %fd796;
	sub.f64 	%fd798, %fd792, %fd797;
	fma.rn.f64 	%fd799, %fd774, %fd798, %fd772;
	sub.f64 	%fd800, %fd553, %fd304;
	mul.f64 	%fd801, %fd561, 0d4020000000000000;
	add.f64 	%fd802, %fd800, %fd801;
	sub.f64 	%fd803, %fd775, %fd793;
	sub.f64 	%fd804, %fd787, %fd780;
	fma.rn.f64 	%fd805, %fd804, 0d4020000000000000, %fd803;
	mul.f64 	%fd806, %fd636, %fd805;
	sub.f64 	%fd807, %fd802, %fd806;
	fma.rn.f64 	%fd808, %fd774, %fd807, %fd799;
	fma.rn.f64 	%fd809, %fd712, 0d3FC5555555555555, %fd808;
	ld.global.f64 	%fd810, [%rd74+1478656];
	fma.rn.f64 	%fd811, %fd809, 0d3FB2B324D6AC6977, %fd810;
	st.global.f64 	[%rd74+1478656], %fd811;
	ld.global.nc.f64 	%fd812, [%rd57+2217976];
	ld.global.f64 	%fd813, [%rd10+-8];
	mul.f64 	%fd814, %fd812, %fd813;
	ld.global.f64 	%fd815, [%rd10];
	mul.f64 	%fd816, %fd393, %fd815;
	sub.f64 	%fd817, %fd814, %fd816;
	ld.global.nc.f64 	%fd818, [%rd57+2217968];
	mul.f64 	%fd819, %fd818, 0d3FE8000000000000;
	ld.global.f64 	%fd820, [%rd10+-16];
	mul.f64 	%fd821, %fd819, %fd820;
	sub.f64 	%fd822, %fd817, %fd821;
	ld.global.nc.f64 	%fd823, [%rd57+2217992];
	ld.global.f64 	%fd824, [%rd10+8];
	mul.f64 	%fd825, %fd823, %fd824;
	fma.rn.f64 	%fd826, %fd818, %fd820, %fd825;
	fma.rn.f64 	%fd827, %fd639, %fd815, %fd826;
	mul.f64 	%fd828, %fd812, 0d4008000000000000;
	fma.rn.f64 	%fd829, %fd828, %fd813, %fd827;
	ld.global.nc.f64 	%fd830, [%rd57+2218000];
	ld.global.f64 	%fd831, [%rd10+16];
	fma.rn.f64 	%fd832, %fd830, %fd831, %fd814;
	mul.f64 	%fd833, %fd823, 0d4008000000000000;
	fma.rn.f64 	%fd834, %fd833, %fd824, %fd832;
	fma.rn.f64 	%fd835, %fd639, %fd815, %fd834;
	sub.f64 	%fd836, %fd825, %fd816;
	mul.f64 	%fd837, %fd830, 0d3FE8000000000000;
	mul.f64 	%fd838, %fd837, %fd831;
	sub.f64 	%fd839, %fd836, %fd838;
	ld.global.nc.f64 	%fd840, [%rd57+2215552];
	ld.global.f64 	%fd841, [%rd11+-8];
	mul.f64 	%fd842, %fd840, %fd841;
	ld.global.f64 	%fd843, [%rd11];
	mul.f64 	%fd844, %fd393, %fd843;
	sub.f64 	%fd845, %fd842, %fd844;
	ld.global.nc.f64 	%fd846, [%rd57+2213120];
	mul.f64 	%fd847, %fd846, 0d3FE8000000000000;
	ld.global.f64 	%fd848, [%rd11+-16];
	mul.f64 	%fd849, %fd847, %fd848;
	sub.f64 	%fd850, %fd845, %fd849;
	ld.global.nc.f64 	%fd851, [%rd57+2220416];
	ld.global.f64 	%fd852, [%rd11+8];
	mul.f64 	%fd853, %fd851, %fd852;
	fma.rn.f64 	%fd854, %fd846, %fd848, %fd853;
	fma.rn.f64 	%fd855, %fd639, %fd843, %fd854;
	mul.f64 	%fd856, %fd840, 0d4008000000000000;
	fma.rn.f64 	%fd857, %fd856, %fd841, %fd855;
	ld.global.nc.f64 	%fd858, [%rd57+2222848];
	ld.global.f64 	%fd859, [%rd11+16];
	fma.rn.f64 	%fd860, %fd858, %fd859, %fd842;
	mul.f64 	%fd861, %fd851, 0d4008000000000000;
	fma.rn.f64 	%fd862, %fd861, %fd852, %fd860;
	fma.rn.f64 	%fd863, %fd639, %fd843, %fd862;
	sub.f64 	%fd864, %fd853, %fd844;
	mul.f64 	%fd865, %fd858, 0d3FE8000000000000;
	mul.f64 	%fd866, %fd865, %fd859;
	sub.f64 	%fd867, %fd864, %fd866;
	ld.global.f64 	%fd868, [%rd60+16];
	mul.f64 	%fd869, %fd114, %fd868;
	ld.global.f64 	%fd870, [%rd60+24];
	mul.f64 	%fd871, %fd393, %fd870;
	sub.f64 	%fd872, %fd869, %fd871;
	ld.global.f64 	%fd873, [%rd60+8];
	mul.f64 	%fd874, %fd318, %fd873;
	sub.f64 	%fd875, %fd872, %fd874;
	ld.global.f64 	%fd876, [%rd60+32];
	mul.f64 	%fd877, %fd636, %fd876;
	fma.rn.f64 	%fd878, %fd107, %fd873, %fd877;
	fma.rn.f64 	%fd879, %fd639, %fd870, %fd878;
	fma.rn.f64 	%fd880, %fd389, %fd868, %fd879;
	ld.global.nc.f64 	%fd881, [%rd58+3696640];
	ld.global.f64 	%fd882, [%rd60+40];
	fma.rn.f64 	%fd883, %fd881, %fd882, %fd869;
	mul.f64 	%fd884, %fd636, 0d4008000000000000;
	fma.rn.f64 	%fd885, %fd884, %fd876, %fd883;
	fma.rn.f64 	%fd886, %fd639, %fd870, %fd885;
	sub.f64 	%fd887, %fd877, %fd871;
	mul.f64 	%fd888, %fd881, 0d3FE8000000000000;
	mul.f64 	%fd889, %fd888, %fd882;
	sub.f64 	%fd890, %fd887, %fd889;
	ld.global.nc.f64 	%fd891, [%rd63+2217968];
	sub.f64 	%fd892, %fd891, %fd459;
	ld.global.nc.f64 	%fd893, [%rd63+2217976];
	sub.f64 	%fd894, %fd893, %fd459;
	mul.f64 	%fd895, %fd829, %fd894;
	fma.rn.f64 	%fd896, %fd822, %fd892, %fd895;
	ld.global.nc.f64 	%fd897, [%rd63+2217992];
	sub.f64 	%fd898, %fd897, %fd459;
	fma.rn.f64 	%fd899, %fd835, %fd898, %fd896;
	ld.global.nc.f64 	%fd900, [%rd63+2218000];
	sub.f64 	%fd901, %fd900, %fd459;
	fma.rn.f64 	%fd902, %fd839, %fd901, %fd899;
	ld.global.nc.f64 	%fd903, [%rd66+2215552];
	mul.f64 	%fd904, %fd903, %fd841;
	fma.rn.f64 	%fd905, %fd850, 0d4000000000000000, %fd904;
	ld.global.nc.f64 	%fd906, [%rd66+2217984];
	mul.f64 	%fd907, %fd906, 0d3FE8000000000000;
	mul.f64 	%fd908, %fd907, %fd843;
	sub.f64 	%fd909, %fd905, %fd908;
	ld.global.nc.f64 	%fd910, [%rd66+2213120];
	mul.f64 	%fd911, %fd910, 0d3FE8000000000000;
	mul.f64 	%fd912, %fd911, %fd848;
	sub.f64 	%fd913, %fd909, %fd912;
	ld.global.nc.f64 	%fd914, [%rd63+2213120];
	sub.f64 	%fd915, %fd914, %fd459;
	mul.f64 	%fd916, %fd910, %fd848;
	fma.rn.f64 	%fd917, %fd857, 0d4000000000000000, %fd916;
	ld.global.nc.f64 	%fd918, [%rd66+2220416];
	mul.f64 	%fd919, %fd918, %fd852;
	add.f64 	%fd920, %fd917, %fd919;
	mul.f64 	%fd921, %fd906, 0d4008000000000000;
	fma.rn.f64 	%fd922, %fd921, %fd843, %fd920;
	mul.f64 	%fd923, %fd903, 0d4008000000000000;
	fma.rn.f64 	%fd924, %fd923, %fd841, %fd922;
	ld.global.nc.f64 	%fd925, [%rd63+2215552];
	sub.f64 	%fd926, %fd925, %fd459;
	mul.f64 	%fd927, %fd924, %fd926;
	fma.rn.f64 	%fd928, %fd913, %fd915, %fd927;
	fma.rn.f64 	%fd929, %fd863, 0d4000000000000000, %fd904;
	ld.global.nc.f64 	%fd930, [%rd66+2222848];
	fma.rn.f64 	%fd931, %fd930, %fd859, %fd929;
	mul.f64 	%fd932, %fd918, 0d4008000000000000;
	fma.rn.f64 	%fd933, %fd932, %fd852, %fd931;
	fma.rn.f64 	%fd934, %fd921, %fd843, %fd933;
	ld.global.nc.f64 	%fd935, [%rd63+2220416];
	sub.f64 	%fd936, %fd935, %fd459;
	fma.rn.f64 	%fd937, %fd934, %fd936, %fd928;
	fma.rn.f64 	%fd938, %fd867, 0d4000000000000000, %fd919;
	sub.f64 	%fd939, %fd938, %fd908;
	mul.f64 	%fd940, %fd930, 0d3FE8000000000000;
	mul.f64 	%fd941, %fd940, %fd859;
	sub.f64 	%fd942, %fd939, %fd941;
	ld.global.nc.f64 	%fd943, [%rd63+2222848];
	sub.f64 	%fd944, %fd943, %fd459;
	fma.rn.f64 	%fd945, %fd942, %fd944, %fd937;
	mul.f64 	%fd946, %fd843, %fd945;
	fma.rn.f64 	%fd947, %fd815, %fd902, %fd946;
	sub.f64 	%fd948, %fd188, %fd459;
	sub.f64 	%fd949, %fd191, %fd459;
	mul.f64 	%fd950, %fd880, %fd949;
	fma.rn.f64 	%fd951, %fd875, %fd948, %fd950;
	sub.f64 	%fd952, %fd709, %fd459;
	fma.rn.f64 	%fd953, %fd886, %fd952, %fd951;
	ld.global.nc.f64 	%fd954, [%rd67+3696640];
	sub.f64 	%fd955, %fd954, %fd459;
	fma.rn.f64 	%fd956, %fd890, %fd955, %fd953;
	fma.rn.f64 	%fd957, %fd870, %fd956, %fd947;
	mul.f64 	%fd958, %fd815, %fd843;
	mul.f64 	%fd959, %fd958, 0d3F7C71C71C71C71C;
	ld.global.nc.f64 	%fd960, [%rd70+2213104];
	ld.global.nc.f64 	%fd961, [%rd70+2222832];
	sub.f64 	%fd962, %fd960, %fd961;
	ld.global.nc.f64 	%fd963, [%rd70+2215536];
	ld.global.nc.f64 	%fd964, [%rd70+2220400];
	sub.f64 	%fd965, %fd964, %fd963;
	fma.rn.f64 	%fd966, %fd965, 0d4020000000000000, %fd962;
	mul.f64 	%fd967, %fd818, %fd966;
	ld.global.nc.f64 	%fd968, [%rd70+2213112];
	ld.global.nc.f64 	%fd969, [%rd70+2222840];
	sub.f64 	%fd970, %fd968, %fd969;
	ld.global.nc.f64 	%fd971, [%rd70+2215544];
	ld.global.nc.f64 	%fd972, [%rd70+2220408];
	sub.f64 	%fd973, %fd972, %fd971;
	fma.rn.f64 	%fd974, %fd973, 0d4020000000000000, %fd970;
	mul.f64 	%fd975, %fd812, %fd974;
	mul.f64 	%fd976, %fd975, 0d4020000000000000;
	sub.f64 	%fd977, %fd967, %fd976;
	ld.global.nc.f64 	%fd978, [%rd70+2213128];
	ld.global.nc.f64 	%fd979, [%rd70+2222856];
	sub.f64 	%fd980, %fd978, %fd979;
	ld.global.nc.f64 	%fd981, [%rd70+2215560];
	ld.global.nc.f64 	%fd982, [%rd70+2220424];
	sub.f64 	%fd983, %fd982, %fd981;
	fma.rn.f64 	%fd984, %fd983, 0d4020000000000000, %fd980;
	mul.f64 	%fd985, %fd823, %fd984;
	fma.rn.f64 	%fd986, %fd985, 0d4020000000000000, %fd977;
	ld.global.nc.f64 	%fd987, [%rd70+2213136];
	ld.global.nc.f64 	%fd988, [%rd70+2222864];
	sub.f64 	%fd989, %fd987, %fd988;
	ld.global.nc.f64 	%fd990, [%rd70+2215568];
	ld.global.nc.f64 	%fd991, [%rd70+2220432];
	sub.f64 	%fd992, %fd991, %fd990;
	fma.rn.f64 	%fd993, %fd992, 0d4020000000000000, %fd989;
	mul.f64 	%fd994, %fd830, %fd993;
	sub.f64 	%fd995, %fd986, %fd994;
	sub.f64 	%fd996, %fd960, %fd987;
	sub.f64 	%fd997, %fd978, %fd968;
	fma.rn.f64 	%fd998, %fd997, 0d4020000000000000, %fd996;
	mul.f64 	%fd999, %fd910, %fd998;
	sub.f64 	%fd1000, %fd963, %fd990;
	sub.f64 	%fd1001, %fd981, %fd971;
	fma.rn.f64 	%fd1002, %fd1001, 0d4020000000000000, %fd1000;
	mul.f64 	%fd1003, %fd903, %fd1002;
	mul.f64 	%fd1004, %fd1003, 0d4020000000000000;
	sub.f64 	%fd1005, %fd999, %fd1004;
	sub.f64 	%fd1006, %fd964, %fd991;
	sub.f64 	%fd1007, %fd982, %fd972;
	fma.rn.f64 	%fd1008, %fd1007, 0d4020000000000000, %fd1006;
	mul.f64 	%fd1009, %fd918, %fd1008;
	fma.rn.f64 	%fd1010, %fd1009, 0d4020000000000000, %fd1005;
	sub.f64 	%fd1011, %fd961, %fd988;
	sub.f64 	%fd1012, %fd979, %fd969;
	fma.rn.f64 	%fd1013, %fd1012, 0d4020000000000000, %fd1011;
	mul.f64 	%fd1014, %fd930, %fd1013;
	sub.f64 	%fd1015, %fd1010, %fd1014;
	mul.f64 	%fd1016, %fd959, %fd1015;
	fma.rn.f64 	%fd1017, %fd959, %fd995, %fd1016;
	mul.f64 	%fd1018, %fd843, %fd870;
	mul.f64 	%fd1019, %fd1018, 0d3F7C71C71C71C71C;
	ld.global.nc.f64 	%fd1020, [%rd73+3691776];
	sub.f64 	%fd1021, %fd2072, %fd1020;
	sub.f64 	%fd1022, %fd775, %fd258;
	fma.rn.f64 	%fd1023, %fd1022, 0d4020000000000000, %fd1021;
	mul.f64 	%fd1024, %fd910, %fd1023;
	ld.global.nc.f64 	%fd1025, [%rd73+3694208];
	sub.f64 	%fd1026, %fd2071, %fd1025;
	sub.f64 	%fd1027, %fd780, %fd265;
	fma.rn.f64 	%fd1028, %fd1027, 0d4020000000000000, %fd1026;
	mul.f64 	%fd1029, %fd903, %fd1028;
	mul.f64 	%fd1030, %fd1029, 0d4020000000000000;
	sub.f64 	%fd1031, %fd1024, %fd1030;
	ld.global.nc.f64 	%fd1032, [%rd73+3699072];
	sub.f64 	%fd1033, %fd2070, %fd1032;
	sub.f64 	%fd1034, %fd787, %fd274;
	fma.rn.f64 	%fd1035, %fd1034, 0d4020000000000000, %fd1033;
	mul.f64 	%fd1036, %fd918, %fd1035;
	fma.rn.f64 	%fd1037, %fd1036, 0d4020000000000000, %fd1031;
	ld.global.nc.f64 	%fd1038, [%rd73+3701504];
	sub.f64 	%fd1039, %fd2069, %fd1038;
	sub.f64 	%fd1040, %fd793, %fd282;
	fma.rn.f64 	%fd1041, %fd1040, 0d4020000000000000, %fd1039;
	mul.f64 	%fd1042, %fd930, %fd1041;
	sub.f64 	%fd1043, %fd1037, %fd1042;
	fma.rn.f64 	%fd1044, %fd1019, %fd1043, %fd1017;
	sub.f64 	%fd1045, %fd303, %fd556;
	mul.f64 	%fd1046, %fd806, 0d4020000000000000;
	add.f64 	%fd1047, %fd1045, %fd1046;
	sub.f64 	%fd1048, %fd1020, %fd1038;
	sub.f64 	%fd1049, %fd1032, %fd1025;
	fma.rn.f64 	%fd1050, %fd1049, 0d4020000000000000, %fd1048;
	mul.f64 	%fd1051, %fd881, %fd1050;
	sub.f64 	%fd1052, %fd1047, %fd1051;
	fma.rn.f64 	%fd1053, %fd1019, %fd1052, %fd1044;
	fma.rn.f64 	%fd1054, %fd957, 0d3FC5555555555555, %fd1053;
	ld.global.f64 	%fd1055, [%rd74+2217984];
	fma.rn.f64 	%fd1056, %fd1054, 0d3FB2B324D6AC6977, %fd1055;
	st.global.f64 	[%rd74+2217984], %fd1056;
	ld.global.nc.f64 	%fd1057, [%rd57+2957304];
	ld.global.f64 	%fd1058, [%rd10+-8];
	mul.f64 	%fd1059, %fd1057, %fd1058;
	ld.global.f64 	%fd1060, [%rd10];
	mul.f64 	%fd1061, %fd643, %fd1060;
	sub.f64 	%fd1062, %fd1059, %fd1061;
	ld.global.nc.f64 	%fd1063, [%rd57+2957296];
	mul.f64 	%fd1064, %fd1063, 0d3FE8000000000000;
	ld.global.f64 	%fd1065, [%rd10+-16];
	mul.f64 	%fd1066, %fd1064, %fd1065;
	sub.f64 	%fd1067, %fd1062, %fd1066;
	ld.global.nc.f64 	%fd1068, [%rd57+2957320];
	ld.global.f64 	%fd1069, [%rd10+8];
	mul.f64 	%fd1070, %fd1068, %fd1069;
	fma.rn.f64 	%fd1071, %fd1063, %fd1065, %fd1070;
	fma.rn.f64 	%fd1072, %fd884, %fd1060, %fd1071;
	mul.f64 	%fd1073, %fd1057, 0d4008000000000000;
	fma.rn.f64 	%fd1074, %fd1073, %fd1058, %fd1072;
	ld.global.nc.f64 	%fd1075, [%rd57+2957328];
	ld.global.f64 	%fd1076, [%rd10+16];
	fma.rn.f64 	%fd1077, %fd1075, %fd1076, %fd1059;
	mul.f64 	%fd1078, %fd1068, 0d4008000000000000;
	fma.rn.f64 	%fd1079, %fd1078, %fd1069, %fd1077;
	fma.rn.f64 	%fd1080, %fd884, %fd1060, %fd1079;
	sub.f64 	%fd1081, %fd1070, %fd1061;
	mul.f64 	%fd1082, %fd1075, 0d3FE8000000000000;
	mul.f64 	%fd1083, %fd1082, %fd1076;
	sub.f64 	%fd1084, %fd1081, %fd1083;
	ld.global.nc.f64 	%fd1085, [%rd57+2954880];
	ld.global.f64 	%fd1086, [%rd11+-8];
	mul.f64 	%fd1087, %fd1085, %fd1086;
	ld.global.f64 	%fd1088, [%rd11];
	mul.f64 	%fd1089, %fd643, %fd1088;
	sub.f64 	%fd1090, %fd1087, %fd1089;
	ld.global.nc.f64 	%fd1091, [%rd57+2952448];
	mul.f64 	%fd1092, %fd1091, 0d3FE8000000000000;
	ld.global.f64 	%fd1093, [%rd11+-16];
	mul.f64 	%fd1094, %fd1092, %fd1093;
	sub.f64 	%fd1095, %fd1090, %fd1094;
	ld.global.nc.f64 	%fd1096, [%rd57+2959744];
	ld.global.f64 	%fd1097, [%rd11+8];
	mul.f64 	%fd1098, %fd1096, %fd1097;
	fma.rn.f64 	%fd1099, %fd1091, %fd1093, %fd1098;
	fma.rn.f64 	%fd1100, %fd884, %fd1088, %fd1099;
	mul.f64 	%fd1101, %fd1085, 0d4008000000000000;
	fma.rn.f64 	%fd1102, %fd1101, %fd1086, %fd1100;
	ld.global.nc.f64 	%fd1103, [%rd57+2962176];
	ld.global.f64 	%fd1104, [%rd11+16];
	fma.rn.f64 	%fd1105, %fd1103, %fd1104, %fd1087;
	mul.f64 	%fd1106, %fd1096, 0d4008000000000000;
	fma.rn.f64 	%fd1107, %fd1106, %fd1097, %fd1105;
	fma.rn.f64 	%fd1108, %fd884, %fd1088, %fd1107;
	sub.f64 	%fd1109, %fd1098, %fd1089;
	mul.f64 	%fd1110, %fd1103, 0d3FE8000000000000;
	mul.f64 	%fd1111, %fd1110, %fd1104;
	sub.f64 	%fd1112, %fd1109, %fd1111;
	ld.global.f64 	%fd1113, [%rd60+24];
	mul.f64 	%fd1114, %fd386, %fd1113;
	ld.global.f64 	%fd1115, [%rd60+32];
	mul.f64 	%fd1116, %fd643, %fd1115;
	sub.f64 	%fd1117, %fd1114, %fd1116;
	ld.global.f64 	%fd1118, [%rd60+16];
	mul.f64 	%fd1119, %fd121, %fd1118;
	sub.f64 	%fd1120, %fd1117, %fd1119;
	ld.global.f64 	%fd1121, [%rd60+40];
	mul.f64 	%fd1122, %fd881, %fd1121;
	fma.rn.f64 	%fd1123, %fd114, %fd1118, %fd1122;
	fma.rn.f64 	%fd1124, %fd884, %fd1115, %fd1123;
	fma.rn.f64 	%fd1125, %fd639, %fd1113, %fd1124;
	add.s32 	%r40, %r40, 6;
	ld.global.nc.f64 	%fd1126, [%rd58+4435968];
	ld.global.f64 	%fd1127, [%rd60+48];
	fma.rn.f64 	%fd1128, %fd1126, %fd1127, %fd1114;
	mul.f64 	%fd1129, %fd881, 0d4008000000000000;
	fma.rn.f64 	%fd1130, %fd1129, %fd1121, %fd1128;
	fma.rn.f64 	%fd1131, %fd884, %fd1115, %fd1130;
	sub.f64 	%fd1132, %fd1122, %fd1116;
	mul.f64 	%fd1133, %fd1126, 0d3FE8000000000000;
	mul.f64 	%fd1134, %fd1133, %fd1127;
	sub.f64 	%fd1135, %fd1132, %fd1134;
	ld.global.nc.f64 	%fd1136, [%rd63+2957296];
	sub.f64 	%fd1137, %fd1136, %fd709;
	ld.global.nc.f64 	%fd1138, [%rd63+2957304];
	sub.f64 	%fd1139, %fd1138, %fd709;
	mul.f64 	%fd1140, %fd1074, %fd1139;
	fma.rn.f64 	%fd1141, %fd1067, %fd1137, %fd1140;
	ld.global.nc.f64 	%fd1142, [%rd63+2957320];
	sub.f64 	%fd1143, %fd1142, %fd709;
	fma.rn.f64 	%fd1144, %fd1080, %fd1143, %fd1141;
	ld.global.nc.f64 	%fd1145, [%rd63+2957328];
	sub.f64 	%fd1146, %fd1145, %fd709;
	fma.rn.f64 	%fd1147, %fd1084, %fd1146, %fd1144;
	ld.global.nc.f64 	%fd1148, [%rd66+2954880];
	mul.f64 	%fd1149, %fd1148, %fd1086;
	fma.rn.f64 	%fd1150, %fd1095, 0d4000000000000000, %fd1149;
	ld.global.nc.f64 	%fd1151, [%rd66+2957312];
	mul.f64 	%fd1152, %fd1151, 0d3FE8000000000000;
	mul.f64 	%fd1153, %fd1152, %fd1088;
	sub.f64 	%fd1154, %fd1150, %fd1153;
	ld.global.nc.f64 	%fd1155, [%rd66+2952448];
	mul.f64 	%fd1156, %fd1155, 0d3FE8000000000000;
	mul.f64 	%fd1157, %fd1156, %fd1093;
	sub.f64 	%fd1158, %fd1154, %fd1157;
	ld.global.nc.f64 	%fd1159, [%rd63+2952448];
	sub.f64 	%fd1160, %fd1159, %fd709;
	mul.f64 	%fd1161, %fd1155, %fd1093;
	fma.rn.f64 	%fd1162, %fd1102, 0d4000000000000000, %fd1161;
	ld.global.nc.f64 	%fd1163, [%rd66+2959744];
	mul.f64 	%fd1164, %fd1163, %fd1097;
	add.f64 	%fd1165, %fd1162, %fd1164;
	mul.f64 	%fd1166, %fd1151, 0d4008000000000000;
	fma.rn.f64 	%fd1167, %fd1166, %fd1088, %fd1165;
	mul.f64 	%fd1168, %fd1148, 0d4008000000000000;
	fma.rn.f64 	%fd1169, %fd1168, %fd1086, %fd1167;
	ld.global.nc.f64 	%fd1170, [%rd63+2954880];
	sub.f64 	%fd1171, %fd1170, %fd709;
	mul.f64 	%fd1172, %fd1169, %fd1171;
	fma.rn.f64 	%fd1173, %fd1158, %fd1160, %fd1172;
	fma.rn.f64 	%fd1174, %fd1108, 0d4000000000000000, %fd1149;
	ld.global.nc.f64 	%fd1175, [%rd66+2962176];
	fma.rn.f64 	%fd1176, %fd1175, %fd1104, %fd1174;
	mul.f64 	%fd1177, %fd1163, 0d4008000000000000;
	fma.rn.f64 	%fd1178, %fd1177, %fd1097, %fd1176;
	fma.rn.f64 	%fd1179, %fd1166, %fd1088, %fd1178;
	ld.global.nc.f64 	%fd1180, [%rd63+2959744];
	sub.f64 	%fd1181, %fd1180, %fd709;
	fma.rn.f64 	%fd1182, %fd1179, %fd1181, %fd1173;
	fma.rn.f64 	%fd1183, %fd1112, 0d4000000000000000, %fd1164;
	sub.f64 	%fd1184, %fd1183, %fd1153;
	mul.f64 	%fd1185, %fd1175, 0d3FE8000000000000;
	mul.f64 	%fd1186, %fd1185, %fd1104;
	sub.f64 	%fd1187, %fd1184, %fd1186;
	ld.global.nc.f64 	%fd1188, [%rd63+2962176];
	sub.f64 	%fd1189, %fd1188, %fd709;
	fma.rn.f64 	%fd1190, %fd1187, %fd1189, %fd1182;
	mul.f64 	%fd1191, %fd1088, %fd1190;
	fma.rn.f64 	%fd1192, %fd1060, %fd1147, %fd1191;
	sub.f64 	%fd1193, %fd191, %fd709;
	sub.f64 	%fd1194, %fd459, %fd709;
	mul.f64 	%fd1195, %fd1125, %fd1194;
	fma.rn.f64 	%fd1196, %fd1120, %fd1193, %fd1195;
	sub.f64 	%fd1197, %fd954, %fd709;
	fma.rn.f64 	%fd1198, %fd1131, %fd1197, %fd1196;
	ld.global.nc.f64 	%fd1199, [%rd67+4435968];
	sub.f64 	%fd1200, %fd1199, %fd709;
	fma.rn.f64 	%fd1201, %fd1135, %fd1200, %fd1198;
	fma.rn.f64 	%fd1202, %fd1115, %fd1201, %fd1192;
	mul.f64 	%fd1203, %fd1060, %fd1088;
	mul.f64 	%fd1204, %fd1203, 0d3F7C71C71C71C71C;
	ld.global.nc.f64 	%fd1205, [%rd70+2952432];
	ld.global.nc.f64 	%fd1206, [%rd70+2962160];
	sub.f64 	%fd1207, %fd1205, %fd1206;
	ld.global.nc.f64 	%fd1208, [%rd70+2954864];
	ld.global.nc.f64 	%fd1209, [%rd70+2959728];
	sub.f64 	%fd1210, %fd1209, %fd1208;
	fma.rn.f64 	%fd1211, %fd1210, 0d4020000000000000, %fd1207;
	mul.f64 	%fd1212, %fd1063, %fd1211;
	ld.global.nc.f64 	%fd1213, [%rd70+2952440];
	ld.global.nc.f64 	%fd1214, [%rd70+2962168];
	sub.f64 	%fd1215, %fd1213, %fd1214;
	ld.global.nc.f64 	%fd1216, [%rd70+2954872];
	ld.global.nc.f64 	%fd1217, [%rd70+2959736];
	sub.f64 	%fd1218, %fd1217, %fd1216;
	fma.rn.f64 	%fd1219, %fd1218, 0d4020000000000000, %fd1215;
	mul.f64 	%fd1220, %fd1057, %fd1219;
	mul.f64 	%fd1221, %fd1220, 0d4020000000000000;
	sub.f64 	%fd1222, %fd1212, %fd1221;
	ld.global.nc.f64 	%fd1223, [%rd70+2952456];
	ld.global.nc.f64 	%fd1224, [%rd70+2962184];
	sub.f64 	%fd1225, %fd1223, %fd1224;
	ld.global.nc.f64 	%fd1226, [%rd70+2954888];
	ld.global.nc.f64 	%fd1227, [%rd70+2959752];
	sub.f64 	%fd1228, %fd1227, %fd1226;
	fma.rn.f64 	%fd1229, %fd1228, 0d4020000000000000, %fd1225;
	mul.f64 	%fd1230, %fd1068, %fd1229;
	fma.rn.f64 	%fd1231, %fd1230, 0d4020000000000000, %fd1222;
	ld.global.nc.f64 	%fd1232, [%rd70+2952464];
	ld.global.nc.f64 	%fd1233, [%rd70+2962192];
	sub.f64 	%fd1234, %fd1232, %fd1233;
	ld.global.nc.f64 	%fd1235, [%rd70+2954896];
	ld.global.nc.f64 	%fd1236, [%rd70+2959760];
	sub.f64 	%fd1237, %fd1236, %fd1235;
	fma.rn.f64 	%fd1238, %fd1237, 0d4020000000000000, %fd1234;
	mul.f64 	%fd1239, %fd1075, %fd1238;
	sub.f64 	%fd1240, %fd1231, %fd1239;
	sub.f64 	%fd1241, %fd1205, %fd1232;
	sub.f64 	%fd1242, %fd1223, %fd1213;
	fma.rn.f64 	%fd1243, %fd1242, 0d4020000000000000, %fd1241;
	mul.f64 	%fd1244, %fd1155, %fd1243;
	sub.f64 	%fd1245, %fd1208, %fd1235;
	sub.f64 	%fd1246, %fd1226, %fd1216;
	fma.rn.f64 	%fd1247, %fd1246, 0d4020000000000000, %fd1245;
	mul.f64 	%fd1248, %fd1148, %fd1247;
	mul.f64 	%fd1249, %fd1248, 0d4020000000000000;
	sub.f64 	%fd1250, %fd1244, %fd1249;
	sub.f64 	%fd1251, %fd1209, %fd1236;
	sub.f64 	%fd1252, %fd1227, %fd1217;
	fma.rn.f64 	%fd1253, %fd1252, 0d4020000000000000, %fd1251;
	mul.f64 	%fd1254, %fd1163, %fd1253;
	fma.rn.f64 	%fd1255, %fd1254, 0d4020000000000000, %fd1250;
	sub.f64 	%fd1256, %fd1206, %fd1233;
	sub.f64 	%fd1257, %fd1224, %fd1214;
	fma.rn.f64 	%fd1258, %fd1257, 0d4020000000000000, %fd1256;
	mul.f64 	%fd1259, %fd1175, %fd1258;
	sub.f64 	%fd1260, %fd1255, %fd1259;
	mul.f64 	%fd1261, %fd1204, %fd1260;
	fma.rn.f64 	%fd1262, %fd1204, %fd1240, %fd1261;
	mul.f64 	%fd1263, %fd1088, %fd1115;
	mul.f64 	%fd1264, %fd1263, 0d3F7C71C71C71C71C;
	ld.global.nc.f64 	%fd2068, [%rd73+4431104];
	sub.f64 	%fd1265, %fd258, %fd2068;
	sub.f64 	%fd1266, %fd1020, %fd525;
	fma.rn.f64 	%fd1267, %fd1266, 0d4020000000000000, %fd1265;
	mul.f64 	%fd1268, %fd1155, %fd1267;
	ld.global.nc.f64 	%fd2067, [%rd73+4433536];
	sub.f64 	%fd1269, %fd265, %fd2067;
	sub.f64 	%fd1270, %fd1025, %fd530;
	fma.rn.f64 	%fd1271, %fd1270, 0d4020000000000000, %fd1269;
	mul.f64 	%fd1272, %fd1148, %fd1271;
	mul.f64 	%fd1273, %fd1272, 0d4020000000000000;
	sub.f64 	%fd1274, %fd1268, %fd1273;
	ld.global.nc.f64 	%fd2066, [%rd73+4438400];
	sub.f64 	%fd1275, %fd274, %fd2066;
	sub.f64 	%fd1276, %fd1032, %fd537;
	fma.rn.f64 	%fd1277, %fd1276, 0d4020000000000000, %fd1275;
	mul.f64 	%fd1278, %fd1163, %fd1277;
	fma.rn.f64 	%fd1279, %fd1278, 0d4020000000000000, %fd1274;
	ld.global.nc.f64 	%fd2065, [%rd73+4440832];
	sub.f64 	%fd1280, %fd282, %fd2065;
	sub.f64 	%fd1281, %fd1038, %fd543;
	fma.rn.f64 	%fd1282, %fd1281, 0d4020000000000000, %fd1280;
	mul.f64 	%fd1283, %fd1175, %fd1282;
	sub.f64 	%fd1284, %fd1279, %fd1283;
	fma.rn.f64 	%fd1285, %fd1264, %fd1284, %fd1262;
	sub.f64 	%fd1286, %fd309, %fd801;
	fma.rn.f64 	%fd1287, %fd1051, 0d4020000000000000, %fd1286;
	sub.f64 	%fd1288, %fd2068, %fd2065;
	sub.f64 	%fd1289, %fd2066, %fd2067;
	fma.rn.f64 	%fd1290, %fd1289, 0d4020000000000000, %fd1288;
	mul.f64 	%fd1291, %fd1126, %fd1290;
	sub.f64 	%fd1292, %fd1287, %fd1291;
	fma.rn.f64 	%fd1293, %fd1264, %fd1292, %fd1285;
	fma.rn.f64 	%fd1294, %fd1202, 0d3FC5555555555555, %fd1293;
	ld.global.f64 	%fd1295, [%rd74+2957312];
	fma.rn.f64 	%fd1296, %fd1294, 0d3FB2B324D6AC6977, %fd1295;
	st.global.f64 	[%rd74+2957312], %fd1296;
	ld.global.nc.f64 	%fd1297, [%rd57+3696632];
	ld.global.f64 	%fd1298, [%rd10+-8];
	mul.f64 	%fd1299, %fd1297, %fd1298;
	ld.global.f64 	%fd1300, [%rd10];
	mul.f64 	%fd1301, %fd888, %fd1300;
	sub.f64 	%fd1302, %fd1299, %fd1301;
	ld.global.nc.f64 	%fd1303, [%rd57+3696624];
	mul.f64 	%fd1304, %fd1303, 0d3FE8000000000000;
	ld.global.f64 	%fd1305, [%rd10+-16];
	mul.f64 	%fd1306, %fd1304, %fd1305;
	sub.f64 	%fd1307, %fd1302, %fd1306;
	ld.global.nc.f64 	%fd1308, [%rd57+3696648];
	ld.global.f64 	%fd1309, [%rd10+8];
	mul.f64 	%fd1310, %fd1308, %fd1309;
	fma.rn.f64 	%fd1311, %fd1303, %fd1305, %fd1310;
	fma.rn.f64 	%fd1312, %fd1129, %fd1300, %fd1311;
	mul.f64 	%fd1313, %fd1297, 0d4008000000000000;
	fma.rn.f64 	%fd1314, %fd1313, %fd1298, %fd1312;
	ld.global.nc.f64 	%fd1315, [%rd57+3696656];
	ld.global.f64 	%fd1316, [%rd10+16];
	fma.rn.f64 	%fd1317, %fd1315, %fd1316, %fd1299;
	mul.f64 	%fd1318, %fd1308, 0d4008000000000000;
	fma.rn.f64 	%fd1319, %fd1318, %fd1309, %fd1317;
	fma.rn.f64 	%fd1320, %fd1129, %fd1300, %fd1319;
	sub.f64 	%fd1321, %fd1310, %fd1301;
	mul.f64 	%fd1322, %fd1315, 0d3FE8000000000000;
	mul.f64 	%fd1323, %fd1322, %fd1316;
	sub.f64 	%fd1324, %fd1321, %fd1323;
	ld.global.nc.f64 	%fd1325, [%rd57+3694208];
	ld.global.f64 	%fd1326, [%rd11+-8];
	mul.f64 	%fd1327, %fd1325, %fd1326;
	ld.global.f64 	%fd1328, [%rd11];
	mul.f64 	%fd1329, %fd888, %fd1328;
	sub.f64 	%fd1330, %fd1327, %fd1329;
	ld.global.nc.f64 	%fd1331, [%rd57+3691776];
	mul.f64 	%fd1332, %fd1331, 0d3FE8000000000000;
	ld.global.f64 	%fd1333, [%rd11+-16];
	mul.f64 	%fd1334, %fd1332, %fd1333;
	sub.f64 	%fd1335, %fd1330, %fd1334;
	ld.global.nc.f64 	%fd1336, [%rd57+3699072];
	ld.global.f64 	%fd1337, [%rd11+8];
	mul.f64 	%fd1338, %fd1336, %fd1337;
	fma.rn.f64 	%fd1339, %fd1331, %fd1333, %fd1338;
	fma.rn.f64 	%fd1340, %fd1129, %fd1328, %fd1339;
	mul.f64 	%fd1341, %fd1325, 0d4008000000000000;
	fma.rn.f64 	%fd1342, %fd1341, %fd1326, %fd1340;
	ld.global.nc.f64 	%fd1343, [%rd57+3701504];
	ld.global.f64 	%fd1344, [%rd11+16];
	fma.rn.f64 	%fd1345, %fd1343, %fd1344, %fd1327;
	mul.f64 	%fd1346, %fd1336, 0d4008000000000000;
	fma.rn.f64 	%fd1347, %fd1346, %fd1337, %fd1345;
	fma.rn.f64 	%fd1348, %fd1129, %fd1328, %fd1347;
	sub.f64 	%fd1349, %fd1338, %fd1329;
	mul.f64 	%fd1350, %fd1343, 0d3FE8000000000000;
	mul.f64 	%fd1351, %fd1350, %fd1344;
	sub.f64 	%fd1352, %fd1349, %fd1351;
	ld.global.f64 	%fd1353, [%rd60+32];
	mul.f64 	%fd1354, %fd636, %fd1353;
	ld.global.f64 	%fd1355, [%rd60+40];
	mul.f64 	%fd1356, %fd888, %fd1355;
	sub.f64 	%fd1357, %fd1354, %fd1356;
	ld.global.f64 	%fd1358, [%rd60+24];
	mul.f64 	%fd1359, %fd393, %fd1358;
	sub.f64 	%fd1360, %fd1357, %fd1359;
	ld.global.f64 	%fd1361, [%rd60+48];
	mul.f64 	%fd1362, %fd1126, %fd1361;
	fma.rn.f64 	%fd1363, %fd386, %fd1358, %fd1362;
	fma.rn.f64 	%fd1364, %fd1129, %fd1355, %fd1363;
	fma.rn.f64 	%fd1365, %fd884, %fd1353, %fd1364;
	ld.global.nc.f64 	%fd1366, [%rd58+5175296];
	ld.global.f64 	%fd1367, [%rd60+56];
	fma.rn.f64 	%fd1368, %fd1366, %fd1367, %fd1354;
	mul.f64 	%fd1369, %fd1126, 0d4008000000000000;
	fma.rn.f64 	%fd1370, %fd1369, %fd1361, %fd1368;
	fma.rn.f64 	%fd1371, %fd1129, %fd1355, %fd1370;
	sub.f64 	%fd1372, %fd1362, %fd1356;
	mul.f64 	%fd1373, %fd1366, 0d3FE8000000000000;
	mul.f64 	%fd1374, %fd1373, %fd1367;
	sub.f64 	%fd1375, %fd1372, %fd1374;
	ld.global.nc.f64 	%fd1376, [%rd63+3696624];
	sub.f64 	%fd1377, %fd1376, %fd954;
	ld.global.nc.f64 	%fd1378, [%rd63+3696632];
	sub.f64 	%fd1379, %fd1378, %fd954;
	mul.f64 	%fd1380, %fd1314, %fd1379;
	fma.rn.f64 	%fd1381, %fd1307, %fd1377, %fd1380;
	ld.global.nc.f64 	%fd1382, [%rd63+3696648];
	sub.f64 	%fd1383, %fd1382, %fd954;
	fma.rn.f64 	%fd1384, %fd1320, %fd1383, %fd1381;
	ld.global.nc.f64 	%fd1385, [%rd63+3696656];
	sub.f64 	%fd1386, %fd1385, %fd954;
	fma.rn.f64 	%fd1387, %fd1324, %fd1386, %fd1384;
	ld.global.nc.f64 	%fd1388, [%rd66+3694208];
	mul.f64 	%fd1389, %fd1388, %fd1326;
	fma.rn.f64 	%fd1390, %fd1335, 0d4000000000000000, %fd1389;
	ld.global.nc.f64 	%fd1391, [%rd66+3696640];
	mul.f64 	%fd1392, %fd1391, 0d3FE8000000000000;
	mul.f64 	%fd1393, %fd1392, %fd1328;
	sub.f64 	%fd1394, %fd1390, %fd1393;
	ld.global.nc.f64 	%fd1395, [%rd66+3691776];
	mul.f64 	%fd1396, %fd1395, 0d3FE8000000000000;
	mul.f64 	%fd1397, %fd1396, %fd1333;
	sub.f64 	%fd1398, %fd1394, %fd1397;
	ld.global.nc.f64 	%fd1399, [%rd63+3691776];
	sub.f64 	%fd1400, %fd1399, %fd954;
	mul.f64 	%fd1401, %fd1395, %fd1333;
	fma.rn.f64 	%fd1402, %fd1342, 0d4000000000000000, %fd1401;
	ld.global.nc.f64 	%fd1403, [%rd66+3699072];
	mul.f64 	%fd1404, %fd1403, %fd1337;
	add.f64 	%fd1405, %fd1402, %fd1404;
	mul.f64 	%fd1406, %fd1391, 0d4008000000000000;
	fma.rn.f64 	%fd1407, %fd1406, %fd1328, %fd1405;
	mul.f64 	%fd1408, %fd1388, 0d4008000000000000;
	fma.rn.f64 	%fd1409, %fd1408, %fd1326, %fd1407;
	ld.global.nc.f64 	%fd1410, [%rd63+3694208];
	sub.f64 	%fd1411, %fd1410, %fd954;
	mul.f64 	%fd1412, %fd1409, %fd1411;
	fma.rn.f64 	%fd1413, %fd1398, %fd1400, %fd1412;
	fma.rn.f64 	%fd1414, %fd1348, 0d4000000000000000, %fd1389;
	ld.global.nc.f64 	%fd1415, [%rd66+3701504];
	fma.rn.f64 	%fd1416, %fd1415, %fd1344, %fd1414;
	mul.f64 	%fd1417, %fd1403, 0d4008000000000000;
	fma.rn.f64 	%fd1418, %fd1417, %fd1337, %fd1416;
	fma.rn.f64 	%fd1419, %fd1406, %fd1328, %fd1418;
	ld.global.nc.f64 	%fd1420, [%rd63+3699072];
	sub.f64 	%fd1421, %fd1420, %fd954;
	fma.rn.f64 	%fd1422, %fd1419, %fd1421, %fd1413;
	fma.rn.f64 	%fd1423, %fd1352, 0d4000000000000000, %fd1404;
	sub.f64 	%fd1424, %fd1423, %fd1393;
	mul.f64 	%fd1425, %fd1415, 0d3FE8000000000000;
	mul.f64 	%fd1426, %fd1425, %fd1344;
	sub.f64 	%fd1427, %fd1424, %fd1426;
	ld.global.nc.f64 	%fd1428, [%rd63+3701504];
	sub.f64 	%fd1429, %fd1428, %fd954;
	fma.rn.f64 	%fd1430, %fd1427, %fd1429, %fd1422;
	mul.f64 	%fd1431, %fd1328, %fd1430;
	fma.rn.f64 	%fd1432, %fd1300, %fd1387, %fd1431;
	sub.f64 	%fd1433, %fd459, %fd954;
	sub.f64 	%fd1434, %fd709, %fd954;
	mul.f64 	%fd1435, %fd1365, %fd1434;
	fma.rn.f64 	%fd1436, %fd1360, %fd1433, %fd1435;
	sub.f64 	%fd1437, %fd1199, %fd954;
	fma.rn.f64 	%fd1438, %fd1371, %fd1437, %fd1436;
	ld.global.nc.f64 	%fd1439, [%rd67+5175296];
	sub.f64 	%fd1440, %fd1439, %fd954;
	fma.rn.f64 	%fd1441, %fd1375, %fd1440, %fd1438;
	fma.rn.f64 	%fd1442, %fd1355, %fd1441, %fd1432;
	mul.f64 	%fd1443, %fd1300, %fd1328;
	mul.f64 	%fd1444, %fd1443, 0d3F7C71C71C71C71C;
	ld.global.nc.f64 	%fd1445, [%rd70+3691760];
	ld.global.nc.f64 	%fd1446, [%rd70+3701488];
	sub.f64 	%fd1447, %fd1445, %fd1446;
	ld.global.nc.f64 	%fd1448, [%rd70+3694192];
	ld.global.nc.f64 	%fd1449, [%rd70+3699056];
	sub.f64 	%fd1450, %fd1449, %fd1448;
	fma.rn.f64 	%fd1451, %fd1450, 0d4020000000000000, %fd1447;
	mul.f64 	%fd1452, %fd1303, %fd1451;
	ld.global.nc.f64 	%fd1453, [%rd70+3691768];
	ld.global.nc.f64 	%fd1454, [%rd70+3701496];
	sub.f64 	%fd1455, %fd1453, %fd1454;
	ld.global.nc.f64 	%fd1456, [%rd70+3694200];
	ld.global.nc.f64 	%fd1457, [%rd70+3699064];
	sub.f64 	%fd1458, %fd1457, %fd1456;
	fma.rn.f64 	%fd1459, %fd1458, 0d4020000000000000, %fd1455;
	mul.f64 	%fd1460, %fd1297, %fd1459;
	mul.f64 	%fd1461, %fd1460, 0d4020000000000000;
	sub.f64 	%fd1462, %fd1452, %fd1461;
	ld.global.nc.f64 	%fd1463, [%rd70+3691784];
	ld.global.nc.f64 	%fd1464, [%rd70+3701512];
	sub.f64 	%fd1465, %fd1463, %fd1464;
	ld.global.nc.f64 	%fd1466, [%rd70+3694216];
	ld.global.nc.f64 	%fd1467, [%rd70+3699080];
	sub.f64 	%fd1468, %fd1467, %fd1466;
	fma.rn.f64 	%fd1469, %fd1468, 0d4020000000000000, %fd1465;
	mul.f64 	%fd1470, %fd1308, %fd1469;
	fma.rn.f64 	%fd1471, %fd1470, 0d4020000000000000, %fd1462;
	ld.global.nc.f64 	%fd1472, [%rd70+3691792];
	ld.global.nc.f64 	%fd1473, [%rd70+3701520];
	sub.f64 	%fd1474, %fd1472, %fd1473;
	ld.global.nc.f64 	%fd1475, [%rd70+3694224];
	ld.global.nc.f64 	%fd1476, [%rd70+3699088];
	sub.f64 	%fd1477, %fd1476, %fd1475;
	fma.rn.f64 	%fd1478, %fd1477, 0d4020000000000000, %fd1474;
	mul.f64 	%fd1479, %fd1315, %fd1478;
	sub.f64 	%fd1480, %fd1471, %fd1479;
	sub.f64 	%fd1481, %fd1445, %fd1472;
	sub.f64 	%fd1482, %fd1463, %fd1453;
	fma.rn.f64 	%fd1483, %fd1482, 0d4020000000000000, %fd1481;
	mul.f64 	%fd1484, %fd1395, %fd1483;
	sub.f64 	%fd1485, %fd1448, %fd1475;
	sub.f64 	%fd1486, %fd1466, %fd1456;
	fma.rn.f64 	%fd1487, %fd1486, 0d4020000000000000, %fd1485;
	mul.f64 	%fd1488, %fd1388, %fd1487;
	mul.f64 	%fd1489, %fd1488, 0d4020000000000000;
	sub.f64 	%fd1490, %fd1484, %fd1489;
	sub.f64 	%fd1491, %fd1449, %fd1476;
	sub.f64 	%fd1492, %fd1467, %fd1457;
	fma.rn.f64 	%fd1493, %fd1492, 0d4020000000000000, %fd1491;
	mul.f64 	%fd1494, %fd1403, %fd1493;
	fma.rn.f64 	%fd1495, %fd1494, 0d4020000000000000, %fd1490;
	sub.f64 	%fd1496, %fd1446, %fd1473;
	sub.f64 	%fd1497, %fd1464, %fd1454;
	fma.rn.f64 	%fd1498, %fd1497, 0d4020000000000000, %fd1496;
	mul.f64 	%fd1499, %fd1415, %fd1498;
	sub.f64 	%fd1500, %fd1495, %fd1499;
	mul.f64 	%fd1501, %fd1444, %fd1500;
	fma.rn.f64 	%fd1502, %fd1444, %fd1480, %fd1501;
	mul.f64 	%fd1503, %fd1328, %fd1355;
	mul.f64 	%fd1504, %fd1503, 0d3F7C71C71C71C71C;
	ld.global.nc.f64 	%fd2072, [%rd73+5170432];
	sub.f64 	%fd1505, %fd525, %fd2072;
	sub.f64 	%fd1506, %fd2068, %fd775;
	fma.rn.f64 	%fd1507, %fd1506, 0d4020000000000000, %fd1505;
	mul.f64 	%fd1508, %fd1395, %fd1507;
	ld.global.nc.f64 	%fd2071, [%rd73+5172864];
	sub.f64 	%fd1509, %fd530, %fd2071;
	sub.f64 	%fd1510, %fd2067, %fd780;
	fma.rn.f64 	%fd1511, %fd1510, 0d4020000000000000, %fd1509;
	mul.f64 	%fd1512, %fd1388, %fd1511;
	mul.f64 	%fd1513, %fd1512, 0d4020000000000000;
	sub.f64 	%fd1514, %fd1508, %fd1513;
	ld.global.nc.f64 	%fd2070, [%rd73+5177728];
	sub.f64 	%fd1515, %fd537, %fd2070;
	sub.f64 	%fd1516, %fd2066, %fd787;
	fma.rn.f64 	%fd1517, %fd1516, 0d4020000000000000, %fd1515;
	mul.f64 	%fd1518, %fd1403, %fd1517;
	fma.rn.f64 	%fd1519, %fd1518, 0d4020000000000000, %fd1514;
	ld.global.nc.f64 	%fd2069, [%rd73+5180160];
	sub.f64 	%fd1520, %fd543, %fd2069;
	sub.f64 	%fd1521, %fd2065, %fd793;
	fma.rn.f64 	%fd1522, %fd1521, 0d4020000000000000, %fd1520;
	mul.f64 	%fd1523, %fd1415, %fd1522;
	sub.f64 	%fd1524, %fd1519, %fd1523;
	fma.rn.f64 	%fd1525, %fd1504, %fd1524, %fd1502;
	sub.f64 	%fd1526, %fd561, %fd1046;
	fma.rn.f64 	%fd1527, %fd1291, 0d4020000000000000, %fd1526;
	sub.f64 	%fd1528, %fd2072, %fd2069;
	sub.f64 	%fd1529, %fd2070, %fd2071;
	fma.rn.f64 	%fd1530, %fd1529, 0d4020000000000000, %fd1528;
	mul.f64 	%fd1531, %fd1366, %fd1530;
	sub.f64 	%fd1532, %fd1527, %fd1531;
	fma.rn.f64 	%fd1533, %fd1504, %fd1532, %fd1525;
	fma.rn.f64 	%fd1534, %fd1442, 0d3FC5555555555555, %fd1533;
	ld.global.f64 	%fd1535, [%rd74+3696640];
	fma.rn.f64 	%fd1536, %fd1534, 0d3FB2B324D6AC6977, %fd1535;
	st.global.f64 	[%rd74+3696640], %fd1536;
	add.s32 	%r39, %r39, 3;
	setp.ne.s32 	%p8, %r39, %r12;
	@%p8 bra 	$L__BB1_3;
$L__BB1_4:
	setp.eq.s32 	%p9, %r11, 3;
	@%p9 bra 	$L__BB1_7;
	mul.wide.u32 	%rd75, %r40, 739328;
	add.s64 	%rd102, %rd75, %rd42;
	add.s64 	%rd77, %rd102, %rd1;
	add.s64 	%rd79, %rd77, %rd40;
	ld.global.nc.f64 	%fd2076, [%rd79+-4864];
	ld.global.nc.f64 	%fd2075, [%rd79+-2432];
	ld.global.nc.f64 	%fd2074, [%rd79+2432];
	ld.global.nc.f64 	%fd2073, [%rd79+4864];
	mul.hi.u32 	%r35, %r9, -1431655765;
	shr.u32 	%r36, %r35, 2;
	mul.lo.s32 	%r37, %r36, 3;
	sub.s32 	%r41, %r37, %r10;
	mul.wide.u32 	%rd80, %r1, %r2;
	shl.b64 	%rd81, %rd80, 3;
	mul.wide.u32 	%rd82, %r3, 8;
	add.s64 	%rd83, %rd81, %rd82;
	add.s64 	%rd15, %rd4, %rd83;
	mul.wide.u32 	%rd84, %r5, %r6;
	mul.wide.u32 	%rd85, %r7, 2432;
	mad.lo.s64 	%rd16, %rd84, 2432, %rd85;
	mul.wide.u32 	%rd86, %r40, 8;
	add.s64 	%rd87, %rd86, %rd5;
	add.s64 	%rd103, %rd87, 16;
	add.s64 	%rd18, %rd3, %rd83;
	add.s64 	%rd88, %rd40, %rd2;
	add.s64 	%rd20, %rd88, 744208;
	add.s64 	%rd21, %rd7, %rd83;
	add.s64 	%rd22, %rd1, %rd83;
	add.s64 	%rd23, %rd6, %rd83;
	add.s64 	%rd24, %rd5, -8;
$L__BB1_6:
	.pragma "nounroll";
	mul.wide.s32 	%rd89, %r40, 739328;
	add.s64 	%rd90, %rd16, %rd89;
	mul.wide.s32 	%rd91, %r40, 8;
	add.s64 	%rd92, %rd24, %rd91;
	add.s64 	%rd93, %rd23, %rd102;
	ld.global.nc.f64 	%fd1537, [%rd93+-8];
	ld.global.f64 	%fd1538, [%rd10+-8];
	mul.f64 	%fd1539, %fd1537, %fd1538;
	ld.global.nc.f64 	%fd1540, [%rd93];
	mul.f64 	%fd1541, %fd1540, 0d3FE8000000000000;
	ld.global.f64 	%fd1542, [%rd10];
	mul.f64 	%fd1543, %fd1541, %fd1542;
	sub.f64 	%fd1544, %fd1539, %fd1543;
	ld.global.nc.f64 	%fd1545, [%rd93+-16];
	mul.f64 	%fd1546, %fd1545, 0d3FE8000000000000;
	ld.global.f64 	%fd1547, [%rd10+-16];
	mul.f64 	%fd1548, %fd1546, %fd1547;
	sub.f64 	%fd1549, %fd1544, %fd1548;
	ld.global.nc.f64 	%fd1550, [%rd93+8];
	ld.global.f64 	%fd1551, [%rd10+8];
	mul.f64 	%fd1552, %fd1550, %fd1551;
	fma.rn.f64 	%fd1553, %fd1545, %fd1547, %fd1552;
	mul.f64 	%fd1554, %fd1540, 0d4008000000000000;
	fma.rn.f64 	%fd1555, %fd1554, %fd1542, %fd1553;
	mul.f64 	%fd1556, %fd1537, 0d4008000000000000;
	fma.rn.f64 	%fd1557, %fd1556, %fd1538, %fd1555;
	ld.global.nc.f64 	%fd1558, [%rd93+16];
	ld.global.f64 	%fd1559, [%rd10+16];
	fma.rn.f64 	%fd1560, %fd1558, %fd1559, %fd1539;
	mul.f64 	%fd1561, %fd1550, 0d4008000000000000;
	fma.rn.f64 	%fd1562, %fd1561, %fd1551, %fd1560;
	fma.rn.f64 	%fd1563, %fd1554, %fd1542, %fd1562;
	sub.f64 	%fd1564, %fd1552, %fd1543;
	mul.f64 	%fd1565, %fd1558, 0d3FE8000000000000;
	mul.f64 	%fd1566, %fd1565, %fd1559;
	sub.f64 	%fd1567, %fd1564, %fd1566;
	ld.global.nc.f64 	%fd1568, [%rd93+-2432];
	ld.global.f64 	%fd1569, [%rd11+-8];
	mul.f64 	%fd1570, %fd1568, %fd1569;
	ld.global.f64 	%fd1571, [%rd11];
	mul.f64 	%fd1572, %fd1541, %fd1571;
	sub.f64 	%fd1573, %fd1570, %fd1572;
	ld.global.nc.f64 	%fd1574, [%rd93+-4864];
	mul.f64 	%fd1575, %fd1574, 0d3FE8000000000000;
	ld.global.f64 	%fd1576, [%rd11+-16];
	mul.f64 	%fd1577, %fd1575, %fd1576;
	sub.f64 	%fd1578, %fd1573, %fd1577;
	ld.global.nc.f64 	%fd1579, [%rd93+2432];
	ld.global.f64 	%fd1580, [%rd11+8];
	mul.f64 	%fd1581, %fd1579, %fd1580;
	fma.rn.f64 	%fd1582, %fd1574, %fd1576, %fd1581;
	fma.rn.f64 	%fd1583, %fd1554, %fd1571, %fd1582;
	mul.f64 	%fd1584, %fd1568, 0d4008000000000000;
	fma.rn.f64 	%fd1585, %fd1584, %fd1569, %fd1583;
	ld.global.nc.f64 	%fd1586, [%rd93+4864];
	ld.global.f64 	%fd1587, [%rd11+16];
	fma.rn.f64 	%fd1588, %fd1586, %fd1587, %fd1570;
	mul.f64 	%fd1589, %fd1579, 0d4008000000000000;
	fma.rn.f64 	%fd1590, %fd1589, %fd1580, %fd1588;
	fma.rn.f64 	%fd1591, %fd1554, %fd1571, %fd1590;
	sub.f64 	%fd1592, %fd1581, %fd1572;
	mul.f64 	%fd1593, %fd1586, 0d3FE8000000000000;
	mul.f64 	%fd1594, %fd1593, %fd1587;
	sub.f64 	%fd1595, %fd1592, %fd1594;
	add.s64 	%rd94, %rd23, %rd90;
	ld.global.nc.f64 	%fd1596, [%rd94+-739328];
	ld.global.f64 	%fd1597, [%rd92];
	mul.f64 	%fd1598, %fd1596, %fd1597;
	ld.global.f64 	%fd1599, [%rd103+-16];
	mul.f64 	%fd1600, %fd1541, %fd1599;
	sub.f64 	%fd1601, %fd1598, %fd1600;
	ld.global.nc.f64 	%fd1602, [%rd94+-1478656];
	mul.f64 	%fd1603, %fd1602, 0d3FE8000000000000;
	ld.global.f64 	%fd1604, [%rd92+-8];
	mul.f64 	%fd1605, %fd1603, %fd1604;
	sub.f64 	%fd1606, %fd1601, %fd1605;
	ld.global.nc.f64 	%fd1607, [%rd93+739328];
	ld.global.f64 	%fd1608, [%rd103+-8];
	mul.f64 	%fd1609, %fd1607, %fd1608;
	fma.rn.f64 	%fd1610, %fd1602, %fd1604, %fd1609;
	fma.rn.f64 	%fd1611, %fd1554, %fd1599, %fd1610;
	mul.f64 	%fd1612, %fd1596, 0d4008000000000000;
	fma.rn.f64 	%fd1613, %fd1612, %fd1597, %fd1611;
	add.s32 	%r40, %r40, 2;
	ld.global.nc.f64 	%fd1614, [%rd93+1478656];
	ld.global.f64 	%fd1615, [%rd103];
	fma.rn.f64 	%fd1616, %fd1614, %fd1615, %fd1598;
	mul.f64 	%fd1617, %fd1607, 0d4008000000000000;
	fma.rn.f64 	%fd1618, %fd1617, %fd1608, %fd1616;
	fma.rn.f64 	%fd1619, %fd1554, %fd1599, %fd1618;
	sub.f64 	%fd1620, %fd1609, %fd1600;
	mul.f64 	%fd1621, %fd1614, 0d3FE8000000000000;
	mul.f64 	%fd1622, %fd1621, %fd1615;
	sub.f64 	%fd1623, %fd1620, %fd1622;
	add.s64 	%rd95, %rd15, %rd102;
	ld.global.nc.f64 	%fd1624, [%rd95+-16];
	ld.global.nc.f64 	%fd1625, [%rd95];
	sub.f64 	%fd1626, %fd1624, %fd1625;
	ld.global.nc.f64 	%fd1627, [%rd95+-8];
	sub.f64 	%fd1628, %fd1627, %fd1625;
	mul.f64 	%fd1629, %fd1557, %fd1628;
	fma.rn.f64 	%fd1630, %fd1549, %fd1626, %fd1629;
	ld.global.nc.f64 	%fd1631, [%rd95+8];
	sub.f64 	%fd1632, %fd1631, %fd1625;
	fma.rn.f64 	%fd1633, %fd1563, %fd1632, %fd1630;
	ld.global.nc.f64 	%fd1634, [%rd95+16];
	sub.f64 	%fd1635, %fd1634, %fd1625;
	fma.rn.f64 	%fd1636, %fd1567, %fd1635, %fd1633;
	add.s64 	%rd96, %rd18, %rd102;
	ld.global.nc.f64 	%fd1637, [%rd96+-2432];
	mul.f64 	%fd1638, %fd1637, %fd1569;
	fma.rn.f64 	%fd1639, %fd1578, 0d4000000000000000, %fd1638;
	ld.global.nc.f64 	%fd1640, [%rd96];
	mul.f64 	%fd1641, %fd1640, 0d3FE8000000000000;
	mul.f64 	%fd1642, %fd1641, %fd1571;
	sub.f64 	%fd1643, %fd1639, %fd1642;
	ld.global.nc.f64 	%fd1644, [%rd96+-4864];
	mul.f64 	%fd1645, %fd1644, 0d3FE8000000000000;
	mul.f64 	%fd1646, %fd1645, %fd1576;
	sub.f64 	%fd1647, %fd1643, %fd1646;
	ld.global.nc.f64 	%fd1648, [%rd95+-4864];
	sub.f64 	%fd1649, %fd1648, %fd1625;
	mul.f64 	%fd1650, %fd1644, %fd1576;
	fma.rn.f64 	%fd1651, %fd1585, 0d4000000000000000, %fd1650;
	ld.global.nc.f64 	%fd1652, [%rd96+2432];
	mul.f64 	%fd1653, %fd1652, %fd1580;
	add.f64 	%fd1654, %fd1651, %fd1653;
	mul.f64 	%fd1655, %fd1640, 0d4008000000000000;
	fma.rn.f64 	%fd1656, %fd1655, %fd1571, %fd1654;
	mul.f64 	%fd1657, %fd1637, 0d4008000000000000;
	fma.rn.f64 	%fd1658, %fd1657, %fd1569, %fd1656;
	ld.global.nc.f64 	%fd1659, [%rd95+-2432];
	sub.f64 	%fd1660, %fd1659, %fd1625;
	mul.f64 	%fd1661, %fd1658, %fd1660;
	fma.rn.f64 	%fd1662, %fd1647, %fd1649, %fd1661;
	fma.rn.f64 	%fd1663, %fd1591, 0d4000000000000000, %fd1638;
	ld.global.nc.f64 	%fd1664, [%rd96+4864];
	fma.rn.f64 	%fd1665, %fd1664, %fd1587, %fd1663;
	mul.f64 	%fd1666, %fd1652, 0d4008000000000000;
	fma.rn.f64 	%fd1667, %fd1666, %fd1580, %fd1665;
	fma.rn.f64 	%fd1668, %fd1655, %fd1571, %fd1667;
	ld.global.nc.f64 	%fd1669, [%rd95+2432];
	sub.f64 	%fd1670, %fd1669, %fd1625;
	fma.rn.f64 	%fd1671, %fd1668, %fd1670, %fd1662;
	fma.rn.f64 	%fd1672, %fd1595, 0d4000000000000000, %fd1653;
	sub.f64 	%fd1673, %fd1672, %fd1642;
	mul.f64 	%fd1674, %fd1664, 0d3FE8000000000000;
	mul.f64 	%fd1675, %fd1674, %fd1587;
	sub.f64 	%fd1676, %fd1673, %fd1675;
	ld.global.nc.f64 	%fd1677, [%rd95+4864];
	sub.f64 	%fd1678, %fd1677, %fd1625;
	fma.rn.f64 	%fd1679, %fd1676, %fd1678, %fd1671;
	mul.f64 	%fd1680, %fd1571, %fd1679;
	fma.rn.f64 	%fd1681, %fd1542, %fd1636, %fd1680;
	add.s64 	%rd97, %rd15, %rd90;
	ld.global.nc.f64 	%fd1682, [%rd97+-1478656];
	sub.f64 	%fd1683, %fd1682, %fd1625;
	ld.global.nc.f64 	%fd1684, [%rd97+-739328];
	sub.f64 	%fd1685, %fd1684, %fd1625;
	mul.f64 	%fd1686, %fd1613, %fd1685;
	fma.rn.f64 	%fd1687, %fd1606, %fd1683, %fd1686;
	ld.global.nc.f64 	%fd1688, [%rd95+739328];
	sub.f64 	%fd1689, %fd1688, %fd1625;
	fma.rn.f64 	%fd1690, %fd1619, %fd1689, %fd1687;
	ld.global.nc.f64 	%fd1691, [%rd95+1478656];
	sub.f64 	%fd1692, %fd1691, %fd1625;
	fma.rn.f64 	%fd1693, %fd1623, %fd1692, %fd1690;
	fma.rn.f64 	%fd1694, %fd1599, %fd1693, %fd1681;
	mul.f64 	%fd1695, %fd1542, %fd1571;
	mul.f64 	%fd1696, %fd1695, 0d3F7C71C71C71C71C;
	add.s64 	%rd98, %rd20, %rd102;
	ld.global.nc.f64 	%fd1697, [%rd98+-749088];
	ld.global.nc.f64 	%fd1698, [%rd98+-739360];
	sub.f64 	%fd1699, %fd1697, %fd1698;
	ld.global.nc.f64 	%fd1700, [%rd98+-746656];
	ld.global.nc.f64 	%fd1701, [%rd98+-741792];
	sub.f64 	%fd1702, %fd1701, %fd1700;
	fma.rn.f64 	%fd1703, %fd1702, 0d4020000000000000, %fd1699;
	mul.f64 	%fd1704, %fd1545, %fd1703;
	ld.global.nc.f64 	%fd1705, [%rd98+-749080];
	ld.global.nc.f64 	%fd1706, [%rd98+-739352];
	sub.f64 	%fd1707, %fd1705, %fd1706;
	ld.global.nc.f64 	%fd1708, [%rd98+-746648];
	ld.global.nc.f64 	%fd1709, [%rd98+-741784];
	sub.f64 	%fd1710, %fd1709, %fd1708;
	fma.rn.f64 	%fd1711, %fd1710, 0d4020000000000000, %fd1707;
	mul.f64 	%fd1712, %fd1537, %fd1711;
	mul.f64 	%fd1713, %fd1712, 0d4020000000000000;
	sub.f64 	%fd1714, %fd1704, %fd1713;
	ld.global.nc.f64 	%fd1715, [%rd98+-749064];
	ld.global.nc.f64 	%fd1716, [%rd98+-739336];
	sub.f64 	%fd1717, %fd1715, %fd1716;
	ld.global.nc.f64 	%fd1718, [%rd98+-746632];
	ld.global.nc.f64 	%fd1719, [%rd98+-741768];
	sub.f64 	%fd1720, %fd1719, %fd1718;
	fma.rn.f64 	%fd1721, %fd1720, 0d4020000000000000, %fd1717;
	mul.f64 	%fd1722, %fd1550, %fd1721;
	fma.rn.f64 	%fd1723, %fd1722, 0d4020000000000000, %fd1714;
	ld.global.nc.f64 	%fd1724, [%rd98+-749056];
	ld.global.nc.f64 	%fd1725, [%rd98+-739328];
	sub.f64 	%fd1726, %fd1724, %fd1725;
	ld.global.nc.f64 	%fd1727, [%rd98+-746624];
	ld.global.nc.f64 	%fd1728, [%rd98+-741760];
	sub.f64 	%fd1729, %fd1728, %fd1727;
	fma.rn.f64 	%fd1730, %fd1729, 0d4020000000000000, %fd1726;
	mul.f64 	%fd1731, %fd1558, %fd1730;
	sub.f64 	%fd1732, %fd1723, %fd1731;
	sub.f64 	%fd1733, %fd1697, %fd1724;
	sub.f64 	%fd1734, %fd1715, %fd1705;
	fma.rn.f64 	%fd1735, %fd1734, 0d4020000000000000, %fd1733;
	mul.f64 	%fd1736, %fd1644, %fd1735;
	sub.f64 	%fd1737, %fd1700, %fd1727;
	sub.f64 	%fd1738, %fd1718, %fd1708;
	fma.rn.f64 	%fd1739, %fd1738, 0d4020000000000000, %fd1737;
	mul.f64 	%fd1740, %fd1637, %fd1739;
	mul.f64 	%fd1741, %fd1740, 0d4020000000000000;
	sub.f64 	%fd1742, %fd1736, %fd1741;
	sub.f64 	%fd1743, %fd1701, %fd1728;
	sub.f64 	%fd1744, %fd1719, %fd1709;
	fma.rn.f64 	%fd1745, %fd1744, 0d4020000000000000, %fd1743;
	mul.f64 	%fd1746, %fd1652, %fd1745;
	fma.rn.f64 	%fd1747, %fd1746, 0d4020000000000000, %fd1742;
	sub.f64 	%fd1748, %fd1698, %fd1725;
	sub.f64 	%fd1749, %fd1716, %fd1706;
	fma.rn.f64 	%fd1750, %fd1749, 0d4020000000000000, %fd1748;
	mul.f64 	%fd1751, %fd1664, %fd1750;
	sub.f64 	%fd1752, %fd1747, %fd1751;
	mul.f64 	%fd1753, %fd1696, %fd1752;
	fma.rn.f64 	%fd1754, %fd1696, %fd1732, %fd1753;
	mul.f64 	%fd1755, %fd1571, %fd1599;
	mul.f64 	%fd1756, %fd1755, 0d3F7C71C71C71C71C;
	add.s64 	%rd99, %rd22, %rd90;
	ld.global.nc.f64 	%fd1757, [%rd99+-1483520];
	add.s64 	%rd100, %rd22, %rd102;
	ld.global.nc.f64 	%fd33, [%rd100+1473792];
	sub.f64 	%fd1758, %fd1757, %fd33;
	ld.global.nc.f64 	%fd1759, [%rd99+-744192];
	ld.global.nc.f64 	%fd1760, [%rd100+734464];
	sub.f64 	%fd1761, %fd1760, %fd1759;
	fma.rn.f64 	%fd1762, %fd1761, 0d4020000000000000, %fd1758;
	mul.f64 	%fd1763, %fd1644, %fd1762;
	ld.global.nc.f64 	%fd1764, [%rd99+-1481088];
	ld.global.nc.f64 	%fd34, [%rd100+1476224];
	sub.f64 	%fd1765, %fd1764, %fd34;
	ld.global.nc.f64 	%fd1766, [%rd99+-741760];
	ld.global.nc.f64 	%fd1767, [%rd100+736896];
	sub.f64 	%fd1768, %fd1767, %fd1766;
	fma.rn.f64 	%fd1769, %fd1768, 0d4020000000000000, %fd1765;
	mul.f64 	%fd1770, %fd1637, %fd1769;
	mul.f64 	%fd1771, %fd1770, 0d4020000000000000;
	sub.f64 	%fd1772, %fd1763, %fd1771;
	ld.global.nc.f64 	%fd1773, [%rd99+-1476224];
	ld.global.nc.f64 	%fd35, [%rd100+1481088];
	sub.f64 	%fd1774, %fd1773, %fd35;
	ld.global.nc.f64 	%fd1775, [%rd99+-736896];
	ld.global.nc.f64 	%fd1776, [%rd100+741760];
	sub.f64 	%fd1777, %fd1776, %fd1775;
	fma.rn.f64 	%fd1778, %fd1777, 0d4020000000000000, %fd1774;
	mul.f64 	%fd1779, %fd1652, %fd1778;
	fma.rn.f64 	%fd1780, %fd1779, 0d4020000000000000, %fd1772;
	ld.global.nc.f64 	%fd1781, [%rd99+-1473792];
	ld.global.nc.f64 	%fd36, [%rd100+1483520];
	sub.f64 	%fd1782, %fd1781, %fd36;
	ld.global.nc.f64 	%fd1783, [%rd99+-734464];
	ld.global.nc.f64 	%fd1784, [%rd100+744192];
	sub.f64 	%fd1785, %fd1784, %fd1783;
	fma.rn.f64 	%fd1786, %fd1785, 0d4020000000000000, %fd1782;
	mul.f64 	%fd1787, %fd1664, %fd1786;
	sub.f64 	%fd1788, %fd1780, %fd1787;
	fma.rn.f64 	%fd1789, %fd1756, %fd1788, %fd1754;
	sub.f64 	%fd1790, %fd1757, %fd1781;
	sub.f64 	%fd1791, %fd1773, %fd1764;
	fma.rn.f64 	%fd1792, %fd1791, 0d4020000000000000, %fd1790;
	mul.f64 	%fd1793, %fd1602, %fd1792;
	sub.f64 	%fd1794, %fd1759, %fd1783;
	sub.f64 	%fd1795, %fd1775, %fd1766;
	fma.rn.f64 	%fd1796, %fd1795, 0d4020000000000000, %fd1794;
	mul.f64 	%fd1797, %fd1596, %fd1796;
	mul.f64 	%fd1798, %fd1797, 0d4020000000000000;
	sub.f64 	%fd1799, %fd1793, %fd1798;
	sub.f64 	%fd1800, %fd1760, %fd1784;
	sub.f64 	%fd1801, %fd1776, %fd1767;
	fma.rn.f64 	%fd1802, %fd1801, 0d4020000000000000, %fd1800;
	mul.f64 	%fd1803, %fd1607, %fd1802;
	fma.rn.f64 	%fd1804, %fd1803, 0d4020000000000000, %fd1799;
	sub.f64 	%fd1805, %fd33, %fd36;
	sub.f64 	%fd1806, %fd35, %fd34;
	fma.rn.f64 	%fd1807, %fd1806, 0d4020000000000000, %fd1805;
	mul.f64 	%fd1808, %fd1614, %fd1807;
	sub.f64 	%fd1809, %fd1804, %fd1808;
	fma.rn.f64 	%fd1810, %fd1756, %fd1809, %fd1789;
	fma.rn.f64 	%fd1811, %fd1694, 0d3FC5555555555555, %fd1810;
	add.s64 	%rd101, %rd21, %rd102;
	ld.global.f64 	%fd1812, [%rd101];
	fma.rn.f64 	%fd1813, %fd1811, 0d3FB2B324D6AC6977, %fd1812;
	st.global.f64 	[%rd101], %fd1813;
	ld.global.nc.f64 	%fd1814, [%rd93+739320];
	ld.global.f64 	%fd1815, [%rd10+-8];
	mul.f64 	%fd1816, %fd1814, %fd1815;
	mul.f64 	%fd1817, %fd1607, 0d3FE8000000000000;
	ld.global.f64 	%fd1818, [%rd10];
	mul.f64 	%fd1819, %fd1817, %fd1818;
	sub.f64 	%fd1820, %fd1816, %fd1819;
	ld.global.nc.f64 	%fd1821, [%rd93+739312];
	mul.f64 	%fd1822, %fd1821, 0d3FE8000000000000;
	ld.global.f64 	%fd1823, [%rd10+-16];
	mul.f64 	%fd1824, %fd1822, %fd1823;
	sub.f64 	%fd1825, %fd1820, %fd1824;
	ld.global.nc.f64 	%fd1826, [%rd93+739336];
	ld.global.f64 	%fd1827, [%rd10+8];
	mul.f64 	%fd1828, %fd1826, %fd1827;
	fma.rn.f64 	%fd1829, %fd1821, %fd1823, %fd1828;
	fma.rn.f64 	%fd1830, %fd1617, %fd1818, %fd1829;
	mul.f64 	%fd1831, %fd1814, 0d4008000000000000;
	fma.rn.f64 	%fd1832, %fd1831, %fd1815, %fd1830;
	ld.global.nc.f64 	%fd1833, [%rd93+739344];
	ld.global.f64 	%fd1834, [%rd10+16];
	fma.rn.f64 	%fd1835, %fd1833, %fd1834, %fd1816;
	mul.f64 	%fd1836, %fd1826, 0d4008000000000000;
	fma.rn.f64 	%fd1837, %fd1836, %fd1827, %fd1835;
	fma.rn.f64 	%fd1838, %fd1617, %fd1818, %fd1837;
	sub.f64 	%fd1839, %fd1828, %fd1819;
	mul.f64 	%fd1840, %fd1833, 0d3FE8000000000000;
	mul.f64 	%fd1841, %fd1840, %fd1834;
	sub.f64 	%fd1842, %fd1839, %fd1841;
	ld.global.nc.f64 	%fd1843, [%rd93+736896];
	ld.global.f64 	%fd1844, [%rd11+-8];
	mul.f64 	%fd1845, %fd1843, %fd1844;
	ld.global.f64 	%fd1846, [%rd11];
	mul.f64 	%fd1847, %fd1817, %fd1846;
	sub.f64 	%fd1848, %fd1845, %fd1847;
	ld.global.nc.f64 	%fd1849, [%rd93+734464];
	mul.f64 	%fd1850, %fd1849, 0d3FE8000000000000;
	ld.global.f64 	%fd1851, [%rd11+-16];
	mul.f64 	%fd1852, %fd1850, %fd1851;
	sub.f64 	%fd1853, %fd1848, %fd1852;
	ld.global.nc.f64 	%fd1854, [%rd93+741760];
	ld.global.f64 	%fd1855, [%rd11+8];
	mul.f64 	%fd1856, %fd1854, %fd1855;
	fma.rn.f64 	%fd1857, %fd1849, %fd1851, %fd1856;
	fma.rn.f64 	%fd1858, %fd1617, %fd1846, %fd1857;
	mul.f64 	%fd1859, %fd1843, 0d4008000000000000;
	fma.rn.f64 	%fd1860, %fd1859, %fd1844, %fd1858;
	ld.global.nc.f64 	%fd1861, [%rd93+744192];
	ld.global.f64 	%fd1862, [%rd11+16];
	fma.rn.f64 	%fd1863, %fd1861, %fd1862, %fd1845;
	mul.f64 	%fd1864, %fd1854, 0d4008000000000000;
	fma.rn.f64 	%fd1865, %fd1864, %fd1855, %fd1863;
	fma.rn.f64 	%fd1866, %fd1617, %fd1846, %fd1865;
	sub.f64 	%fd1867, %fd1856, %fd1847;
	mul.f64 	%fd1868, %fd1861, 0d3FE8000000000000;
	mul.f64 	%fd1869, %fd1868, %fd1862;
	sub.f64 	%fd1870, %fd1867, %fd1869;
	ld.global.f64 	%fd1871, [%rd103+-16];
	mul.f64 	%fd1872, %fd1540, %fd1871;
	ld.global.f64 	%fd1873, [%rd103+-8];
	mul.f64 	%fd1874, %fd1817, %fd1873;
	sub.f64 	%fd1875, %fd1872, %fd1874;
	mul.f64 	%fd1876, %fd1596, 0d3FE8000000000000;
	ld.global.f64 	%fd1877, [%rd92];
	mul.f64 	%fd1878, %fd1876, %fd1877;
	sub.f64 	%fd1879, %fd1875, %fd1878;
	ld.global.f64 	%fd1880, [%rd103];
	mul.f64 	%fd1881, %fd1614, %fd1880;
	fma.rn.f64 	%fd1882, %fd1596, %fd1877, %fd1881;
	fma.rn.f64 	%fd1883, %fd1617, %fd1873, %fd1882;
	fma.rn.f64 	%fd1884, %fd1554, %fd1871, %fd1883;
	ld.global.nc.f64 	%fd1885, [%rd93+2217984];
	ld.global.f64 	%fd1886, [%rd103+8];
	fma.rn.f64 	%fd1887, %fd1885, %fd1886, %fd1872;
	mul.f64 	%fd1888, %fd1614, 0d4008000000000000;
	fma.rn.f64 	%fd1889, %fd1888, %fd1880, %fd1887;
	fma.rn.f64 	%fd1890, %fd1617, %fd1873, %fd1889;
	sub.f64 	%fd1891, %fd1881, %fd1874;
	mul.f64 	%fd1892, %fd1885, 0d3FE8000000000000;
	mul.f64 	%fd1893, %fd1892, %fd1886;
	sub.f64 	%fd1894, %fd1891, %fd1893;
	ld.global.nc.f64 	%fd1895, [%rd95+739312];
	sub.f64 	%fd1896, %fd1895, %fd1688;
	ld.global.nc.f64 	%fd1897, [%rd95+739320];
	sub.f64 	%fd1898, %fd1897, %fd1688;
	mul.f64 	%fd1899, %fd1832, %fd1898;
	fma.rn.f64 	%fd1900, %fd1825, %fd1896, %fd1899;
	ld.global.nc.f64 	%fd1901, [%rd95+739336];
	sub.f64 	%fd1902, %fd1901, %fd1688;
	fma.rn.f64 	%fd1903, %fd1838, %fd1902, %fd1900;
	ld.global.nc.f64 	%fd1904, [%rd95+739344];
	sub.f64 	%fd1905, %fd1904, %fd1688;
	fma.rn.f64 	%fd1906, %fd1842, %fd1905, %fd1903;
	ld.global.nc.f64 	%fd1907, [%rd96+736896];
	mul.f64 	%fd1908, %fd1907, %fd1844;
	fma.rn.f64 	%fd1909, %fd1853, 0d4000000000000000, %fd1908;
	ld.global.nc.f64 	%fd1910, [%rd96+739328];
	mul.f64 	%fd1911, %fd1910, 0d3FE8000000000000;
	mul.f64 	%fd1912, %fd1911, %fd1846;
	sub.f64 	%fd1913, %fd1909, %fd1912;
	ld.global.nc.f64 	%fd1914, [%rd96+734464];
	mul.f64 	%fd1915, %fd1914, 0d3FE8000000000000;
	mul.f64 	%fd1916, %fd1915, %fd1851;
	sub.f64 	%fd1917, %fd1913, %fd1916;
	ld.global.nc.f64 	%fd1918, [%rd95+734464];
	sub.f64 	%fd1919, %fd1918, %fd1688;
	mul.f64 	%fd1920, %fd1914, %fd1851;
	fma.rn.f64 	%fd1921, %fd1860, 0d4000000000000000, %fd1920;
	ld.global.nc.f64 	%fd1922, [%rd96+741760];
	mul.f64 	%fd1923, %fd1922, %fd1855;
	add.f64 	%fd1924, %fd1921, %fd1923;
	mul.f64 	%fd1925, %fd1910, 0d4008000000000000;
	fma.rn.f64 	%fd1926, %fd1925, %fd1846, %fd1924;
	mul.f64 	%fd1927, %fd1907, 0d4008000000000000;
	fma.rn.f64 	%fd1928, %fd1927, %fd1844, %fd1926;
	ld.global.nc.f64 	%fd1929, [%rd95+736896];
	sub.f64 	%fd1930, %fd1929, %fd1688;
	mul.f64 	%fd1931, %fd1928, %fd1930;
	fma.rn.f64 	%fd1932, %fd1917, %fd1919, %fd1931;
	fma.rn.f64 	%fd1933, %fd1866, 0d4000000000000000, %fd1908;
	ld.global.nc.f64 	%fd1934, [%rd96+744192];
	fma.rn.f64 	%fd1935, %fd1934, %fd1862, %fd1933;
	mul.f64 	%fd1936, %fd1922, 0d4008000000000000;
	fma.rn.f64 	%fd1937, %fd1936, %fd1855, %fd1935;
	fma.rn.f64 	%fd1938, %fd1925, %fd1846, %fd1937;
	ld.global.nc.f64 	%fd1939, [%rd95+741760];
	sub.f64 	%fd1940, %fd1939, %fd1688;
	fma.rn.f64 	%fd1941, %fd1938, %fd1940, %fd1932;
	fma.rn.f64 	%fd1942, %fd1870, 0d4000000000000000, %fd1923;
	sub.f64 	%fd1943, %fd1942, %fd1912;
	mul.f64 	%fd1944, %fd1934, 0d3FE8000000000000;
	mul.f64 	%fd1945, %fd1944, %fd1862;
	sub.f64 	%fd1946, %fd1943, %fd1945;
	ld.global.nc.f64 	%fd1947, [%rd95+744192];
	sub.f64 	%fd1948, %fd1947, %fd1688;
	fma.rn.f64 	%fd1949, %fd1946, %fd1948, %fd1941;
	mul.f64 	%fd1950, %fd1846, %fd1949;
	fma.rn.f64 	%fd1951, %fd1818, %fd1906, %fd1950;
	sub.f64 	%fd1952, %fd1684, %fd1688;
	sub.f64 	%fd1953, %fd1625, %fd1688;
	mul.f64 	%fd1954, %fd1884, %fd1953;
	fma.rn.f64 	%fd1955, %fd1879, %fd1952, %fd1954;
	sub.f64 	%fd1956, %fd1691, %fd1688;
	fma.rn.f64 	%fd1957, %fd1890, %fd1956, %fd1955;
	ld.global.nc.f64 	%fd1958, [%rd95+2217984];
	sub.f64 	%fd1959, %fd1958, %fd1688;
	fma.rn.f64 	%fd1960, %fd1894, %fd1959, %fd1957;
	fma.rn.f64 	%fd1961, %fd1873, %fd1960, %fd1951;
	mul.f64 	%fd1962, %fd1818, %fd1846;
	mul.f64 	%fd1963, %fd1962, 0d3F7C71C71C71C71C;
	ld.global.nc.f64 	%fd1964, [%rd98+-9760];
	ld.global.nc.f64 	%fd1965, [%rd98+-32];
	sub.f64 	%fd1966, %fd1964, %fd1965;
	ld.global.nc.f64 	%fd1967, [%rd98+-7328];
	ld.global.nc.f64 	%fd1968, [%rd98+-2464];
	sub.f64 	%fd1969, %fd1968, %fd1967;
	fma.rn.f64 	%fd1970, %fd1969, 0d4020000000000000, %fd1966;
	mul.f64 	%fd1971, %fd1821, %fd1970;
	ld.global.nc.f64 	%fd1972, [%rd98+-9752];
	ld.global.nc.f64 	%fd1973, [%rd98+-24];
	sub.f64 	%fd1974, %fd1972, %fd1973;
	ld.global.nc.f64 	%fd1975, [%rd98+-7320];
	ld.global.nc.f64 	%fd1976, [%rd98+-2456];
	sub.f64 	%fd1977, %fd1976, %fd1975;
	fma.rn.f64 	%fd1978, %fd1977, 0d4020000000000000, %fd1974;
	mul.f64 	%fd1979, %fd1814, %fd1978;
	mul.f64 	%fd1980, %fd1979, 0d4020000000000000;
	sub.f64 	%fd1981, %fd1971, %fd1980;
	ld.global.nc.f64 	%fd1982, [%rd98+-9736];
	ld.global.nc.f64 	%fd1983, [%rd98+-8];
	sub.f64 	%fd1984, %fd1982, %fd1983;
	ld.global.nc.f64 	%fd1985, [%rd98+-7304];
	ld.global.nc.f64 	%fd1986, [%rd98+-2440];
	sub.f64 	%fd1987, %fd1986, %fd1985;
	fma.rn.f64 	%fd1988, %fd1987, 0d4020000000000000, %fd1984;
	mul.f64 	%fd1989, %fd1826, %fd1988;
	fma.rn.f64 	%fd1990, %fd1989, 0d4020000000000000, %fd1981;
	ld.global.nc.f64 	%fd1991, [%rd98+-9728];
	ld.global.nc.f64 	%fd1992, [%rd98];
	sub.f64 	%fd1993, %fd1991, %fd1992;
	ld.global.nc.f64 	%fd1994, [%rd98+-7296];
	ld.global.nc.f64 	%fd1995, [%rd98+-2432];
	sub.f64 	%fd1996, %fd1995, %fd1994;
	fma.rn.f64 	%fd1997, %fd1996, 0d4020000000000000, %fd1993;
	mul.f64 	%fd1998, %fd1833, %fd1997;
	sub.f64 	%fd1999, %fd1990, %fd1998;
	sub.f64 	%fd2000, %fd1964, %fd1991;
	sub.f64 	%fd2001, %fd1982, %fd1972;
	fma.rn.f64 	%fd2002, %fd2001, 0d4020000000000000, %fd2000;
	mul.f64 	%fd2003, %fd1914, %fd2002;
	sub.f64 	%fd2004, %fd1967, %fd1994;
	sub.f64 	%fd2005, %fd1985, %fd1975;
	fma.rn.f64 	%fd2006, %fd2005, 0d4020000000000000, %fd2004;
	mul.f64 	%fd2007, %fd1907, %fd2006;
	mul.f64 	%fd2008, %fd2007, 0d4020000000000000;
	sub.f64 	%fd2009, %fd2003, %fd2008;
	sub.f64 	%fd2010, %fd1968, %fd1995;
	sub.f64 	%fd2011, %fd1986, %fd1976;
	fma.rn.f64 	%fd2012, %fd2011, 0d4020000000000000, %fd2010;
	mul.f64 	%fd2013, %fd1922, %fd2012;
	fma.rn.f64 	%fd2014, %fd2013, 0d4020000000000000, %fd2009;
	sub.f64 	%fd2015, %fd1965, %fd1992;
	sub.f64 	%fd2016, %fd1983, %fd1973;
	fma.rn.f64 	%fd2017, %fd2016, 0d4020000000000000, %fd2015;
	mul.f64 	%fd2018, %fd1934, %fd2017;
	sub.f64 	%fd2019, %fd2014, %fd2018;
	mul.f64 	%fd2020, %fd1963, %fd2019;
	fma.rn.f64 	%fd2021, %fd1963, %fd1999, %fd2020;
	mul.f64 	%fd2022, %fd1846, %fd1873;
	mul.f64 	%fd2023, %fd2022, 0d3F7C71C71C71C71C;
	ld.global.nc.f64 	%fd2024, [%rd100+2213120];
	sub.f64 	%fd2025, %fd1759, %fd2024;
	sub.f64 	%fd2026, %fd33, %fd2076;
	fma.rn.f64 	%fd2027, %fd2026, 0d4020000000000000, %fd2025;
	mul.f64 	%fd2028, %fd1914, %fd2027;
	ld.global.nc.f64 	%fd2029, [%rd100+2215552];
	sub.f64 	%fd2030, %fd1766, %fd2029;
	sub.f64 	%fd2031, %fd34, %fd2075;
	fma.rn.f64 	%fd2032, %fd2031, 0d4020000000000000, %fd2030;
	mul.f64 	%fd2033, %fd1907, %fd2032;
	mul.f64 	%fd2034, %fd2033, 0d4020000000000000;
	sub.f64 	%fd2035, %fd2028, %fd2034;
	ld.global.nc.f64 	%fd2036, [%rd100+2220416];
	sub.f64 	%fd2037, %fd1775, %fd2036;
	sub.f64 	%fd2038, %fd35, %fd2074;
	fma.rn.f64 	%fd2039, %fd2038, 0d4020000000000000, %fd2037;
	mul.f64 	%fd2040, %fd1922, %fd2039;
	fma.rn.f64 	%fd2041, %fd2040, 0d4020000000000000, %fd2035;
	ld.global.nc.f64 	%fd2042, [%rd100+2222848];
	sub.f64 	%fd2043, %fd1783, %fd2042;
	sub.f64 	%fd2044, %fd36, %fd2073;
	fma.rn.f64 	%fd2045, %fd2044, 0d4020000000000000, %fd2043;
	mul.f64 	%fd2046, %fd1934, %fd2045;
	sub.f64 	%fd2047, %fd2041, %fd2046;
	fma.rn.f64 	%fd2048, %fd2023, %fd2047, %fd2021;
	sub.f64 	%fd2049, %fd2076, %fd2073;
	sub.f64 	%fd2050, %fd2074, %fd2075;
	fma.rn.f64 	%fd2051, %fd2050, 0d4020000000000000, %fd2049;
	mul.f64 	%fd2052, %fd1540, %fd2051;
	mul.f64 	%fd2053, %fd2052, 0d4020000000000000;
	sub.f64 	%fd2054, %fd1797, %fd2053;
	fma.rn.f64 	%fd2055, %fd1808, 0d4020000000000000, %fd2054;
	sub.f64 	%fd2056, %fd2024, %fd2042;
	sub.f64 	%fd2057, %fd2036, %fd2029;
	fma.rn.f64 	%fd2058, %fd2057, 0d4020000000000000, %fd2056;
	mul.f64 	%fd2059, %fd1885, %fd2058;
	sub.f64 	%fd2060, %fd2055, %fd2059;
	fma.rn.f64 	%fd2061, %fd2023, %fd2060, %fd2048;
	fma.rn.f64 	%fd2062, %fd1961, 0d3FC5555555555555, %fd2061;
	ld.global.f64 	%fd2063, [%rd101+739328];
	fma.rn.f64 	%fd2064, %fd2062, 0d3FB2B324D6AC6977, %fd2063;
	st.global.f64 	[%rd101+739328], %fd2064;
	add.s32 	%r41, %r41, 1;
	add.s64 	%rd103, %rd103, 16;
	add.s64 	%rd102, %rd102, 1478656;
	setp.ne.s32 	%p10, %r41, 1;
	mov.f64 	%fd2073, %fd36;
	mov.f64 	%fd2074, %fd35;
	mov.f64 	%fd2075, %fd34;
	mov.f64 	%fd2076, %fd33;
	@%p10 bra 	$L__BB1_6;
$L__BB1_7:
	ret;

}
	// .globl	_Z5sw4_3PdS_S_S_S_S_S_S_S_S_S_i
.visible .entry _Z5sw4_3PdS_S_S_S_S_S_S_S_S_S_i(
	.param .u64 .ptr .align 1 _Z5sw4_3PdS_S_S_S_S_S_S_S_S_S_i_param_0,
	.param .u64 .ptr .align 1 _Z5sw4_3PdS_S_S_S_S_S_S_S_S_S_i_param_1,
	.param .u64 .ptr .align 1 _Z5sw4_3PdS_S_S_S_S_S_S_S_S_S_i_param_2,
	.param .u64 .ptr .align 1 _Z5sw4_3PdS_S_S_S_S_S_S_S_S_S_i_param_3,
	.param .u64 .ptr .align 1 _Z5sw4_3PdS_S_S_S_S_S_S_S_S_S_i_param_4,
	.param .u64 .ptr .align 1 _Z5sw4_3PdS_S_S_S_S_S_S_S_S_S_i_param_5,
	.param .u64 .ptr .align 1 _Z5sw4_3PdS_S_S_S_S_S_S_S_S_S_i_param_6,
	.param .u64 .ptr .align 1 _Z5sw4_3PdS_S_S_S_S_S_S_S_S_S_i_param_7,
	.param .u64 .ptr .align 1 _Z5sw4_3PdS_S_S_S_S_S_S_S_S_S_i_param_8,
	.param .u64 .ptr .align 1 _Z5sw4_3PdS_S_S_S_S_S_S_S_S_S_i_param_9,
	.param .u64 .ptr .align 1 _Z5sw4_3PdS_S_S_S_S_S_S_S_S_S_i_param_10,
	.param .u32 _Z5sw4_3PdS_S_S_S_S_S_S_S_S_S_i_param_11
)
.maxntid 128
.minnctapersm 2
{
	.reg .pred 	%p<11>;
	.reg .b32 	%r<48>;
	.reg .b64 	%rd<143>;
	.reg .b64 	%fd<2542>;

	ld.param.u64 	%rd27, [_Z5sw4_3PdS_S_S_S_S_S_S_S_S_S_i_param_4];
	ld.param.u64 	%rd28, [_Z5sw4_3PdS_S_S_S_S_S_S_S_S_S_i_param_5];
	ld.param.u64 	%rd29, [_Z5sw4_3PdS_S_S_S_S_S_S_S_S_S_i_param_6];
	ld.param.u64 	%rd30, [_Z5sw4_3PdS_S_S_S_S_S_S_S_S_S_i_param_7];
	ld.param.u32 	%r19, [_Z5sw4_3PdS_S_S_S_S_S_S_S_S_S_i_param_11];
	cvta.to.global.u64 	%rd1, %rd27;
	cvta.to.global.u64 	%rd2, %rd28;
	cvta.to.global.u64 	%rd3, %rd29;
	mov.u32 	%r1, %ntid.x;
	mov.u32 	%r2, %ctaid.x;
	mov.u32 	%r3, %tid.x;
	mad.lo.s32 	%r4, %r2, %r1, %r3;
	mov.u32 	%r5, %ntid.y;
	mov.u32 	%r6, %ctaid.y;
	mov.u32 	%r7, %tid.y;
	mad.lo.s32 	%r8, %r6, %r5, %r7;
	min.u32 	%r20, %r4, %r8;
	setp.lt.u32 	%p1, %r20, 2;
	add.s32 	%r21, %r19, -3;
	max.s32 	%r22, %r4, %r8;
	setp.gt.s32 	%p2, %r22, %r21;
	or.pred  	%p3, %p2, %p1;
	setp.lt.s32 	%p4, %r19, 5;
	or.pred  	%p5, %p3, %p4;
	@%p5 bra 	$L__BB2_7;
	ld.param.u64 	%rd126, [_Z5sw4_3PdS_S_S_S_S_S_S_S_S_S_i_param_3];
	cvta.to.global.u64 	%rd4, %rd30;
	cvta.to.global.u64 	%rd5, %rd126;
	cvt.u64.u32 	%rd6, %r8;
	cvt.u64.u32 	%rd7, %r4;
	mul.wide.u32 	%rd34, %r8, 2432;
	add.s64 	%rd35, %rd4, %rd34;
	mul.wide.u32 	%rd36, %r4, 8;
	add.s64 	%rd8, %rd35, %rd36;
	add.s32 	%r9, %r19, -5;
	mul.hi.u32 	%r24, %r9, -858993459;
	shr.u32 	%r25, %r24, 3;
	mul.lo.s32 	%r26, %r25, 10;
	sub.s32 	%r27, %r9, %r26;
	add.s32 	%r10, %r27, 1;
	setp.lt.u32 	%p6, %r9, 9;
	mov.b32 	%r47, 2;
	@%p6 bra 	$L__BB2_4;
	mul.lo.s64 	%rd37, %rd6, 2432;
	add.s64 	%rd38, %rd3, %rd37;
	shl.b64 	%rd39, %rd7, 3;
	add.s64 	%rd9, %rd38, %rd39;
	add.s64 	%rd40, %rd2, %rd37;
	add.s64 	%rd10, %rd40, %rd39;
	add.s64 	%rd41, %rd5, %rd37;
	ld.global.nc.f64 	%fd2540, [%rd9+2217984];
	ld.global.nc.f64 	%fd2539, [%rd8+2217984];
	ld.global.nc.f64 	%fd2538, [%rd10+2217984];
	add.s64 	%rd43, %rd41, %rd36;
	ld.global.nc.f64 	%fd2537, [%rd43+2217968];
	ld.global.nc.f64 	%fd2536, [%rd43+2217976];
	ld.global.nc.f64 	%fd2535, [%rd43+2217992];
	ld.global.nc.f64 	%fd2534, [%rd43+2218000];
	add.s64 	%rd45, %rd1, %rd34;
	add.s64 	%rd46, %rd45, %rd36;
	ld.global.nc.f64 	%fd2533, [%rd46+2213120];
	ld.global.nc.f64 	%fd2532, [%rd46+2215552];
	ld.global.nc.f64 	%fd2531, [%rd46+2220416];
	ld.global.nc.f64 	%fd2530, [%rd46+2222848];
	ld.global.nc.f64 	%fd2529, [%rd8+1478656];
	ld.global.nc.f64 	%fd2528, [%rd43+1478640];
	ld.global.nc.f64 	%fd2527, [%rd43+1478648];
	ld.global.nc.f64 	%fd2526, [%rd43+1478664];
	ld.global.nc.f64 	%fd2525, [%rd43+1478672];
	ld.global.nc.f64 	%fd2524, [%rd46+1473792];
	ld.global.nc.f64 	%fd2523, [%rd46+1476224];
	ld.global.nc.f64 	%fd2522, [%rd46+1481088];
	ld.global.nc.f64 	%fd2521, [%rd46+1483520];
	mov.b32 	%r44, 2;
$L__BB2_3:
	.pragma "nounroll";
	ld.param.u64 	%rd139, [_Z5sw4_3PdS_S_S_S_S_S_S_S_S_S_i_param_10];
	ld.param.u64 	%rd137, [_Z5sw4_3PdS_S_S_S_S_S_S_S_S_S_i_param_9];
	ld.param.u64 	%rd135, [_Z5sw4_3PdS_S_S_S_S_S_S_S_S_S_i_param_8];
	ld.param.u64 	%rd133, [_Z5sw4_3PdS_S_S_S_S_S_S_S_S_S_i_param_6];
	ld.param.u64 	%rd131, [_Z5sw4_3PdS_S_S_S_S_S_S_S_S_S_i_param_5];
	ld.param.u64 	%rd129, [_Z5sw4_3PdS_S_S_S_S_S_S_S_S_S_i_param_4];
	ld.param.u64 	%rd127, [_Z5sw4_3PdS_S_S_S_S_S_S_S_S_S_i_param_3];
	ld.param.u64 	%rd124, [_Z5sw4_3PdS_S_S_S_S_S_S_S_S_S_i_param_2];
	cvta.to.global.u64 	%rd47, %rd133;
	mul.wide.u32 	%rd48, %r44, 739328;
	add.s64 	%rd49, %rd47, %rd48;
	add.s64 	%rd51, %rd49, %rd34;
	add.s64 	%rd53, %rd51, %rd36;
	ld.global.nc.f64 	%fd64, [%rd53+-8];
	cvta.to.global.u64 	%rd54, %rd135;
	add.s64 	%rd55, %rd54, %rd36;
	ld.global.f64 	%fd65, [%rd55+-8];
	mul.f64 	%fd66, %fd64, %fd65;
	ld.global.nc.f64 	%fd67, [%rd53];
	mul.f64 	%fd68, %fd67, 0d3FE8000000000000;
	ld.global.f64 	%fd69, [%rd55];
	mul.f64 	%fd70, %fd68, %fd69;
	sub.f64 	%fd71, %fd66, %fd70;
	ld.global.nc.f64 	%fd72, [%rd53+-16];
	mul.f64 	%fd73, %fd72, 0d3FE8000000000000;
	ld.global.f64 	%fd74, [%rd55+-16];
	mul.f64 	%fd75, %fd73, %fd74;
	sub.f64 	%fd76, %fd71, %fd75;
	ld.global.nc.f64 	%fd77, [%rd53+8];
	ld.global.f64 	%fd78, [%rd55+8];
	mul.f64 	%fd79, %fd77, %fd78;
	fma.rn.f64 	%fd80, %fd72, %fd74, %fd79;
	mul.f64 	%fd81, %fd67, 0d4008000000000000;
	fma.rn.f64 	%fd82, %fd81, %fd69, %fd80;
	mul.f64 	%fd83, %fd64, 0d4008000000000000;
	fma.rn.f64 	%fd84, %fd83, %fd65, %fd82;
	ld.global.nc.f64 	%fd85, [%rd53+16];
	ld.global.f64 	%fd86, [%rd55+16];
	fma.rn.f64 	%fd87, %fd85, %fd86, %fd66;
	mul.f64 	%fd88, %fd77, 0d4008000000000000;
	fma.rn.f64 	%fd89, %fd88, %fd78, %fd87;
	fma.rn.f64 	%fd90, %fd81, %fd69, %fd89;
	sub.f64 	%fd91, %fd79, %fd70;
	mul.f64 	%fd92, %fd85, 0d3FE8000000000000;
	mul.f64 	%fd93, %fd92, %fd86;
	sub.f64 	%fd94, %fd91, %fd93;
	ld.global.nc.f64 	%fd95, [%rd53+-2432];
	cvta.to.global.u64 	%rd56, %rd137;
	mul.wide.u32 	%rd57, %r8, 8;
	add.s64 	%rd58, %rd56, %rd57;
	ld.global.f64 	%fd96, [%rd58+-8];
	mul.f64 	%fd97, %fd95, %fd96;
	ld.global.f64 	%fd98, [%rd58];
	mul.f64 	%fd99, %fd68, %fd98;
	sub.f64 	%fd100, %fd97, %fd99;
	ld.global.nc.f64 	%fd101, [%rd53+-4864];
	mul.f64 	%fd102, %fd101, 0d3FE8000000000000;
	ld.global.f64 	%fd103, [%rd58+-16];
	mul.f64 	%fd104, %fd102, %fd103;
	sub.f64 	%fd105, %fd100, %fd104;
	ld.global.nc.f64 	%fd106, [%rd53+2432];
	ld.global.f64 	%fd107, [%rd58+8];
	mul.f64 	%fd108, %fd106, %fd107;
	fma.rn.f64 	%fd109, %fd101, %fd103, %fd108;
	fma.rn.f64 	%fd110, %fd81, %fd98, %fd109;
	mul.f64 	%fd111, %fd95, 0d4008000000000000;
	fma.rn.f64 	%fd112, %fd111, %fd96, %fd110;
	ld.global.nc.f64 	%fd113, [%rd53+4864];
	ld.global.f64 	%fd114, [%rd58+16];
	fma.rn.f64 	%fd115, %fd113, %fd114, %fd97;
	mul.f64 	%fd116, %fd106, 0d4008000000000000;
	fma.rn.f64 	%fd117, %fd116, %fd107, %fd115;
	fma.rn.f64 	%fd118, %fd81, %fd98, %fd117;
	sub.f64 	%fd119, %fd108, %fd99;
	mul.f64 	%fd120, %fd113, 0d3FE8000000000000;
	mul.f64 	%fd121, %fd120, %fd114;
	sub.f64 	%fd122, %fd119, %fd121;
	add.s64 	%rd59, %rd9, %rd48;
	ld.global.nc.f64 	%fd123, [%rd59+-739328];
	cvta.to.global.u64 	%rd60, %rd139;
	mul.wide.u32 	%rd61, %r44, 8;
	add.s64 	%rd62, %rd60, %rd61;
	ld.global.f64 	%fd124, [%rd62+-8];
	mul.f64 	%fd125, %fd123, %fd124;
	ld.global.f64 	%fd126, [%rd62];
	mul.f64 	%fd127, %fd68, %fd126;
	sub.f64 	%fd128, %fd125, %fd127;
	ld.global.nc.f64 	%fd129, [%rd59+-1478656];
	mul.f64 	%fd130, %fd129, 0d3FE8000000000000;
	ld.global.f64 	%fd131, [%rd62+-16];
	mul.f64 	%fd132, %fd130, %fd131;
	sub.f64 	%fd133, %fd128, %fd132;
	ld.global.f64 	%fd134, [%rd62+8];
	mul.f64 	%fd135, %fd2540, %fd134;
	fma.rn.f64 	%fd136, %fd129, %fd131, %fd135;
	fma.rn.f64 	%fd137, %fd81, %fd126, %fd136;
	mul.f64 	%fd138, %fd123, 0d4008000000000000;
	fma.rn.f64 	%fd139, %fd138, %fd124, %fd137;
	ld.global.nc.f64 	%fd140, [%rd59+1478656];
	ld.global.f64 	%fd141, [%rd62+16];
	fma.rn.f64 	%fd142, %fd140, %fd141, %fd125;
	mul.f64 	%fd143, %fd2540, 0d4008000000000000;
	fma.rn.f64 	%fd144, %fd143, %fd134, %fd142;
	fma.rn.f64 	%fd145, %fd81, %fd126, %fd144;
	sub.f64 	%fd146, %fd135, %fd127;
	mul.f64 	%fd147, %fd140, 0d3FE8000000000000;
	mul.f64 	%fd148, %fd147, %fd141;
	sub.f64 	%fd149, %fd146, %fd148;
	cvta.to.global.u64 	%rd63, %rd131;
	add.s64 	%rd64, %rd63, %rd48;
	add.s64 	%rd65, %rd64, %rd34;
	add.s64 	%rd66, %rd65, %rd36;
	ld.global.nc.f64 	%fd150, [%rd66+-16];
	ld.global.nc.f64 	%fd151, [%rd66];
	sub.f64 	%fd152, %fd150, %fd151;
	ld.global.nc.f64 	%fd153, [%rd66+-8];
	sub.f64 	%fd154, %fd153, %fd151;
	mul.f64 	%fd155, %fd84, %fd154;
	fma.rn.f64 	%fd156, %fd76, %fd152, %fd155;
	ld.global.nc.f64 	%fd157, [%rd66+8];
	sub.f64 	%fd158, %fd157, %fd151;
	fma.rn.f64 	%fd159, %fd90, %fd158, %fd156;
	ld.global.nc.f64 	%fd160, [%rd66+16];
	sub.f64 	%fd161, %fd160, %fd151;
	fma.rn.f64 	%fd162, %fd94, %fd161, %fd159;
	ld.global.nc.f64 	%fd163, [%rd66+-4864];
	sub.f64 	%fd164, %fd163, %fd151;
	ld.global.nc.f64 	%fd165, [%rd66+-2432];
	sub.f64 	%fd166, %fd165, %fd151;
	mul.f64 	%fd167, %fd112, %fd166;
	fma.rn.f64 	%fd168, %fd105, %fd164, %fd167;
	ld.global.nc.f64 	%fd169, [%rd66+2432];
	sub.f64 	%fd170, %fd169, %fd151;
	fma.rn.f64 	%fd171, %fd118, %fd170, %fd168;
	ld.global.nc.f64 	%fd172, [%rd66+4864];
	sub.f64 	%fd173, %fd172, %fd151;
	fma.rn.f64 	%fd174, %fd122, %fd173, %fd171;
	mul.f64 	%fd175, %fd98, %fd174;
	fma.rn.f64 	%fd176, %fd69, %fd162, %fd175;
	add.s64 	%rd69, %rd8, %rd48;
	ld.global.nc.f64 	%fd177, [%rd69+-739328];
	mul.f64 	%fd178, %fd177, %fd124;
	fma.rn.f64 	%fd179, %fd133, 0d4000000000000000, %fd178;
	mul.f64 	%fd180, %fd2529, 0d3FE8000000000000;
	mul.f64 	%fd181, %fd180, %fd126;
	sub.f64 	%fd182, %fd179, %fd181;
	ld.global.nc.f64 	%fd183, [%rd69+-1478656];
	mul.f64 	%fd184, %fd183, 0d3FE8000000000000;
	mul.f64 	%fd185, %fd184, %fd131;
	sub.f64 	%fd186, %fd182, %fd185;
	add.s64 	%rd70, %rd10, %rd48;
	ld.global.nc.f64 	%fd187, [%rd70+-1478656];
	sub.f64 	%fd188, %fd187, %fd151;
	mul.f64 	%fd189, %fd183, %fd131;
	fma.rn.f64 	%fd190, %fd139, 0d4000000000000000, %fd189;
	mul.f64 	%fd191, %fd2539, %fd134;
	add.f64 	%fd192, %fd190, %fd191;
	mul.f64 	%fd193, %fd2529, 0d4008000000000000;
	fma.rn.f64 	%fd194, %fd193, %fd126, %fd192;
	mul.f64 	%fd195, %fd177, 0d4008000000000000;
	fma.rn.f64 	%fd196, %fd195, %fd124, %fd194;
	ld.global.nc.f64 	%fd197, [%rd70+-739328];
	sub.f64 	%fd198, %fd197, %fd151;
	mul.f64 	%fd199, %fd196, %fd198;
	fma.rn.f64 	%fd200, %fd186, %fd188, %fd199;
	fma.rn.f64 	%fd201, %fd145, 0d4000000000000000, %fd178;
	ld.global.nc.f64 	%fd202, [%rd69+1478656];
	fma.rn.f64 	%fd203, %fd202, %fd141, %fd201;
	mul.f64 	%fd204, %fd2539, 0d4008000000000000;
	fma.rn.f64 	%fd205, %fd204, %fd134, %fd203;
	fma.rn.f64 	%fd206, %fd193, %fd126, %fd205;
	sub.f64 	%fd207, %fd2538, %fd151;
	fma.rn.f64 	%fd208, %fd206, %fd207, %fd200;
	fma.rn.f64 	%fd209, %fd149, 0d4000000000000000, %fd191;
	sub.f64 	%fd210, %fd209, %fd181;
	mul.f64 	%fd211, %fd202, 0d3FE8000000000000;
	mul.f64 	%fd212, %fd211, %fd141;
	sub.f64 	%fd213, %fd210, %fd212;
	ld.global.nc.f64 	%fd214, [%rd70+1478656];
	sub.f64 	%fd215, %fd214, %fd151;
	fma.rn.f64 	%fd216, %fd213, %fd215, %fd208;
	fma.rn.f64 	%fd217, %fd126, %fd216, %fd176;
	mul.f64 	%fd218, %fd69, %fd126;
	mul.f64 	%fd219, %fd218, 0d3F7C71C71C71C71C;
	cvta.to.global.u64 	%rd71, %rd127;
	add.s64 	%rd72, %rd71, %rd34;
	add.s64 	%rd73, %rd72, %rd48;
	add.s64 	%rd74, %rd73, %rd36;
	ld.global.nc.f64 	%fd220, [%rd74+-1478672];
	ld.global.nc.f64 	%fd221, [%rd74+1478640];
	sub.f64 	%fd222, %fd220, %fd221;
	ld.global.nc.f64 	%fd223, [%rd74+-739344];
	sub.f64 	%fd224, %fd2537, %fd223;
	fma.rn.f64 	%fd225, %fd224, 0d4020000000000000, %fd222;
	mul.f64 	%fd226, %fd72, %fd225;
	ld.global.nc.f64 	%fd227, [%rd74+-1478664];
	ld.global.nc.f64 	%fd228, [%rd74+1478648];
	sub.f64 	%fd229, %fd227, %fd228;
	ld.global.nc.f64 	%fd230, [%rd74+-739336];
	sub.f64 	%fd231, %fd2536, %fd230;
	fma.rn.f64 	%fd232, %fd231, 0d4020000000000000, %fd229;
	mul.f64 	%fd233, %fd64, %fd232;
	mul.f64 	%fd234, %fd233, 0d4020000000000000;
	sub.f64 	%fd235, %fd226, %fd234;
	ld.global.nc.f64 	%fd236, [%rd74+-1478648];
	ld.global.nc.f64 	%fd237, [%rd74+1478664];
	sub.f64 	%fd238, %fd236, %fd237;
	ld.global.nc.f64 	%fd239, [%rd74+-739320];
	sub.f64 	%fd240, %fd2535, %fd239;
	fma.rn.f64 	%fd241, %fd240, 0d4020000000000000, %fd238;
	mul.f64 	%fd242, %fd77, %fd241;
	fma.rn.f64 	%fd243, %fd242, 0d4020000000000000, %fd235;
	ld.global.nc.f64 	%fd244, [%rd74+-1478640];
	ld.global.nc.f64 	%fd245, [%rd74+1478672];
	sub.f64 	%fd246, %fd244, %fd245;
	ld.global.nc.f64 	%fd247, [%rd74+-739312];
	sub.f64 	%fd248, %fd2534, %fd247;
	fma.rn.f64 	%fd249, %fd248, 0d4020000000000000, %fd246;
	mul.f64 	%fd250, %fd85, %fd249;
	sub.f64 	%fd251, %fd243, %fd250;
	mul.f64 	%fd252, %fd219, %fd251;
	fma.rn.f64 	%fd253, %fd217, 0d3FC5555555555555, %fd252;
	mul.f64 	%fd254, %fd98, %fd126;
	mul.f64 	%fd255, %fd254, 0d3F7C71C71C71C71C;
	cvta.to.global.u64 	%rd75, %rd129;
	add.s64 	%rd76, %rd75, %rd48;
	add.s64 	%rd77, %rd76, %rd34;
	add.s64 	%rd78, %rd77, %rd36;
	ld.global.nc.f64 	%fd256, [%rd78+-1483520];
	ld.global.nc.f64 	%fd257, [%rd78+1473792];
	sub.f64 	%fd258, %fd256, %fd257;
	ld.global.nc.f64 	%fd259, [%rd78+-744192];
	sub.f64 	%fd260, %fd2533, %fd259;
	fma.rn.f64 	%fd261, %fd260, 0d4020000000000000, %fd258;
	mul.f64 	%fd262, %fd101, %fd261;
	ld.global.nc.f64 	%fd263, [%rd78+-1481088];
	ld.global.nc.f64 	%fd264, [%rd78+1476224];
	sub.f64 	%fd265, %fd263, %fd264;
	ld.global.nc.f64 	%fd266, [%rd78+-741760];
	sub.f64 	%fd267, %fd2532, %fd266;
	fma.rn.f64 	%fd268, %fd267, 0d4020000000000000, %fd265;
	mul.f64 	%fd269, %fd95, %fd268;
	mul.f64 	%fd270, %fd269, 0d4020000000000000;
	sub.f64 	%fd271, %fd262, %fd270;
	ld.global.nc.f64 	%fd272, [%rd78+-1476224];
	ld.global.nc.f64 	%fd273, [%rd78+1481088];
	sub.f64 	%fd274, %fd272, %fd273;
	ld.global.nc.f64 	%fd275, [%rd78+-736896];
	sub.f64 	%fd276, %fd2531, %fd275;
	fma.rn.f64 	%fd277, %fd276, 0d4020000000000000, %fd274;
	mul.f64 	%fd278, %fd106, %fd277;
	fma.rn.f64 	%fd279, %fd278, 0d4020000000000000, %fd271;
	ld.global.nc.f64 	%fd280, [%rd78+-1473792];
	ld.global.nc.f64 	%fd281, [%rd78+1483520];
	sub.f64 	%fd282, %fd280, %fd281;
	ld.global.nc.f64 	%fd283, [%rd78+-734464];
	sub.f64 	%fd284, %fd2530, %fd283;
	fma.rn.f64 	%fd285, %fd284, 0d4020000000000000, %fd282;
	mul.f64 	%fd286, %fd113, %fd285;
	sub.f64 	%fd287, %fd279, %fd286;
	fma.rn.f64 	%fd288, %fd255, %fd287, %fd253;
	sub.f64 	%fd289, %fd220, %fd244;
	sub.f64 	%fd290, %fd236, %fd227;
	fma.rn.f64 	%fd291, %fd290, 0d4020000000000000, %fd289;
	mul.f64 	%fd292, %fd183, %fd291;
	sub.f64 	%fd293, %fd223, %fd247;
	sub.f64 	%fd294, %fd239, %fd230;
	fma.rn.f64 	%fd295, %fd294, 0d4020000000000000, %fd293;
	mul.f64 	%fd296, %fd177, %fd295;
	mul.f64 	%fd297, %fd296, 0d4020000000000000;
	sub.f64 	%fd298, %fd292, %fd297;
	sub.f64 	%fd299, %fd2537, %fd2534;
	sub.f64 	%fd300, %fd2535, %fd2536;
	fma.rn.f64 	%fd301, %fd300, 0d4020000000000000, %fd299;
	mul.f64 	%fd302, %fd2539, %fd301;
	mul.f64 	%fd303, %fd302, 0d4020000000000000;
	add.f64 	%fd304, %fd298, %fd303;
	sub.f64 	%fd305, %fd221, %fd245;
	sub.f64 	%fd306, %fd237, %fd228;
	fma.rn.f64 	%fd307, %fd306, 0d4020000000000000, %fd305;
	mul.f64 	%fd308, %fd202, %fd307;
	sub.f64 	%fd309, %fd304, %fd308;
	fma.rn.f64 	%fd310, %fd219, %fd309, %fd288;
	sub.f64 	%fd311, %fd256, %fd280;
	sub.f64 	%fd312, %fd272, %fd263;
	fma.rn.f64 	%fd313, %fd312, 0d4020000000000000, %fd311;
	mul.f64 	%fd314, %fd183, %fd313;
	sub.f64 	%fd315, %fd259, %fd283;
	sub.f64 	%fd316, %fd275, %fd266;
	fma.rn.f64 	%fd317, %fd316, 0d4020000000000000, %fd315;
	mul.f64 	%fd318, %fd177, %fd317;
	mul.f64 	%fd319, %fd318, 0d4020000000000000;
	sub.f64 	%fd320, %fd314, %fd319;
	sub.f64 	%fd321, %fd2533, %fd2530;
	sub.f64 	%fd322, %fd2531, %fd2532;
	fma.rn.f64 	%fd323, %fd322, 0d4020000000000000, %fd321;
	mul.f64 	%fd324, %fd2539, %fd323;
	mul.f64 	%fd325, %fd324, 0d4020000000000000;
	add.f64 	%fd326, %fd320, %fd325;
	sub.f64 	%fd327, %fd257, %fd281;
	sub.f64 	%fd328, %fd273, %fd264;
	fma.rn.f64 	%fd329, %fd328, 0d4020000000000000, %fd327;
	mul.f64 	%fd330, %fd202, %fd329;
	sub.f64 	%fd331, %fd326, %fd330;
	fma.rn.f64 	%fd332, %fd255, %fd331, %fd310;
	cvta.to.global.u64 	%rd79, %rd124;
	add.s64 	%rd80, %rd79, %rd34;
	add.s64 	%rd81, %rd80, %rd36;
	add.s64 	%rd82, %rd81, %rd48;
	ld.global.f64 	%fd333, [%rd82];
	fma.rn.f64 	%fd334, %fd332, 0d3FB2B324D6AC6977, %fd333;
	st.global.f64 	[%rd82], %fd334;
	ld.global.nc.f64 	%fd335, [%rd53+739320];
	ld.global.f64 	%fd336, [%rd55+-8];
	mul.f64 	%fd337, %fd335, %fd336;
	mul.f64 	%fd338, %fd2540, 0d3FE8000000000000;
	ld.global.f64 	%fd339, [%rd55];
	mul.f64 	%fd340, %fd338, %fd339;
	sub.f64 	%fd341, %fd337, %fd340;
	ld.global.nc.f64 	%fd342, [%rd53+739312];
	mul.f64 	%fd343, %fd342, 0d3FE8000000000000;
	ld.global.f64 	%fd344, [%rd55+-16];
	mul.f64 	%fd345, %fd343, %fd344;
	sub.f64 	%fd346, %fd341, %fd345;
	ld.global.nc.f64 	%fd347, [%rd53+739336];
	ld.global.f64 	%fd348, [%rd55+8];
	mul.f64 	%fd349, %fd347, %fd348;
	fma.rn.f64 	%fd350, %fd342, %fd344, %fd349;
	fma.rn.f64 	%fd351, %fd143, %fd339, %fd350;
	mul.f64 	%fd352, %fd335, 0d4008000000000000;
	fma.rn.f64 	%fd353, %fd352, %fd336, %fd351;
	ld.global.nc.f64 	%fd354, [%rd53+739344];
	ld.global.f64 	%fd355, [%rd55+16];
	fma.rn.f64 	%fd356, %fd354, %fd355, %fd337;
	mul.f64 	%fd357, %fd347, 0d4008000000000000;
	fma.rn.f64 	%fd358, %fd357, %fd348, %fd356;
	fma.rn.f64 	%fd359, %fd143, %fd339, %fd358;
	sub.f64 	%fd360, %fd349, %fd340;
	mul.f64 	%fd361, %fd354, 0d3FE8000000000000;
	mul.f64 	%fd362, %fd361, %fd355;
	sub.f64 	%fd363, %fd360, %fd362;
	ld.global.nc.f64 	%fd364, [%rd53+736896];
	ld.global.f64 	%fd365, [%rd58+-8];
	mul.f64 	%fd366, %fd364, %fd365;
	ld.global.f64 	%fd367, [%rd58];
	mul.f64 	%fd368, %fd338, %fd367;
	sub.f64 	%fd369, %fd366, %fd368;
	ld.global.nc.f64 	%fd370, [%rd53+734464];
	mul.f64 	%fd371, %fd370, 0d3FE8000000000000;
	ld.global.f64 	%fd372, [%rd58+-16];
	mul.f64 	%fd373, %fd371, %fd372;
	sub.f64 	%fd374, %fd369, %fd373;
	ld.global.nc.f64 	%fd375, [%rd53+741760];
	ld.global.f64 	%fd376, [%rd58+8];
	mul.f64 	%fd377, %fd375, %fd376;
	fma.rn.f64 	%fd378, %fd370, %fd372, %fd377;
	fma.rn.f64 	%fd379, %fd143, %fd367, %fd378;
	mul.f64 	%fd380, %fd364, 0d4008000000000000;
	fma.rn.f64 	%fd381, %fd380, %fd365, %fd379;
	ld.global.nc.f64 	%fd382, [%rd53+744192];
	ld.global.f64 	%fd383, [%rd58+16];
	fma.rn.f64 	%fd384, %fd382, %fd383, %fd366;
	mul.f64 	%fd385, %fd375, 0d4008000000000000;
	fma.rn.f64 	%fd386, %fd385, %fd376, %fd384;
	fma.rn.f64 	%fd387, %fd143, %fd367, %fd386;
	sub.f64 	%fd388, %fd377, %fd368;
	mul.f64 	%fd389, %fd382, 0d3FE8000000000000;
	mul.f64 	%fd390, %fd389, %fd383;
	sub.f64 	%fd391, %fd388, %fd390;
	ld.global.f64 	%fd392, [%rd62];
	mul.f64 	%fd393, %fd67, %fd392;
	ld.global.f64 	%fd394, [%rd62+8];
	mul.f64 	%fd395, %fd338, %fd394;
	sub.f64 	%fd396, %fd393, %fd395;
	mul.f64 	%fd397, %fd123, 0d3FE8000000000000;
	ld.global.f64 	%fd398, [%rd62+-8];
	mul.f64 	%fd399, %fd397, %fd398;
	sub.f64 	%fd400, %fd396, %fd399;
	ld.global.f64 	%fd401, [%rd62+16];
	mul.f64 	%fd402, %fd140, %fd401;
	fma.rn.f64 	%fd403, %fd123, %fd398, %fd402;
	fma.rn.f64 	%fd404, %fd143, %fd394, %fd403;
	fma.rn.f64 	%fd405, %fd81, %fd392, %fd404;
	ld.global.nc.f64 	%fd406, [%rd59+2217984];
	ld.global.f64 	%fd407, [%rd62+24];
	fma.rn.f64 	%fd408, %fd406, %fd407, %fd393;
	mul.f64 	%fd409, %fd140, 0d4008000000000000;
	fma.rn.f64 	%fd410, %fd409, %fd401, %fd408;
	fma.rn.f64 	%fd411, %fd143, %fd394, %fd410;
	sub.f64 	%fd412, %fd402, %fd395;
	mul.f64 	%fd413, %fd406, 0d3FE8000000000000;
	mul.f64 	%fd414, %fd413, %fd407;
	sub.f64 	%fd415, %fd412, %fd414;
	ld.global.nc.f64 	%fd416, [%rd66+739312];
	sub.f64 	%fd417, %fd416, %fd2538;
	ld.global.nc.f64 	%fd418, [%rd66+739320];
	sub.f64 	%fd419, %fd418, %fd2538;
	mul.f64 	%fd420, %fd353, %fd419;
	fma.rn.f64 	%fd421, %fd346, %fd417, %fd420;
	ld.global.nc.f64 	%fd422, [%rd66+739336];
	sub.f64 	%fd423, %fd422, %fd2538;
	fma.rn.f64 	%fd424, %fd359, %fd423, %fd421;
	ld.global.nc.f64 	%fd425, [%rd66+739344];
	sub.f64 	%fd426, %fd425, %fd2538;
	fma.rn.f64 	%fd427, %fd363, %fd426, %fd424;
	ld.global.nc.f64 	%fd428, [%rd66+734464];
	sub.f64 	%fd429, %fd428, %fd2538;
	ld.global.nc.f64 	%fd430, [%rd66+736896];
	sub.f64 	%fd431, %fd430, %fd2538;
	mul.f64 	%fd432, %fd381, %fd431;
	fma.rn.f64 	%fd433, %fd374, %fd429, %fd432;
	ld.global.nc.f64 	%fd434, [%rd66+741760];
	sub.f64 	%fd435, %fd434, %fd2538;
	fma.rn.f64 	%fd436, %fd387, %fd435, %fd433;
	ld.global.nc.f64 	%fd437, [%rd66+744192];
	sub.f64 	%fd438, %fd437, %fd2538;
	fma.rn.f64 	%fd439, %fd391, %fd438, %fd436;
	mul.f64 	%fd440, %fd367, %fd439;
	fma.rn.f64 	%fd441, %fd339, %fd427, %fd440;
	mul.f64 	%fd442, %fd2529, %fd392;
	fma.rn.f64 	%fd443, %fd400, 0d4000000000000000, %fd442;
	mul.f64 	%fd444, %fd2539, 0d3FE8000000000000;
	mul.f64 	%fd445, %fd444, %fd394;
	sub.f64 	%fd446, %fd443, %fd445;
	mul.f64 	%fd447, %fd177, 0d3FE8000000000000;
	mul.f64 	%fd448, %fd447, %fd398;
	sub.f64 	%fd449, %fd446, %fd448;
	sub.f64 	%fd450, %fd197, %fd2538;
	mul.f64 	%fd451, %fd177, %fd398;
	fma.rn.f64 	%fd452, %fd405, 0d4000000000000000, %fd451;
	mul.f64 	%fd453, %fd202, %fd401;
	add.f64 	%fd454, %fd452, %fd453;
	fma.rn.f64 	%fd455, %fd204, %fd394, %fd454;
	fma.rn.f64 	%fd456, %fd193, %fd392, %fd455;
	sub.f64 	%fd457, %fd151, %fd2538;
	mul.f64 	%fd458, %fd456, %fd457;
	fma.rn.f64 	%fd459, %fd449, %fd450, %fd458;
	fma.rn.f64 	%fd460, %fd411, 0d4000000000000000, %fd442;
	ld.global.nc.f64 	%fd461, [%rd69+2217984];
	fma.rn.f64 	%fd462, %fd461, %fd407, %fd460;
	mul.f64 	%fd463, %fd202, 0d4008000000000000;
	fma.rn.f64 	%fd464, %fd463, %fd401, %fd462;
	fma.rn.f64 	%fd465, %fd204, %fd394, %fd464;
	sub.f64 	%fd466, %fd214, %fd2538;
	fma.rn.f64 	%fd467, %fd465, %fd466, %fd459;
	fma.rn.f64 	%fd468, %fd415, 0d4000000000000000, %fd453;
	sub.f64 	%fd469, %fd468, %fd445;
	mul.f64 	%fd470, %fd461, 0d3FE8000000000000;
	mul.f64 	%fd471, %fd470, %fd407;
	sub.f64 	%fd472, %fd469, %fd471;
	ld.global.nc.f64 	%fd473, [%rd70+2217984];
	sub.f64 	%fd474, %fd473, %fd2538;
	fma.rn.f64 	%fd475, %fd472, %fd474, %fd467;
	fma.rn.f64 	%fd476, %fd394, %fd475, %fd441;
	mul.f64 	%fd477, %fd339, %fd394;
	mul.f64 	%fd478, %fd477, 0d3F7C71C71C71C71C;
	ld.global.nc.f64 	%fd479, [%rd74+2217968];
	sub.f64 	%fd480, %fd223, %fd479;
	sub.f64 	%fd481, %fd221, %fd2528;
	fma.rn.f64 	%fd482, %fd481, 0d4020000000000000, %fd480;
	mul.f64 	%fd483, %fd342, %fd482;
	ld.global.nc.f64 	%fd484, [%rd74+2217976];
	sub.f64 	%fd485, %fd230, %fd484;
	sub.f64 	%fd486, %fd228, %fd2527;
	fma.rn.f64 	%fd487, %fd486, 0d4020000000000000, %fd485;
	mul.f64 	%fd488, %fd335, %fd487;
	mul.f64 	%fd489, %fd488, 0d4020000000000000;
	sub.f64 	%fd490, %fd483, %fd489;
	ld.global.nc.f64 	%fd491, [%rd74+2217992];
	sub.f64 	%fd492, %fd239, %fd491;
	sub.f64 	%fd493, %fd237, %fd2526;
	fma.rn.f64 	%fd494, %fd493, 0d4020000000000000, %fd492;
	mul.f64 	%fd495, %fd347, %fd494;
	fma.rn.f64 	%fd496, %fd495, 0d4020000000000000, %fd490;
	ld.global.nc.f64 	%fd497, [%rd74+2218000];
	sub.f64 	%fd498, %fd247, %fd497;
	sub.f64 	%fd499, %fd245, %fd2525;
	fma.rn.f64 	%fd500, %fd499, 0d4020000000000000, %fd498;
	mul.f64 	%fd501, %fd354, %fd500;
	sub.f64 	%fd502, %fd496, %fd501;
	mul.f64 	%fd503, %fd478, %fd502;
	fma.rn.f64 	%fd504, %fd476, 0d3FC5555555555555, %fd503;
	mul.f64 	%fd505, %fd367, %fd394;
	mul.f64 	%fd506, %fd505, 0d3F7C71C71C71C71C;
	ld.global.nc.f64 	%fd507, [%rd78+2213120];
	sub.f64 	%fd508, %fd259, %fd507;
	sub.f64 	%fd509, %fd257, %fd2524;
	fma.rn.f64 	%fd510, %fd509, 0d4020000000000000, %fd508;
	mul.f64 	%fd511, %fd370, %fd510;
	ld.global.nc.f64 	%fd512, [%rd78+2215552];
	sub.f64 	%fd513, %fd266, %fd512;
	sub.f64 	%fd514, %fd264, %fd2523;
	fma.rn.f64 	%fd515, %fd514, 0d4020000000000000, %fd513;
	mul.f64 	%fd516, %fd364, %fd515;
	mul.f64 	%fd517, %fd516, 0d4020000000000000;
	sub.f64 	%fd518, %fd511, %fd517;
	ld.global.nc.f64 	%fd519, [%rd78+2220416];
	sub.f64 	%fd520, %fd275, %fd519;
	sub.f64 	%fd521, %fd273, %fd2522;
	fma.rn.f64 	%fd522, %fd521, 0d4020000000000000, %fd520;
	mul.f64 	%fd523, %fd375, %fd522;
	fma.rn.f64 	%fd524, %fd523, 0d4020000000000000, %fd518;
	ld.global.nc.f64 	%fd525, [%rd78+2222848];
	sub.f64 	%fd526, %fd283, %fd525;
	sub.f64 	%fd527, %fd281, %fd2521;
	fma.rn.f64 	%fd528, %fd527, 0d4020000000000000, %fd526;
	mul.f64 	%fd529, %fd382, %fd528;
	sub.f64 	%fd530, %fd524, %fd529;
	fma.rn.f64 	%fd531, %fd506, %fd530, %fd504;
	sub.f64 	%fd532, %fd2528, %fd2525;
	sub.f64 	%fd533, %fd2526, %fd2527;
	fma.rn.f64 	%fd534, %fd533, 0d4020000000000000, %fd532;
	mul.f64 	%fd535, %fd2529, %fd534;
	mul.f64 	%fd536, %fd535, 0d4020000000000000;
	sub.f64 	%fd537, %fd296, %fd536;
	mul.f64 	%fd538, %fd308, 0d4020000000000000;
	add.f64 	%fd539, %fd537, %fd538;
	sub.f64 	%fd540, %fd479, %fd497;
	sub.f64 	%fd541, %fd491, %fd484;
	fma.rn.f64 	%fd542, %fd541, 0d4020000000000000, %fd540;
	mul.f64 	%fd543, %fd461, %fd542;
	sub.f64 	%fd544, %fd539, %fd543;
	fma.rn.f64 	%fd545, %fd478, %fd544, %fd531;
	sub.f64 	%fd546, %fd2524, %fd2521;
	sub.f64 	%fd547, %fd2522, %fd2523;
	fma.rn.f64 	%fd548, %fd547, 0d4020000000000000, %fd546;
	mul.f64 	%fd549, %fd2529, %fd548;
	mul.f64 	%fd550, %fd549, 0d4020000000000000;
	sub.f64 	%fd551, %fd318, %fd550;
	mul.f64 	%fd552, %fd330, 0d4020000000000000;
	add.f64 	%fd553, %fd551, %fd552;
	sub.f64 	%fd554, %fd507, %fd525;
	sub.f64 	%fd555, %fd519, %fd512;
	fma.rn.f64 	%fd556, %fd555, 0d4020000000000000, %fd554;
	mul.f64 	%fd557, %fd461, %fd556;
	sub.f64 	%fd558, %fd553, %fd557;
	fma.rn.f64 	%fd559, %fd506, %fd558, %fd545;
	ld.global.f64 	%fd560, [%rd82+739328];
	fma.rn.f64 	%fd561, %fd559, 0d3FB2B324D6AC6977, %fd560;
	st.global.f64 	[%rd82+739328], %fd561;
	ld.global.nc.f64 	%fd562, [%rd53+1478648];
	ld.global.f64 	%fd563, [%rd55+-8];
	mul.f64 	%fd564, %fd562, %fd563;
	ld.global.f64 	%fd565, [%rd55];
	mul.f64 	%fd566, %fd147, %fd565;
	sub.f64 	%fd567, %fd564, %fd566;
	ld.global.nc.f64 	%fd568, [%rd53+1478640];
	mul.f64 	%fd569, %fd568, 0d3FE8000000000000;
	ld.global.f64 	%fd570, [%rd55+-16];
	mul.f64 	%fd571, %fd569, %fd570;
	sub.f64 	%fd572, %fd567, %fd571;
	ld.global.nc.f64 	%fd573, [%rd53+1478664];
	ld.global.f64 	%fd574, [%rd55+8];
	mul.f64 	%fd575, %fd573, %fd574;
	fma.rn.f64 	%fd576, %fd568, %fd570, %fd575;
	fma.rn.f64 	%fd577, %fd409, %fd565, %fd576;
	mul.f64 	%fd578, %fd562, 0d4008000000000000;
	fma.rn.f64 	%fd579, %fd578, %fd563, %fd577;
	ld.global.nc.f64 	%fd580, [%rd53+1478672];
	ld.global.f64 	%fd581, [%rd55+16];
	fma.rn.f64 	%fd582, %fd580, %fd581, %fd564;
	mul.f64 	%fd583, %fd573, 0d4008000000000000;
	fma.rn.f64 	%fd584, %fd583, %fd574, %fd582;
	fma.rn.f64 	%fd585, %fd409, %fd565, %fd584;
	sub.f64 	%fd586, %fd575, %fd566;
	mul.f64 	%fd587, %fd580, 0d3FE8000000000000;
	mul.f64 	%fd588, %fd587, %fd581;
	sub.f64 	%fd589, %fd586, %fd588;
	ld.global.nc.f64 	%fd590, [%rd53+1476224];
	ld.global.f64 	%fd591, [%rd58+-8];
	mul.f64 	%fd592, %fd590, %fd591;
	ld.global.f64 	%fd593, [%rd58];
	mul.f64 	%fd594, %fd147, %fd593;
	sub.f64 	%fd595, %fd592, %fd594;
	ld.global.nc.f64 	%fd596, [%rd53+1473792];
	mul.f64 	%fd597, %fd596, 0d3FE8000000000000;
	ld.global.f64 	%fd598, [%rd58+-16];
	mul.f64 	%fd599, %fd597, %fd598;
	sub.f64 	%fd600, %fd595, %fd599;
	ld.global.nc.f64 	%fd601, [%rd53+1481088];
	ld.global.f64 	%fd602, [%rd58+8];
	mul.f64 	%fd603, %fd601, %fd602;
	fma.rn.f64 	%fd604, %fd596, %fd598, %fd603;
	fma.rn.f64 	%fd605, %fd409, %fd593, %fd604;
	mul.f64 	%fd606, %fd590, 0d4008000000000000;
	fma.rn.f64 	%fd607, %fd606, %fd591, %fd605;
	ld.global.nc.f64 	%fd608, [%rd53+1483520];
	ld.global.f64 	%fd609, [%rd58+16];
	fma.rn.f64 	%fd610, %fd608, %fd609, %fd592;
	mul.f64 	%fd611, %fd601, 0d4008000000000000;
	fma.rn.f64 	%fd612, %fd611, %fd602, %fd610;
	fma.rn.f64 	%fd613, %fd409, %fd593, %fd612;
	sub.f64 	%fd614, %fd603, %fd594;
	mul.f64 	%fd615, %fd608, 0d3FE8000000000000;
	mul.f64 	%fd616, %fd615, %fd609;
	sub.f64 	%fd617, %fd614, %fd616;
	ld.global.f64 	%fd618, [%rd62+8];
	mul.f64 	%fd619, %fd2540, %fd618;
	ld.global.f64 	%fd620, [%rd62+16];
	mul.f64 	%fd621, %fd147, %fd620;
	sub.f64 	%fd622, %fd619, %fd621;
	ld.global.f64 	%fd623, [%rd62];
	mul.f64 	%fd624, %fd68, %fd623;
	sub.f64 	%fd625, %fd622, %fd624;
	ld.global.f64 	%fd626, [%rd62+24];
	mul.f64 	%fd627, %fd406, %fd626;
	fma.rn.f64 	%fd628, %fd67, %fd623, %fd627;
	fma.rn.f64 	%fd629, %fd409, %fd620, %fd628;
	fma.rn.f64 	%fd630, %fd143, %fd618, %fd629;
	ld.global.nc.f64 	%fd631, [%rd59+2957312];
	ld.global.f64 	%fd632, [%rd62+32];
	fma.rn.f64 	%fd633, %fd631, %fd632, %fd619;
	mul.f64 	%fd634, %fd406, 0d4008000000000000;
	fma.rn.f64 	%fd635, %fd634, %fd626, %fd633;
	fma.rn.f64 	%fd636, %fd409, %fd620, %fd635;
	sub.f64 	%fd637, %fd627, %fd621;
	mul.f64 	%fd638, %fd631, 0d3FE8000000000000;
	mul.f64 	%fd639, %fd638, %fd632;
	sub.f64 	%fd640, %fd637, %fd639;
	ld.global.nc.f64 	%fd641, [%rd66+1478640];
	sub.f64 	%fd642, %fd641, %fd214;
	ld.global.nc.f64 	%fd643, [%rd66+1478648];
	sub.f64 	%fd644, %fd643, %fd214;
	mul.f64 	%fd645, %fd579, %fd644;
	fma.rn.f64 	%fd646, %fd572, %fd642, %fd645;
	ld.global.nc.f64 	%fd647, [%rd66+1478664];
	sub.f64 	%fd648, %fd647, %fd214;
	fma.rn.f64 	%fd649, %fd585, %fd648, %fd646;
	ld.global.nc.f64 	%fd650, [%rd66+1478672];
	sub.f64 	%fd651, %fd650, %fd214;
	fma.rn.f64 	%fd652, %fd589, %fd651, %fd649;
	ld.global.nc.f64 	%fd653, [%rd66+1473792];
	sub.f64 	%fd654, %fd653, %fd214;
	ld.global.nc.f64 	%fd655, [%rd66+1476224];
	sub.f64 	%fd656, %fd655, %fd214;
	mul.f64 	%fd657, %fd607, %fd656;
	fma.rn.f64 	%fd658, %fd600, %fd654, %fd657;
	ld.global.nc.f64 	%fd659, [%rd66+1481088];
	sub.f64 	%fd660, %fd659, %fd214;
	fma.rn.f64 	%fd661, %fd613, %fd660, %fd658;
	ld.global.nc.f64 	%fd662, [%rd66+1483520];
	sub.f64 	%fd663, %fd662, %fd214;
	fma.rn.f64 	%fd664, %fd617, %fd663, %fd661;
	mul.f64 	%fd665, %fd593, %fd664;
	fma.rn.f64 	%fd666, %fd565, %fd652, %fd665;
	mul.f64 	%fd667, %fd2539, %fd618;
	fma.rn.f64 	%fd668, %fd625, 0d4000000000000000, %fd667;
	mul.f64 	%fd669, %fd211, %fd620;
	sub.f64 	%fd670, %fd668, %fd669;
	mul.f64 	%fd671, %fd180, %fd623;
	sub.f64 	%fd672, %fd670, %fd671;
	sub.f64 	%fd673, %fd151, %fd214;
	mul.f64 	%fd674, %fd2529, %fd623;
	fma.rn.f64 	%fd675, %fd630, 0d4000000000000000, %fd674;
	mul.f64 	%fd676, %fd461, %fd626;
	add.f64 	%fd677, %fd675, %fd676;
	fma.rn.f64 	%fd678, %fd463, %fd620, %fd677;
	fma.rn.f64 	%fd679, %fd204, %fd618, %fd678;
	sub.f64 	%fd680, %fd2538, %fd214;
	mul.f64 	%fd681, %fd679, %fd680;
	fma.rn.f64 	%fd682, %fd672, %fd673, %fd681;
	fma.rn.f64 	%fd683, %fd636, 0d4000000000000000, %fd667;
	ld.global.nc.f64 	%fd684, [%rd69+2957312];
	fma.rn.f64 	%fd685, %fd684, %fd632, %fd683;
	mul.f64 	%fd686, %fd461, 0d4008000000000000;
	fma.rn.f64 	%fd687, %fd686, %fd626, %fd685;
	fma.rn.f64 	%fd688, %fd463, %fd620, %fd687;
	sub.f64 	%fd689, %fd473, %fd214;
	fma.rn.f64 	%fd690, %fd688, %fd689, %fd682;
	fma.rn.f64 	%fd691, %fd640, 0d4000000000000000, %fd676;
	sub.f64 	%fd692, %fd691, %fd669;
	mul.f64 	%fd693, %fd684, 0d3FE8000000000000;
	mul.f64 	%fd694, %fd693, %fd632;
	sub.f64 	%fd695, %fd692, %fd694;
	ld.global.nc.f64 	%fd696, [%rd70+2957312];
	sub.f64 	%fd697, %fd696, %fd214;
	fma.rn.f64 	%fd698, %fd695, %fd697, %fd690;
	fma.rn.f64 	%fd699, %fd620, %fd698, %fd666;
	mul.f64 	%fd700, %fd565, %fd620;
	mul.f64 	%fd701, %fd700, 0d3F7C71C71C71C71C;
	ld.global.nc.f64 	%fd702, [%rd74+2957296];
	sub.f64 	%fd703, %fd2528, %fd702;
	sub.f64 	%fd704, %fd479, %fd2537;
	fma.rn.f64 	%fd705, %fd704, 0d4020000000000000, %fd703;
	mul.f64 	%fd706, %fd568, %fd705;
	ld.global.nc.f64 	%fd707, [%rd74+2957304];
	sub.f64 	%fd708, %fd2527, %fd707;
	sub.f64 	%fd709, %fd484, %fd2536;
	fma.rn.f64 	%fd710, %fd709, 0d4020000000000000, %fd708;
	mul.f64 	%fd711, %fd562, %fd710;
	mul.f64 	%fd712, %fd711, 0d4020000000000000;
	sub.f64 	%fd713, %fd706, %fd712;
	ld.global.nc.f64 	%fd714, [%rd74+2957320];
	sub.f64 	%fd715, %fd2526, %fd714;
	sub.f64 	%fd716, %fd491, %fd2535;
	fma.rn.f64 	%fd717, %fd716, 0d4020000000000000, %fd715;
	mul.f64 	%fd718, %fd573, %fd717;
	fma.rn.f64 	%fd719, %fd718, 0d4020000000000000, %fd713;
	ld.global.nc.f64 	%fd720, [%rd74+2957328];
	sub.f64 	%fd721, %fd2525, %fd720;
	sub.f64 	%fd722, %fd497, %fd2534;
	fma.rn.f64 	%fd723, %fd722, 0d4020000000000000, %fd721;
	mul.f64 	%fd724, %fd580, %fd723;
	sub.f64 	%fd725, %fd719, %fd724;
	mul.f64 	%fd726, %fd701, %fd725;
	fma.rn.f64 	%fd727, %fd699, 0d3FC5555555555555, %fd726;
	mul.f64 	%fd728, %fd593, %fd620;
	mul.f64 	%fd729, %fd728, 0d3F7C71C71C71C71C;
	ld.global.nc.f64 	%fd730, [%rd78+2952448];
	sub.f64 	%fd731, %fd2524, %fd730;
	sub.f64 	%fd732, %fd507, %fd2533;
	fma.rn.f64 	%fd733, %fd732, 0d4020000000000000, %fd731;
	mul.f64 	%fd734, %fd596, %fd733;
	ld.global.nc.f64 	%fd735, [%rd78+2954880];
	sub.f64 	%fd736, %fd2523, %fd735;
	sub.f64 	%fd737, %fd512, %fd2532;
	fma.rn.f64 	%fd738, %fd737, 0d4020000000000000, %fd736;
	mul.f64 	%fd739, %fd590, %fd738;
	mul.f64 	%fd740, %fd739, 0d4020000000000000;
	sub.f64 	%fd741, %fd734, %fd740;
	ld.global.nc.f64 	%fd742, [%rd78+2959744];
	sub.f64 	%fd743, %fd2522, %fd742;
	sub.f64 	%fd744, %fd519, %fd2531;
	fma.rn.f64 	%fd745, %fd744, 0d4020000000000000, %fd743;
	mul.f64 	%fd746, %fd601, %fd745;
	fma.rn.f64 	%fd747, %fd746, 0d4020000000000000, %fd741;
	ld.global.nc.f64 	%fd748, [%rd78+2962176];
	sub.f64 	%fd749, %fd2521, %fd748;
	sub.f64 	%fd750, %fd525, %fd2530;
	fma.rn.f64 	%fd751, %fd750, 0d4020000000000000, %fd749;
	mul.f64 	%fd752, %fd608, %fd751;
	sub.f64 	%fd753, %fd747, %fd752;
	fma.rn.f64 	%fd754, %fd729, %fd753, %fd727;
	sub.f64 	%fd755, %fd535, %fd303;
	mul.f64 	%fd756, %fd543, 0d4020000000000000;
	add.f64 	%fd757, %fd755, %fd756;
	sub.f64 	%fd758, %fd702, %fd720;
	sub.f64 	%fd759, %fd714, %fd707;
	fma.rn.f64 	%fd760, %fd759, 0d4020000000000000, %fd758;
	mul.f64 	%fd761, %fd684, %fd760;
	sub.f64 	%fd762, %fd757, %fd761;
	fma.rn.f64 	%fd763, %fd701, %fd762, %fd754;
	sub.f64 	%fd764, %fd549, %fd325;
	mul.f64 	%fd765, %fd557, 0d4020000000000000;
	add.f64 	%fd766, %fd764, %fd765;
	sub.f64 	%fd767, %fd730, %fd748;
	sub.f64 	%fd768, %fd742, %fd735;
	fma.rn.f64 	%fd769, %fd768, 0d4020000000000000, %fd767;
	mul.f64 	%fd770, %fd684, %fd769;
	sub.f64 	%fd771, %fd766, %fd770;
	fma.rn.f64 	%fd772, %fd729, %fd771, %fd763;
	ld.global.f64 	%fd773, [%rd82+1478656];
	fma.rn.f64 	%fd774, %fd772, 0d3FB2B324D6AC6977, %fd773;
	st.global.f64 	[%rd82+1478656], %fd774;
	ld.global.nc.f64 	%fd775, [%rd53+2217976];
	ld.global.f64 	%fd776, [%rd55+-8];
	mul.f64 	%fd777, %fd775, %fd776;
	ld.global.f64 	%fd778, [%rd55];
	mul.f64 	%fd779, %fd413, %fd778;
	sub.f64 	%fd780, %fd777, %fd779;
	ld.global.nc.f64 	%fd781, [%rd53+2217968];
	mul.f64 	%fd782, %fd781, 0d3FE8000000000000;
	ld.global.f64 	%fd783, [%rd55+-16];
	mul.f64 	%fd784, %fd782, %fd783;
	sub.f64 	%fd785, %fd780, %fd784;
	ld.global.nc.f64 	%fd786, [%rd53+2217992];
	ld.global.f64 	%fd787, [%rd55+8];
	mul.f64 	%fd788, %fd786, %fd787;
	fma.rn.f64 	%fd789, %fd781, %fd783, %fd788;
	fma.rn.f64 	%fd790, %fd634, %fd778, %fd789;
	mul.f64 	%fd791, %fd775, 0d4008000000000000;
	fma.rn.f64 	%fd792, %fd791, %fd776, %fd790;
	ld.global.nc.f64 	%fd793, [%rd53+2218000];
	ld.global.f64 	%fd794, [%rd55+16];
	fma.rn.f64 	%fd795, %fd793, %fd794, %fd777;
	mul.f64 	%fd796, %fd786, 0d4008000000000000;
	fma.rn.f64 	%fd797, %fd796, %fd787, %fd795;
	fma.rn.f64 	%fd798, %fd634, %fd778, %fd797;
	sub.f64 	%fd799, %fd788, %fd779;
	mul.f64 	%fd800, %fd793, 0d3FE8000000000000;
	mul.f64 	%fd801, %fd800, %fd794;
	sub.f64 	%fd802, %fd799, %fd801;
	ld.global.nc.f64 	%fd803, [%rd53+2215552];
	ld.global.f64 	%fd804, [%rd58+-8];
	mul.f64 	%fd805, %fd803, %fd804;
	ld.global.f64 	%fd806, [%rd58];
	mul.f64 	%fd807, %fd413, %fd806;
	sub.f64 	%fd808, %fd805, %fd807;
	ld.global.nc.f64 	%fd809, [%rd53+2213120];
	mul.f64 	%fd810, %fd809, 0d3FE8000000000000;
	ld.global.f64 	%fd811, [%rd58+-16];
	mul.f64 	%fd812, %fd810, %fd811;
	sub.f64 	%fd813, %fd808, %fd812;
	ld.global.nc.f64 	%fd814, [%rd53+2220416];
	ld.global.f64 	%fd815, [%rd58+8];
	mul.f64 	%fd816, %fd814, %fd815;
	fma.rn.f64 	%fd817, %fd809, %fd811, %fd816;
	fma.rn.f64 	%fd818, %fd634, %fd806, %fd817;
	mul.f64 	%fd819, %fd803, 0d4008000000000000;
	fma.rn.f64 	%fd820, %fd819, %fd804, %fd818;
	ld.global.nc.f64 	%fd821, [%rd53+2222848];
	ld.global.f64 	%fd822, [%rd58+16];
	fma.rn.f64 	%fd823, %fd821, %fd822, %fd805;
	mul.f64 	%fd824, %fd814, 0d4008000000000000;
	fma.rn.f64 	%fd825, %fd824, %fd815, %fd823;
	fma.rn.f64 	%fd826, %fd634, %fd806, %fd825;
	sub.f64 	%fd827, %fd816, %fd807;
	mul.f64 	%fd828, %fd821, 0d3FE8000000000000;
	mul.f64 	%fd829, %fd828, %fd822;
	sub.f64 	%fd830, %fd827, %fd829;
	ld.global.f64 	%fd831, [%rd62+16];
	mul.f64 	%fd832, %fd140, %fd831;
	ld.global.f64 	%fd833, [%rd62+24];
	mul.f64 	%fd834, %fd413, %fd833;
	sub.f64 	%fd835, %fd832, %fd834;
	ld.global.f64 	%fd836, [%rd62+8];
	mul.f64 	%fd837, %fd338, %fd836;
	sub.f64 	%fd838, %fd835, %fd837;
	ld.global.f64 	%fd839, [%rd62+32];
	mul.f64 	%fd840, %fd631, %fd839;
	fma.rn.f64 	%fd841, %fd2540, %fd836, %fd840;
	fma.rn.f64 	%fd842, %fd634, %fd833, %fd841;
	fma.rn.f64 	%fd843, %fd409, %fd831, %fd842;
	ld.global.nc.f64 	%fd844, [%rd59+3696640];
	ld.global.f64 	%fd845, [%rd62+40];
	fma.rn.f64 	%fd846, %fd844, %fd845, %fd832;
	mul.f64 	%fd847, %fd631, 0d4008000000000000;
	fma.rn.f64 	%fd848, %fd847, %fd839, %fd846;
	fma.rn.f64 	%fd849, %fd634, %fd833, %fd848;
	sub.f64 	%fd850, %fd840, %fd834;
	mul.f64 	%fd851, %fd844, 0d3FE8000000000000;
	mul.f64 	%fd852, %fd851, %fd845;
	sub.f64 	%fd853, %fd850, %fd852;
	ld.global.nc.f64 	%fd854, [%rd66+2217968];
	sub.f64 	%fd855, %fd854, %fd473;
	ld.global.nc.f64 	%fd856, [%rd66+2217976];
	sub.f64 	%fd857, %fd856, %fd473;
	mul.f64 	%fd858, %fd792, %fd857;
	fma.rn.f64 	%fd859, %fd785, %fd855, %fd858;
	ld.global.nc.f64 	%fd860, [%rd66+2217992];
	sub.f64 	%fd861, %fd860, %fd473;
	fma.rn.f64 	%fd862, %fd798, %fd861, %fd859;
	ld.global.nc.f64 	%fd863, [%rd66+2218000];
	sub.f64 	%fd864, %fd863, %fd473;
	fma.rn.f64 	%fd865, %fd802, %fd864, %fd862;
	ld.global.nc.f64 	%fd866, [%rd66+2213120];
	sub.f64 	%fd867, %fd866, %fd473;
	ld.global.nc.f64 	%fd868, [%rd66+2215552];
	sub.f64 	%fd869, %fd868, %fd473;
	mul.f64 	%fd870, %fd820, %fd869;
	fma.rn.f64 	%fd871, %fd813, %fd867, %fd870;
	ld.global.nc.f64 	%fd872, [%rd66+2220416];
	sub.f64 	%fd873, %fd872, %fd473;
	fma.rn.f64 	%fd874, %fd826, %fd873, %fd871;
	ld.global.nc.f64 	%fd875, [%rd66+2222848];
	sub.f64 	%fd876, %fd875, %fd473;
	fma.rn.f64 	%fd877, %fd830, %fd876, %fd874;
	mul.f64 	%fd878, %fd806, %fd877;
	fma.rn.f64 	%fd879, %fd778, %fd865, %fd878;
	mul.f64 	%fd880, %fd202, %fd831;
	fma.rn.f64 	%fd881, %fd838, 0d4000000000000000, %fd880;
	mul.f64 	%fd882, %fd470, %fd833;
	sub.f64 	%fd883, %fd881, %fd882;
	mul.f64 	%fd884, %fd444, %fd836;
	sub.f64 	%fd885, %fd883, %fd884;
	sub.f64 	%fd886, %fd2538, %fd473;
	mul.f64 	%fd887, %fd2539, %fd836;
	fma.rn.f64 	%fd888, %fd843, 0d4000000000000000, %fd887;
	mul.f64 	%fd889, %fd684, %fd839;
	add.f64 	%fd890, %fd888, %fd889;
	fma.rn.f64 	%fd891, %fd686, %fd833, %fd890;
	fma.rn.f64 	%fd892, %fd463, %fd831, %fd891;
	sub.f64 	%fd893, %fd214, %fd473;
	mul.f64 	%fd894, %fd892, %fd893;
	fma.rn.f64 	%fd895, %fd885, %fd886, %fd894;
	fma.rn.f64 	%fd896, %fd849, 0d4000000000000000, %fd880;
	ld.global.nc.f64 	%fd897, [%rd69+3696640];
	fma.rn.f64 	%fd898, %fd897, %fd845, %fd896;
	mul.f64 	%fd899, %fd684, 0d4008000000000000;
	fma.rn.f64 	%fd900, %fd899, %fd839, %fd898;
	fma.rn.f64 	%fd901, %fd686, %fd833, %fd900;
	sub.f64 	%fd902, %fd696, %fd473;
	fma.rn.f64 	%fd903, %fd901, %fd902, %fd895;
	fma.rn.f64 	%fd904, %fd853, 0d4000000000000000, %fd889;
	sub.f64 	%fd905, %fd904, %fd882;
	mul.f64 	%fd906, %fd897, 0d3FE8000000000000;
	mul.f64 	%fd907, %fd906, %fd845;
	sub.f64 	%fd908, %fd905, %fd907;
	ld.global.nc.f64 	%fd909, [%rd70+3696640];
	sub.f64 	%fd910, %fd909, %fd473;
	fma.rn.f64 	%fd911, %fd908, %fd910, %fd903;
	fma.rn.f64 	%fd912, %fd833, %fd911, %fd879;
	mul.f64 	%fd913, %fd778, %fd833;
	mul.f64 	%fd914, %fd913, 0d3F7C71C71C71C71C;
	ld.global.nc.f64 	%fd915, [%rd74+3696624];
	sub.f64 	%fd916, %fd2537, %fd915;
	sub.f64 	%fd917, %fd702, %fd221;
	fma.rn.f64 	%fd918, %fd917, 0d4020000000000000, %fd916;
	mul.f64 	%fd919, %fd781, %fd918;
	ld.global.nc.f64 	%fd920, [%rd74+3696632];
	sub.f64 	%fd921, %fd2536, %fd920;
	sub.f64 	%fd922, %fd707, %fd228;
	fma.rn.f64 	%fd923, %fd922, 0d4020000000000000, %fd921;
	mul.f64 	%fd924, %fd775, %fd923;
	mul.f64 	%fd925, %fd924, 0d4020000000000000;
	sub.f64 	%fd926, %fd919, %fd925;
	ld.global.nc.f64 	%fd927, [%rd74+3696648];
	sub.f64 	%fd928, %fd2535, %fd927;
	sub.f64 	%fd929, %fd714, %fd237;
	fma.rn.f64 	%fd930, %fd929, 0d4020000000000000, %fd928;
	mul.f64 	%fd931, %fd786, %fd930;
	fma.rn.f64 	%fd932, %fd931, 0d4020000000000000, %fd926;
	ld.global.nc.f64 	%fd933, [%rd74+3696656];
	sub.f64 	%fd934, %fd2534, %fd933;
	sub.f64 	%fd935, %fd720, %fd245;
	fma.rn.f64 	%fd936, %fd935, 0d4020000000000000, %fd934;
	mul.f64 	%fd937, %fd793, %fd936;
	sub.f64 	%fd938, %fd932, %fd937;
	mul.f64 	%fd939, %fd914, %fd938;
	fma.rn.f64 	%fd940, %fd912, 0d3FC5555555555555, %fd939;
	mul.f64 	%fd941, %fd806, %fd833;
	mul.f64 	%fd942, %fd941, 0d3F7C71C71C71C71C;
	ld.global.nc.f64 	%fd943, [%rd78+3691776];
	sub.f64 	%fd944, %fd2533, %fd943;
	sub.f64 	%fd945, %fd730, %fd257;
	fma.rn.f64 	%fd946, %fd945, 0d4020000000000000, %fd944;
	mul.f64 	%fd947, %fd809, %fd946;
	ld.global.nc.f64 	%fd948, [%rd78+3694208];
	sub.f64 	%fd949, %fd2532, %fd948;
	sub.f64 	%fd950, %fd735, %fd264;
	fma.rn.f64 	%fd951, %fd950, 0d4020000000000000, %fd949;
	mul.f64 	%fd952, %fd803, %fd951;
	mul.f64 	%fd953, %fd952, 0d4020000000000000;
	sub.f64 	%fd954, %fd947, %fd953;
	ld.global.nc.f64 	%fd955, [%rd78+3699072];
	sub.f64 	%fd956, %fd2531, %fd955;
	sub.f64 	%fd957, %fd742, %fd273;
	fma.rn.f64 	%fd958, %fd957, 0d4020000000000000, %fd956;
	mul.f64 	%fd959, %fd814, %fd958;
	fma.rn.f64 	%fd960, %fd959, 0d4020000000000000, %fd954;
	ld.global.nc.f64 	%fd961, [%rd78+3701504];
	sub.f64 	%fd962, %fd2530, %fd961;
	sub.f64 	%fd963, %fd748, %fd281;
	fma.rn.f64 	%fd964, %fd963, 0d4020000000000000, %fd962;
	mul.f64 	%fd965, %fd821, %fd964;
	sub.f64 	%fd966, %fd960, %fd965;
	fma.rn.f64 	%fd967, %fd942, %fd966, %fd940;
	sub.f64 	%fd968, %fd302, %fd538;
	mul.f64 	%fd969, %fd761, 0d4020000000000000;
	add.f64 	%fd970, %fd968, %fd969;
	sub.f64 	%fd971, %fd915, %fd933;
	sub.f64 	%fd972, %fd927, %fd920;
	fma.rn.f64 	%fd973, %fd972, 0d4020000000000000, %fd971;
	mul.f64 	%fd974, %fd897, %fd973;
	sub.f64 	%fd975, %fd970, %fd974;
	fma.rn.f64 	%fd976, %fd914, %fd975, %fd967;
	sub.f64 	%fd977, %fd324, %fd552;
	mul.f64 	%fd978, %fd770, 0d4020000000000000;
	add.f64 	%fd979, %fd977, %fd978;
	sub.f64 	%fd980, %fd943, %fd961;
	sub.f64 	%fd981, %fd955, %fd948;
	fma.rn.f64 	%fd982, %fd981, 0d4020000000000000, %fd980;
	mul.f64 	%fd983, %fd897, %fd982;
	sub.f64 	%fd984, %fd979, %fd983;
	fma.rn.f64 	%fd985, %fd942, %fd984, %fd976;
	ld.global.f64 	%fd986, [%rd82+2217984];
	fma.rn.f64 	%fd987, %fd985, 0d3FB2B324D6AC6977, %fd986;
	st.global.f64 	[%rd82+2217984], %fd987;
	ld.global.nc.f64 	%fd988, [%rd53+2957304];
	ld.global.f64 	%fd989, [%rd55+-8];
	mul.f64 	%fd990, %fd988, %fd989;
	ld.global.f64 	%fd991, [%rd55];
	mul.f64 	%fd992, %fd638, %fd991;
	sub.f64 	%fd993, %fd990, %fd992;
	ld.global.nc.f64 	%fd994, [%rd53+2957296];
	mul.f64 	%fd995, %fd994, 0d3FE8000000000000;
	ld.global.f64 	%fd996, [%rd55+-16];
	mul.f64 	%fd997, %fd995, %fd996;
	sub.f64 	%fd998, %fd993, %fd997;
	ld.global.nc.f64 	%fd999, [%rd53+2957320];
	ld.global.f64 	%fd1000, [%rd55+8];
	mul.f64 	%fd1001, %fd999, %fd1000;
	fma.rn.f64 	%fd1002, %fd994, %fd996, %fd1001;
	fma.rn.f64 	%fd1003, %fd847, %fd991, %fd1002;
	mul.f64 	%fd1004, %fd988, 0d4008000000000000;
	fma.rn.f64 	%fd1005, %fd1004, %fd989, %fd1003;
	ld.global.nc.f64 	%fd1006, [%rd53+2957328];
	ld.global.f64 	%fd1007, [%rd55+16];
	fma.rn.f64 	%fd1008, %fd1006, %fd1007, %fd990;
	mul.f64 	%fd1009, %fd999, 0d4008000000000000;
	fma.rn.f64 	%fd1010, %fd1009, %fd1000, %fd1008;
	fma.rn.f64 	%fd1011, %fd847, %fd991, %fd1010;
	sub.f64 	%fd1012, %fd1001, %fd992;
	mul.f64 	%fd1013, %fd1006, 0d3FE8000000000000;
	mul.f64 	%fd1014, %fd1013, %fd1007;
	sub.f64 	%fd1015, %fd1012, %fd1014;
	ld.global.nc.f64 	%fd1016, [%rd53+2954880];
	ld.global.f64 	%fd1017, [%rd58+-8];
	mul.f64 	%fd1018, %fd1016, %fd1017;
	ld.global.f64 	%fd1019, [%rd58];
	mul.f64 	%fd1020, %fd638, %fd1019;
	sub.f64 	%fd1021, %fd1018, %fd1020;
	ld.global.nc.f64 	%fd1022, [%rd53+2952448];
	mul.f64 	%fd1023, %fd1022, 0d3FE8000000000000;
	ld.global.f64 	%fd1024, [%rd58+-16];
	mul.f64 	%fd1025, %fd1023, %fd1024;
	sub.f64 	%fd1026, %fd1021, %fd1025;
	ld.global.nc.f64 	%fd1027, [%rd53+2959744];
	ld.global.f64 	%fd1028, [%rd58+8];
	mul.f64 	%fd1029, %fd1027, %fd1028;
	fma.rn.f64 	%fd1030, %fd1022, %fd1024, %fd1029;
	fma.rn.f64 	%fd1031, %fd847, %fd1019, %fd1030;
	mul.f64 	%fd1032, %fd1016, 0d4008000000000000;
	fma.rn.f64 	%fd1033, %fd1032, %fd1017, %fd1031;
	ld.global.nc.f64 	%fd1034, [%rd53+2962176];
	ld.global.f64 	%fd1035, [%rd58+16];
	fma.rn.f64 	%fd1036, %fd1034, %fd1035, %fd1018;
	mul.f64 	%fd1037, %fd1027, 0d4008000000000000;
	fma.rn.f64 	%fd1038, %fd1037, %fd1028, %fd1036;
	fma.rn.f64 	%fd1039, %fd847, %fd1019, %fd1038;
	sub.f64 	%fd1040, %fd1029, %fd1020;
	mul.f64 	%fd1041, %fd1034, 0d3FE8000000000000;
	mul.f64 	%fd1042, %fd1041, %fd1035;
	sub.f64 	%fd1043, %fd1040, %fd1042;
	ld.global.f64 	%fd1044, [%rd62+24];
	mul.f64 	%fd1045, %fd406, %fd1044;
	ld.global.f64 	%fd1046, [%rd62+32];
	mul.f64 	%fd1047, %fd638, %fd1046;
	sub.f64 	%fd1048, %fd1045, %fd1047;
	ld.global.f64 	%fd1049, [%rd62+16];
	mul.f64 	%fd1050, %fd147, %fd1049;
	sub.f64 	%fd1051, %fd1048, %fd1050;
	ld.global.f64 	%fd1052, [%rd62+40];
	mul.f64 	%fd1053, %fd844, %fd1052;
	fma.rn.f64 	%fd1054, %fd140, %fd1049, %fd1053;
	fma.rn.f64 	%fd1055, %fd847, %fd1046, %fd1054;
	fma.rn.f64 	%fd1056, %fd634, %fd1044, %fd1055;
	ld.global.nc.f64 	%fd1057, [%rd59+4435968];
	ld.global.f64 	%fd1058, [%rd62+48];
	fma.rn.f64 	%fd1059, %fd1057, %fd1058, %fd1045;
	mul.f64 	%fd1060, %fd844, 0d4008000000000000;
	fma.rn.f64 	%fd1061, %fd1060, %fd1052, %fd1059;
	fma.rn.f64 	%fd1062, %fd847, %fd1046, %fd1061;
	sub.f64 	%fd1063, %fd1053, %fd1047;
	mul.f64 	%fd1064, %fd1057, 0d3FE8000000000000;
	mul.f64 	%fd1065, %fd1064, %fd1058;
	sub.f64 	%fd1066, %fd1063, %fd1065;
	ld.global.nc.f64 	%fd1067, [%rd66+2957296];
	sub.f64 	%fd1068, %fd1067, %fd696;
	ld.global.nc.f64 	%fd1069, [%rd66+2957304];
	sub.f64 	%fd1070, %fd1069, %fd696;
	mul.f64 	%fd1071, %fd1005, %fd1070;
	fma.rn.f64 	%fd1072, %fd998, %fd1068, %fd1071;
	ld.global.nc.f64 	%fd1073, [%rd66+2957320];
	sub.f64 	%fd1074, %fd1073, %fd696;
	fma.rn.f64 	%fd1075, %fd1011, %fd1074, %fd1072;
	ld.global.nc.f64 	%fd1076, [%rd66+2957328];
	sub.f64 	%fd1077, %fd1076, %fd696;
	fma.rn.f64 	%fd1078, %fd1015, %fd1077, %fd1075;
	ld.global.nc.f64 	%fd1079, [%rd66+2952448];
	sub.f64 	%fd1080, %fd1079, %fd696;
	ld.global.nc.f64 	%fd1081, [%rd66+2954880];
	sub.f64 	%fd1082, %fd1081, %fd696;
	mul.f64 	%fd1083, %fd1033, %fd1082;
	fma.rn.f64 	%fd1084, %fd1026, %fd1080, %fd1083;
	ld.global.nc.f64 	%fd1085, [%rd66+2959744];
	sub.f64 	%fd1086, %fd1085, %fd696;
	fma.rn.f64 	%fd1087, %fd1039, %fd1086, %fd1084;
	ld.global.nc.f64 	%fd1088, [%rd66+2962176];
	sub.f64 	%fd1089, %fd1088, %fd696;
	fma.rn.f64 	%fd1090, %fd1043, %fd1089, %fd1087;
	mul.f64 	%fd1091, %fd1019, %fd1090;
	fma.rn.f64 	%fd1092, %fd991, %fd1078, %fd1091;
	mul.f64 	%fd1093, %fd461, %fd1044;
	fma.rn.f64 	%fd1094, %fd1051, 0d4000000000000000, %fd1093;
	mul.f64 	%fd1095, %fd693, %fd1046;
	sub.f64 	%fd1096, %fd1094, %fd1095;
	mul.f64 	%fd1097, %fd211, %fd1049;
	sub.f64 	%fd1098, %fd1096, %fd1097;
	sub.f64 	%fd1099, %fd214, %fd696;
	mul.f64 	%fd1100, %fd202, %fd1049;
	fma.rn.f64 	%fd1101, %fd1056, 0d4000000000000000, %fd1100;
	mul.f64 	%fd1102, %fd897, %fd1052;
	add.f64 	%fd1103, %fd1101, %fd1102;
	fma.rn.f64 	%fd1104, %fd899, %fd1046, %fd1103;
	fma.rn.f64 	%fd1105, %fd686, %fd1044, %fd1104;
	sub.f64 	%fd1106, %fd473, %fd696;
	mul.f64 	%fd1107, %fd1105, %fd1106;
	fma.rn.f64 	%fd1108, %fd1098, %fd1099, %fd1107;
	fma.rn.f64 	%fd1109, %fd1062, 0d4000000000000000, %fd1093;
	ld.global.nc.f64 	%fd1110, [%rd69+4435968];
	fma.rn.f64 	%fd1111, %fd1110, %fd1058, %fd1109;
	mul.f64 	%fd1112, %fd897, 0d4008000000000000;
	fma.rn.f64 	%fd1113, %fd1112, %fd1052, %fd1111;
	fma.rn.f64 	%fd1114, %fd899, %fd1046, %fd1113;
	sub.f64 	%fd1115, %fd909, %fd696;
	fma.rn.f64 	%fd1116, %fd1114, %fd1115, %fd1108;
	fma.rn.f64 	%fd1117, %fd1066, 0d4000000000000000, %fd1102;
	sub.f64 	%fd1118, %fd1117, %fd1095;
	mul.f64 	%fd1119, %fd1110, 0d3FE8000000000000;
	mul.f64 	%fd1120, %fd1119, %fd1058;
	sub.f64 	%fd1121, %fd1118, %fd1120;
	ld.global.nc.f64 	%fd1122, [%rd70+4435968];
	sub.f64 	%fd1123, %fd1122, %fd696;
	fma.rn.f64 	%fd1124, %fd1121, %fd1123, %fd1116;
	fma.rn.f64 	%fd1125, %fd1046, %fd1124, %fd1092;
	mul.f64 	%fd1126, %fd991, %fd1046;
	mul.f64 	%fd1127, %fd1126, 0d3F7C71C71C71C71C;
	ld.global.nc.f64 	%fd1128, [%rd74+4435952];
	sub.f64 	%fd1129, %fd221, %fd1128;
	sub.f64 	%fd1130, %fd915, %fd479;
	fma.rn.f64 	%fd1131, %fd1130, 0d4020000000000000, %fd1129;
	mul.f64 	%fd1132, %fd994, %fd1131;
	ld.global.nc.f64 	%fd1133, [%rd74+4435960];
	sub.f64 	%fd1134, %fd228, %fd1133;
	sub.f64 	%fd1135, %fd920, %fd484;
	fma.rn.f64 	%fd1136, %fd1135, 0d4020000000000000, %fd1134;
	mul.f64 	%fd1137, %fd988, %fd1136;
	mul.f64 	%fd1138, %fd1137, 0d4020000000000000;
	sub.f64 	%fd1139, %fd1132, %fd1138;
	ld.global.nc.f64 	%fd1140, [%rd74+4435976];
	sub.f64 	%fd1141, %fd237, %fd1140;
	sub.f64 	%fd1142, %fd927, %fd491;
	fma.rn.f64 	%fd1143, %fd1142, 0d4020000000000000, %fd1141;
	mul.f64 	%fd1144, %fd999, %fd1143;
	fma.rn.f64 	%fd1145, %fd1144, 0d4020000000000000, %fd1139;
	ld.global.nc.f64 	%fd1146, [%rd74+4435984];
	sub.f64 	%fd1147, %fd245, %fd1146;
	sub.f64 	%fd1148, %fd933, %fd497;
	fma.rn.f64 	%fd1149, %fd1148, 0d4020000000000000, %fd1147;
	mul.f64 	%fd1150, %fd1006, %fd1149;
	sub.f64 	%fd1151, %fd1145, %fd1150;
	mul.f64 	%fd1152, %fd1127, %fd1151;
	fma.rn.f64 	%fd1153, %fd1125, 0d3FC5555555555555, %fd1152;
	mul.f64 	%fd1154, %fd1019, %fd1046;
	mul.f64 	%fd1155, %fd1154, 0d3F7C71C71C71C71C;
	ld.global.nc.f64 	%fd1156, [%rd78+4431104];
	sub.f64 	%fd1157, %fd257, %fd1156;
	sub.f64 	%fd1158, %fd943, %fd507;
	fma.rn.f64 	%fd1159, %fd1158, 0d4020000000000000, %fd1157;
	mul.f64 	%fd1160, %fd1022, %fd1159;
	ld.global.nc.f64 	%fd1161, [%rd78+4433536];
	sub.f64 	%fd1162, %fd264, %fd1161;
	sub.f64 	%fd1163, %fd948, %fd512;
	fma.rn.f64 	%fd1164, %fd1163, 0d4020000000000000, %fd1162;
	mul.f64 	%fd1165, %fd1016, %fd1164;
	mul.f64 	%fd1166, %fd1165, 0d4020000000000000;
	sub.f64 	%fd1167, %fd1160, %fd1166;
	ld.global.nc.f64 	%fd1168, [%rd78+4438400];
	sub.f64 	%fd1169, %fd273, %fd1168;
	sub.f64 	%fd1170, %fd955, %fd519;
	fma.rn.f64 	%fd1171, %fd1170, 0d4020000000000000, %fd1169;
	mul.f64 	%fd1172, %fd1027, %fd1171;
	fma.rn.f64 	%fd1173, %fd1172, 0d4020000000000000, %fd1167;
	ld.global.nc.f64 	%fd1174, [%rd78+4440832];
	sub.f64 	%fd1175, %fd281, %fd1174;
	sub.f64 	%fd1176, %fd961, %fd525;
	fma.rn.f64 	%fd1177, %fd1176, 0d4020000000000000, %fd1175;
	mul.f64 	%fd1178, %fd1034, %fd1177;
	sub.f64 	%fd1179, %fd1173, %fd1178;
	fma.rn.f64 	%fd1180, %fd1155, %fd1179, %fd1153;
	sub.f64 	%fd1181, %fd308, %fd756;
	mul.f64 	%fd1182, %fd974, 0d4020000000000000;
	add.f64 	%fd1183, %fd1181, %fd1182;
	sub.f64 	%fd1184, %fd1128, %fd1146;
	sub.f64 	%fd1185, %fd1140, %fd1133;
	fma.rn.f64 	%fd1186, %fd1185, 0d4020000000000000, %fd1184;
	mul.f64 	%fd1187, %fd1110, %fd1186;
	sub.f64 	%fd1188, %fd1183, %fd1187;
	fma.rn.f64 	%fd1189, %fd1127, %fd1188, %fd1180;
	sub.f64 	%fd1190, %fd330, %fd765;
	mul.f64 	%fd1191, %fd983, 0d4020000000000000;
	add.f64 	%fd1192, %fd1190, %fd1191;
	sub.f64 	%fd1193, %fd1156, %fd1174;
	sub.f64 	%fd1194, %fd1168, %fd1161;
	fma.rn.f64 	%fd1195, %fd1194, 0d4020000000000000, %fd1193;
	mul.f64 	%fd1196, %fd1110, %fd1195;
	sub.f64 	%fd1197, %fd1192, %fd1196;
	fma.rn.f64 	%fd1198, %fd1155, %fd1197, %fd1189;
	ld.global.f64 	%fd1199, [%rd82+2957312];
	fma.rn.f64 	%fd1200, %fd1198, 0d3FB2B324D6AC6977, %fd1199;
	st.global.f64 	[%rd82+2957312], %fd1200;
	ld.global.nc.f64 	%fd1201, [%rd53+3696632];
	ld.global.f64 	%fd1202, [%rd55+-8];
	mul.f64 	%fd1203, %fd1201, %fd1202;
	ld.global.f64 	%fd1204, [%rd55];
	mul.f64 	%fd1205, %fd851, %fd1204;
	sub.f64 	%fd1206, %fd1203, %fd1205;
	ld.global.nc.f64 	%fd1207, [%rd53+3696624];
	mul.f64 	%fd1208, %fd1207, 0d3FE8000000000000;
	ld.global.f64 	%fd1209, [%rd55+-16];
	mul.f64 	%fd1210, %fd1208, %fd1209;
	sub.f64 	%fd1211, %fd1206, %fd1210;
	ld.global.nc.f64 	%fd1212, [%rd53+3696648];
	ld.global.f64 	%fd1213, [%rd55+8];
	mul.f64 	%fd1214, %fd1212, %fd1213;
	fma.rn.f64 	%fd1215, %fd1207, %fd1209, %fd1214;
	fma.rn.f64 	%fd1216, %fd1060, %fd1204, %fd1215;
	mul.f64 	%fd1217, %fd1201, 0d4008000000000000;
	fma.rn.f64 	%fd1218, %fd1217, %fd1202, %fd1216;
	ld.global.nc.f64 	%fd1219, [%rd53+3696656];
	ld.global.f64 	%fd1220, [%rd55+16];
	fma.rn.f64 	%fd1221, %fd1219, %fd1220, %fd1203;
	mul.f64 	%fd1222, %fd1212, 0d4008000000000000;
	fma.rn.f64 	%fd1223, %fd1222, %fd1213, %fd1221;
	fma.rn.f64 	%fd1224, %fd1060, %fd1204, %fd1223;
	sub.f64 	%fd1225, %fd1214, %fd1205;
	mul.f64 	%fd1226, %fd1219, 0d3FE8000000000000;
	mul.f64 	%fd1227, %fd1226, %fd1220;
	sub.f64 	%fd1228, %fd1225, %fd1227;
	ld.global.nc.f64 	%fd1229, [%rd53+3694208];
	ld.global.f64 	%fd1230, [%rd58+-8];
	mul.f64 	%fd1231, %fd1229, %fd1230;
	ld.global.f64 	%fd1232, [%rd58];
	mul.f64 	%fd1233, %fd851, %fd1232;
	sub.f64 	%fd1234, %fd1231, %fd1233;
	ld.global.nc.f64 	%fd1235, [%rd53+3691776];
	mul.f64 	%fd1236, %fd1235, 0d3FE8000000000000;
	ld.global.f64 	%fd1237, [%rd58+-16];
	mul.f64 	%fd1238, %fd1236, %fd1237;
	sub.f64 	%fd1239, %fd1234, %fd1238;
	ld.global.nc.f64 	%fd1240, [%rd53+3699072];
	ld.global.f64 	%fd1241, [%rd58+8];
	mul.f64 	%fd1242, %fd1240, %fd1241;
	fma.rn.f64 	%fd1243, %fd1235, %fd1237, %fd1242;
	fma.rn.f64 	%fd1244, %fd1060, %fd1232, %fd1243;
	mul.f64 	%fd1245, %fd1229, 0d4008000000000000;
	fma.rn.f64 	%fd1246, %fd1245, %fd1230, %fd1244;
	ld.global.nc.f64 	%fd1247, [%rd53+3701504];
	ld.global.f64 	%fd1248, [%rd58+16];
	fma.rn.f64 	%fd1249, %fd1247, %fd1248, %fd1231;
	mul.f64 	%fd1250, %fd1240, 0d4008000000000000;
	fma.rn.f64 	%fd1251, %fd1250, %fd1241, %fd1249;
	fma.rn.f64 	%fd1252, %fd1060, %fd1232, %fd1251;
	sub.f64 	%fd1253, %fd1242, %fd1233;
	mul.f64 	%fd1254, %fd1247, 0d3FE8000000000000;
	mul.f64 	%fd1255, %fd1254, %fd1248;
	sub.f64 	%fd1256, %fd1253, %fd1255;
	ld.global.f64 	%fd1257, [%rd62+32];
	mul.f64 	%fd1258, %fd631, %fd1257;
	ld.global.f64 	%fd1259, [%rd62+40];
	mul.f64 	%fd1260, %fd851, %fd1259;
	sub.f64 	%fd1261, %fd1258, %fd1260;
	ld.global.f64 	%fd1262, [%rd62+24];
	mul.f64 	%fd1263, %fd413, %fd1262;
	sub.f64 	%fd1264, %fd1261, %fd1263;
	ld.global.f64 	%fd1265, [%rd62+48];
	mul.f64 	%fd1266, %fd1057, %fd1265;
	fma.rn.f64 	%fd1267, %fd406, %fd1262, %fd1266;
	fma.rn.f64 	%fd1268, %fd1060, %fd1259, %fd1267;
	fma.rn.f64 	%fd1269, %fd847, %fd1257, %fd1268;
	ld.global.nc.f64 	%fd1270, [%rd59+5175296];
	ld.global.f64 	%fd1271, [%rd62+56];
	fma.rn.f64 	%fd1272, %fd1270, %fd1271, %fd1258;
	mul.f64 	%fd1273, %fd1057, 0d4008000000000000;
	fma.rn.f64 	%fd1274, %fd1273, %fd1265, %fd1272;
	fma.rn.f64 	%fd1275, %fd1060, %fd1259, %fd1274;
	sub.f64 	%fd1276, %fd1266, %fd1260;
	mul.f64 	%fd1277, %fd1270, 0d3FE8000000000000;
	mul.f64 	%fd1278, %fd1277, %fd1271;
	sub.f64 	%fd1279, %fd1276, %fd1278;
	ld.global.nc.f64 	%fd1280, [%rd66+3696624];
	sub.f64 	%fd1281, %fd1280, %fd909;
	ld.global.nc.f64 	%fd1282, [%rd66+3696632];
	sub.f64 	%fd1283, %fd1282, %fd909;
	mul.f64 	%fd1284, %fd1218, %fd1283;
	fma.rn.f64 	%fd1285, %fd1211, %fd1281, %fd1284;
	ld.global.nc.f64 	%fd1286, [%rd66+3696648];
	sub.f64 	%fd1287, %fd1286, %fd909;
	fma.rn.f64 	%fd1288, %fd1224, %fd1287, %fd1285;
	ld.global.nc.f64 	%fd1289, [%rd66+3696656];
	sub.f64 	%fd1290, %fd1289, %fd909;
	fma.rn.f64 	%fd1291, %fd1228, %fd1290, %fd1288;
	ld.global.nc.f64 	%fd1292, [%rd66+3691776];
	sub.f64 	%fd1293, %fd1292, %fd909;
	ld.global.nc.f64 	%fd1294, [%rd66+3694208];
	sub.f64 	%fd1295, %fd1294, %fd909;
	mul.f64 	%fd1296, %fd1246, %fd1295;
	fma.rn.f64 	%fd1297, %fd1239, %fd1293, %fd1296;
	ld.global.nc.f64 	%fd1298, [%rd66+3699072];
	sub.f64 	%fd1299, %fd1298, %fd909;
	fma.rn.f64 	%fd1300, %fd1252, %fd1299, %fd1297;
	ld.global.nc.f64 	%fd1301, [%rd66+3701504];
	sub.f64 	%fd1302, %fd1301, %fd909;
	fma.rn.f64 	%fd1303, %fd1256, %fd1302, %fd1300;
	mul.f64 	%fd1304, %fd1232, %fd1303;
	fma.rn.f64 	%fd1305, %fd1204, %fd1291, %fd1304;
	mul.f64 	%fd1306, %fd684, %fd1257;
	fma.rn.f64 	%fd1307, %fd1264, 0d4000000000000000, %fd1306;
	mul.f64 	%fd1308, %fd906, %fd1259;
	sub.f64 	%fd1309, %fd1307, %fd1308;
	mul.f64 	%fd1310, %fd470, %fd1262;
	sub.f64 	%fd1311, %fd1309, %fd1310;
	sub.f64 	%fd1312, %fd473, %fd909;
	mul.f64 	%fd1313, %fd461, %fd1262;
	fma.rn.f64 	%fd1314, %fd1269, 0d4000000000000000, %fd1313;
	mul.f64 	%fd1315, %fd1110, %fd1265;
	add.f64 	%fd1316, %fd1314, %fd1315;
	fma.rn.f64 	%fd1317, %fd1112, %fd1259, %fd1316;
	fma.rn.f64 	%fd1318, %fd899, %fd1257, %fd1317;
	sub.f64 	%fd1319, %fd696, %fd909;
	mul.f64 	%fd1320, %fd1318, %fd1319;
	fma.rn.f64 	%fd1321, %fd1311, %fd1312, %fd1320;
	fma.rn.f64 	%fd1322, %fd1275, 0d4000000000000000, %fd1306;
	ld.global.nc.f64 	%fd1323, [%rd69+5175296];
	fma.rn.f64 	%fd1324, %fd1323, %fd1271, %fd1322;
	mul.f64 	%fd1325, %fd1110, 0d4008000000000000;
	fma.rn.f64 	%fd1326, %fd1325, %fd1265, %fd1324;
	fma.rn.f64 	%fd1327, %fd1112, %fd1259, %fd1326;
	sub.f64 	%fd1328, %fd1122, %fd909;
	fma.rn.f64 	%fd1329, %fd1327, %fd1328, %fd1321;
	fma.rn.f64 	%fd1330, %fd1279, 0d4000000000000000, %fd1315;
	sub.f64 	%fd1331, %fd1330, %fd1308;
	mul.f64 	%fd1332, %fd1323, 0d3FE8000000000000;
	mul.f64 	%fd1333, %fd1332, %fd1271;
	sub.f64 	%fd1334, %fd1331, %fd1333;
	ld.global.nc.f64 	%fd1335, [%rd70+5175296];
	sub.f64 	%fd1336, %fd1335, %fd909;
	fma.rn.f64 	%fd1337, %fd1334, %fd1336, %fd1329;
	fma.rn.f64 	%fd1338, %fd1259, %fd1337, %fd1305;
	mul.f64 	%fd1339, %fd1204, %fd1259;
	mul.f64 	%fd1340, %fd1339, 0d3F7C71C71C71C71C;
	ld.global.nc.f64 	%fd1341, [%rd74+5175280];
	sub.f64 	%fd1342, %fd479, %fd1341;
	sub.f64 	%fd1343, %fd1128, %fd702;
	fma.rn.f64 	%fd1344, %fd1343, 0d4020000000000000, %fd1342;
	mul.f64 	%fd1345, %fd1207, %fd1344;
	ld.global.nc.f64 	%fd1346, [%rd74+5175288];
	sub.f64 	%fd1347, %fd484, %fd1346;
	sub.f64 	%fd1348, %fd1133, %fd707;
	fma.rn.f64 	%fd1349, %fd1348, 0d4020000000000000, %fd1347;
	mul.f64 	%fd1350, %fd1201, %fd1349;
	mul.f64 	%fd1351, %fd1350, 0d4020000000000000;
	sub.f64 	%fd1352, %fd1345, %fd1351;
	ld.global.nc.f64 	%fd1353, [%rd74+5175304];
	sub.f64 	%fd1354, %fd491, %fd1353;
	sub.f64 	%fd1355, %fd1140, %fd714;
	fma.rn.f64 	%fd1356, %fd1355, 0d4020000000000000, %fd1354;
	mul.f64 	%fd1357, %fd1212, %fd1356;
	fma.rn.f64 	%fd1358, %fd1357, 0d4020000000000000, %fd1352;
	ld.global.nc.f64 	%fd1359, [%rd74+5175312];
	sub.f64 	%fd1360, %fd497, %fd1359;
	sub.f64 	%fd1361, %fd1146, %fd720;
	fma.rn.f64 	%fd1362, %fd1361, 0d4020000000000000, %fd1360;
	mul.f64 	%fd1363, %fd1219, %fd1362;
	sub.f64 	%fd1364, %fd1358, %fd1363;
	mul.f64 	%fd1365, %fd1340, %fd1364;
	fma.rn.f64 	%fd1366, %fd1338, 0d3FC5555555555555, %fd1365;
	mul.f64 	%fd1367, %fd1232, %fd1259;
	mul.f64 	%fd1368, %fd1367, 0d3F7C71C71C71C71C;
	ld.global.nc.f64 	%fd1369, [%rd78+5170432];
	sub.f64 	%fd1370, %fd507, %fd1369;
	sub.f64 	%fd1371, %fd1156, %fd730;
	fma.rn.f64 	%fd1372, %fd1371, 0d4020000000000000, %fd1370;
	mul.f64 	%fd1373, %fd1235, %fd1372;
	ld.global.nc.f64 	%fd1374, [%rd78+5172864];
	sub.f64 	%fd1375, %fd512, %fd1374;
	sub.f64 	%fd1376, %fd1161, %fd735;
	fma.rn.f64 	%fd1377, %fd1376, 0d4020000000000000, %fd1375;
	mul.f64 	%fd1378, %fd1229, %fd1377;
	mul.f64 	%fd1379, %fd1378, 0d4020000000000000;
	sub.f64 	%fd1380, %fd1373, %fd1379;
	ld.global.nc.f64 	%fd1381, [%rd78+5177728];
	sub.f64 	%fd1382, %fd519, %fd1381;
	sub.f64 	%fd1383, %fd1168, %fd742;
	fma.rn.f64 	%fd1384, %fd1383, 0d4020000000000000, %fd1382;
	mul.f64 	%fd1385, %fd1240, %fd1384;
	fma.rn.f64 	%fd1386, %fd1385, 0d4020000000000000, %fd1380;
	ld.global.nc.f64 	%fd1387, [%rd78+5180160];
	sub.f64 	%fd1388, %fd525, %fd1387;
	sub.f64 	%fd1389, %fd1174, %fd748;
	fma.rn.f64 	%fd1390, %fd1389, 0d4020000000000000, %fd1388;
	mul.f64 	%fd1391, %fd1247, %fd1390;
	sub.f64 	%fd1392, %fd1386, %fd1391;
	fma.rn.f64 	%fd1393, %fd1368, %fd1392, %fd1366;
	sub.f64 	%fd1394, %fd543, %fd969;
	mul.f64 	%fd1395, %fd1187, 0d4020000000000000;
	add.f64 	%fd1396, %fd1394, %fd1395;
	sub.f64 	%fd1397, %fd1341, %fd1359;
	sub.f64 	%fd1398, %fd1353, %fd1346;
	fma.rn.f64 	%fd1399, %fd1398, 0d4020000000000000, %fd1397;
	mul.f64 	%fd1400, %fd1323, %fd1399;
	sub.f64 	%fd1401, %fd1396, %fd1400;
	fma.rn.f64 	%fd1402, %fd1340, %fd1401, %fd1393;
	sub.f64 	%fd1403, %fd557, %fd978;
	mul.f64 	%fd1404, %fd1196, 0d4020000000000000;
	add.f64 	%fd1405, %fd1403, %fd1404;
	sub.f64 	%fd1406, %fd1369, %fd1387;
	sub.f64 	%fd1407, %fd1381, %fd1374;
	fma.rn.f64 	%fd1408, %fd1407, 0d4020000000000000, %fd1406;
	mul.f64 	%fd1409, %fd1323, %fd1408;
	sub.f64 	%fd1410, %fd1405, %fd1409;
	fma.rn.f64 	%fd1411, %fd1368, %fd1410, %fd1402;
	ld.global.f64 	%fd1412, [%rd82+3696640];
	fma.rn.f64 	%fd1413, %fd1411, 0d3FB2B324D6AC6977, %fd1412;
	st.global.f64 	[%rd82+3696640], %fd1413;
	ld.global.nc.f64 	%fd1414, [%rd53+4435960];
	ld.global.f64 	%fd1415, [%rd55+-8];
	mul.f64 	%fd1416, %fd1414, %fd1415;
	ld.global.f64 	%fd1417, [%rd55];
	mul.f64 	%fd1418, %fd1064, %fd1417;
	sub.f64 	%fd1419, %fd1416, %fd1418;
	ld.global.nc.f64 	%fd1420, [%rd53+4435952];
	mul.f64 	%fd1421, %fd1420, 0d3FE8000000000000;
	ld.global.f64 	%fd1422, [%rd55+-16];
	mul.f64 	%fd1423, %fd1421, %fd1422;
	sub.f64 	%fd1424, %fd1419, %fd1423;
	ld.global.nc.f64 	%fd1425, [%rd53+4435976];
	ld.global.f64 	%fd1426, [%rd55+8];
	mul.f64 	%fd1427, %fd1425, %fd1426;
	fma.rn.f64 	%fd1428, %fd1420, %fd1422, %fd1427;
	fma.rn.f64 	%fd1429, %fd1273, %fd1417, %fd1428;
	mul.f64 	%fd1430, %fd1414, 0d4008000000000000;
	fma.rn.f64 	%fd1431, %fd1430, %fd1415, %fd1429;
	ld.global.nc.f64 	%fd1432, [%rd53+4435984];
	ld.global.f64 	%fd1433, [%rd55+16];
	fma.rn.f64 	%fd1434, %fd1432, %fd1433, %fd1416;
	mul.f64 	%fd1435, %fd1425, 0d4008000000000000;
	fma.rn.f64 	%fd1436, %fd1435, %fd1426, %fd1434;
	fma.rn.f64 	%fd1437, %fd1273, %fd1417, %fd1436;
	sub.f64 	%fd1438, %fd1427, %fd1418;
	mul.f64 	%fd1439, %fd1432, 0d3FE8000000000000;
	mul.f64 	%fd1440, %fd1439, %fd1433;
	sub.f64 	%fd1441, %fd1438, %fd1440;
	ld.global.nc.f64 	%fd1442, [%rd53+4433536];
	ld.global.f64 	%fd1443, [%rd58+-8];
	mul.f64 	%fd1444, %fd1442, %fd1443;
	ld.global.f64 	%fd1445, [%rd58];
	mul.f64 	%fd1446, %fd1064, %fd1445;
	sub.f64 	%fd1447, %fd1444, %fd1446;
	ld.global.nc.f64 	%fd1448, [%rd53+4431104];
	mul.f64 	%fd1449, %fd1448, 0d3FE8000000000000;
	ld.global.f64 	%fd1450, [%rd58+-16];
	mul.f64 	%fd1451, %fd1449, %fd1450;
	sub.f64 	%fd1452, %fd1447, %fd1451;
	ld.global.nc.f64 	%fd1453, [%rd53+4438400];
	ld.global.f64 	%fd1454, [%rd58+8];
	mul.f64 	%fd1455, %fd1453, %fd1454;
	fma.rn.f64 	%fd1456, %fd1448, %fd1450, %fd1455;
	fma.rn.f64 	%fd1457, %fd1273, %fd1445, %fd1456;
	mul.f64 	%fd1458, %fd1442, 0d4008000000000000;
	fma.rn.f64 	%fd1459, %fd1458, %fd1443, %fd1457;
	ld.global.nc.f64 	%fd1460, [%rd53+4440832];
	ld.global.f64 	%fd1461, [%rd58+16];
	fma.rn.f64 	%fd1462, %fd1460, %fd1461, %fd1444;
	mul.f64 	%fd1463, %fd1453, 0d4008000000000000;
	fma.rn.f64 	%fd1464, %fd1463, %fd1454, %fd1462;
	fma.rn.f64 	%fd1465, %fd1273, %fd1445, %fd1464;
	sub.f64 	%fd1466, %fd1455, %fd1446;
	mul.f64 	%fd1467, %fd1460, 0d3FE8000000000000;
	mul.f64 	%fd1468, %fd1467, %fd1461;
	sub.f64 	%fd1469, %fd1466, %fd1468;
	ld.global.f64 	%fd1470, [%rd62+40];
	mul.f64 	%fd1471, %fd844, %fd1470;
	ld.global.f64 	%fd1472, [%rd62+48];
	mul.f64 	%fd1473, %fd1064, %fd1472;
	sub.f64 	%fd1474, %fd1471, %fd1473;
	ld.global.f64 	%fd1475, [%rd62+32];
	mul.f64 	%fd1476, %fd638, %fd1475;
	sub.f64 	%fd1477, %fd1474, %fd1476;
	ld.global.f64 	%fd1478, [%rd62+56];
	mul.f64 	%fd1479, %fd1270, %fd1478;
	fma.rn.f64 	%fd1480, %fd631, %fd1475, %fd1479;
	fma.rn.f64 	%fd1481, %fd1273, %fd1472, %fd1480;
	fma.rn.f64 	%fd1482, %fd1060, %fd1470, %fd1481;
	ld.global.nc.f64 	%fd1483, [%rd59+5914624];
	ld.global.f64 	%fd1484, [%rd62+64];
	fma.rn.f64 	%fd1485, %fd1483, %fd1484, %fd1471;
	mul.f64 	%fd1486, %fd1270, 0d4008000000000000;
	fma.rn.f64 	%fd1487, %fd1486, %fd1478, %fd1485;
	fma.rn.f64 	%fd1488, %fd1273, %fd1472, %fd1487;
	sub.f64 	%fd1489, %fd1479, %fd1473;
	mul.f64 	%fd1490, %fd1483, 0d3FE8000000000000;
	mul.f64 	%fd1491, %fd1490, %fd1484;
	sub.f64 	%fd1492, %fd1489, %fd1491;
	ld.global.nc.f64 	%fd1493, [%rd66+4435952];
	sub.f64 	%fd1494, %fd1493, %fd1122;
	ld.global.nc.f64 	%fd1495, [%rd66+4435960];
	sub.f64 	%fd1496, %fd1495, %fd1122;
	mul.f64 	%fd1497, %fd1431, %fd1496;
	fma.rn.f64 	%fd1498, %fd1424, %fd1494, %fd1497;
	ld.global.nc.f64 	%fd1499, [%rd66+4435976];
	sub.f64 	%fd1500, %fd1499, %fd1122;
	fma.rn.f64 	%fd1501, %fd1437, %fd1500, %fd1498;
	ld.global.nc.f64 	%fd1502, [%rd66+4435984];
	sub.f64 	%fd1503, %fd1502, %fd1122;
	fma.rn.f64 	%fd1504, %fd1441, %fd1503, %fd1501;
	ld.global.nc.f64 	%fd1505, [%rd66+4431104];
	sub.f64 	%fd1506, %fd1505, %fd1122;
	ld.global.nc.f64 	%fd1507, [%rd66+4433536];
	sub.f64 	%fd1508, %fd1507, %fd1122;
	mul.f64 	%fd1509, %fd1459, %fd1508;
	fma.rn.f64 	%fd1510, %fd1452, %fd1506, %fd1509;
	ld.global.nc.f64 	%fd1511, [%rd66+4438400];
	sub.f64 	%fd1512, %fd1511, %fd1122;
	fma.rn.f64 	%fd1513, %fd1465, %fd1512, %fd1510;
	ld.global.nc.f64 	%fd1514, [%rd66+4440832];
	sub.f64 	%fd1515, %fd1514, %fd1122;
	fma.rn.f64 	%fd1516, %fd1469, %fd1515, %fd1513;
	mul.f64 	%fd1517, %fd1445, %fd1516;
	fma.rn.f64 	%fd1518, %fd1417, %fd1504, %fd1517;
	mul.f64 	%fd1519, %fd897, %fd1470;
	fma.rn.f64 	%fd1520, %fd1477, 0d4000000000000000, %fd1519;
	mul.f64 	%fd1521, %fd1119, %fd1472;
	sub.f64 	%fd1522, %fd1520, %fd1521;
	mul.f64 	%fd1523, %fd693, %fd1475;
	sub.f64 	%fd1524, %fd1522, %fd1523;
	sub.f64 	%fd1525, %fd696, %fd1122;
	mul.f64 	%fd1526, %fd684, %fd1475;
	fma.rn.f64 	%fd1527, %fd1482, 0d4000000000000000, %fd1526;
	mul.f64 	%fd1528, %fd1323, %fd1478;
	add.f64 	%fd1529, %fd1527, %fd1528;
	fma.rn.f64 	%fd1530, %fd1325, %fd1472, %fd1529;
	fma.rn.f64 	%fd1531, %fd1112, %fd1470, %fd1530;
	sub.f64 	%fd1532, %fd909, %fd1122;
	mul.f64 	%fd1533, %fd1531, %fd1532;
	fma.rn.f64 	%fd1534, %fd1524, %fd1525, %fd1533;
	fma.rn.f64 	%fd1535, %fd1488, 0d4000000000000000, %fd1519;
	ld.global.nc.f64 	%fd1536, [%rd69+5914624];
	fma.rn.f64 	%fd1537, %fd1536, %fd1484, %fd1535;
	mul.f64 	%fd1538, %fd1323, 0d4008000000000000;
	fma.rn.f64 	%fd1539, %fd1538, %fd1478, %fd1537;
	fma.rn.f64 	%fd1540, %fd1325, %fd1472, %fd1539;
	sub.f64 	%fd1541, %fd1335, %fd1122;
	fma.rn.f64 	%fd1542, %fd1540, %fd1541, %fd1534;
	fma.rn.f64 	%fd1543, %fd1492, 0d4000000000000000, %fd1528;
	sub.f64 	%fd1544, %fd1543, %fd1521;
	mul.f64 	%fd1545, %fd1536, 0d3FE8000000000000;
	mul.f64 	%fd1546, %fd1545, %fd1484;
	sub.f64 	%fd1547, %fd1544, %fd1546;
	ld.global.nc.f64 	%fd1548, [%rd70+5914624];
	sub.f64 	%fd1549, %fd1548, %fd1122;
	fma.rn.f64 	%fd1550, %fd1547, %fd1549, %fd1542;
	fma.rn.f64 	%fd1551, %fd1472, %fd1550, %fd1518;
	mul.f64 	%fd1552, %fd1417, %fd1472;
	mul.f64 	%fd1553, %fd1552, 0d3F7C71C71C71C71C;
	ld.global.nc.f64 	%fd1554, [%rd74+5914608];
	sub.f64 	%fd1555, %fd702, %fd1554;
	sub.f64 	%fd1556, %fd1341, %fd915;
	fma.rn.f64 	%fd1557, %fd1556, 0d4020000000000000, %fd1555;
	mul.f64 	%fd1558, %fd1420, %fd1557;
	ld.global.nc.f64 	%fd1559, [%rd74+5914616];
	sub.f64 	%fd1560, %fd707, %fd1559;
	sub.f64 	%fd1561, %fd1346, %fd920;
	fma.rn.f64 	%fd1562, %fd1561, 0d4020000000000000, %fd1560;
	mul.f64 	%fd1563, %fd1414, %fd1562;
	mul.f64 	%fd1564, %fd1563, 0d4020000000000000;
	sub.f64 	%fd1565, %fd1558, %fd1564;
	ld.global.nc.f64 	%fd1566, [%rd74+5914632];
	sub.f64 	%fd1567, %fd714, %fd1566;
	sub.f64 	%fd1568, %fd1353, %fd927;
	fma.rn.f64 	%fd1569, %fd1568, 0d4020000000000000, %fd1567;
	mul.f64 	%fd1570, %fd1425, %fd1569;
	fma.rn.f64 	%fd1571, %fd1570, 0d4020000000000000, %fd1565;
	ld.global.nc.f64 	%fd1572, [%rd74+5914640];
	sub.f64 	%fd1573, %fd720, %fd1572;
	sub.f64 	%fd1574, %fd1359, %fd933;
	fma.rn.f64 	%fd1575, %fd1574, 0d4020000000000000, %fd1573;
	mul.f64 	%fd1576, %fd1432, %fd1575;
	sub.f64 	%fd1577, %fd1571, %fd1576;
	mul.f64 	%fd1578, %fd1553, %fd1577;
	fma.rn.f64 	%fd1579, %fd1551, 0d3FC5555555555555, %fd1578;
	mul.f64 	%fd1580, %fd1445, %fd1472;
	mul.f64 	%fd1581, %fd1580, 0d3F7C71C71C71C71C;
	ld.global.nc.f64 	%fd1582, [%rd78+5909760];
	sub.f64 	%fd1583, %fd730, %fd1582;
	sub.f64 	%fd1584, %fd1369, %fd943;
	fma.rn.f64 	%fd1585, %fd1584, 0d4020000000000000, %fd1583;
	mul.f64 	%fd1586, %fd1448, %fd1585;
	ld.global.nc.f64 	%fd1587, [%rd78+5912192];
	sub.f64 	%fd1588, %fd735, %fd1587;
	sub.f64 	%fd1589, %fd1374, %fd948;
	fma.rn.f64 	%fd1590, %fd1589, 0d4020000000000000, %fd1588;
	mul.f64 	%fd1591, %fd1442, %fd1590;
	mul.f64 	%fd1592, %fd1591, 0d4020000000000000;
	sub.f64 	%fd1593, %fd1586, %fd1592;
	ld.global.nc.f64 	%fd1594, [%rd78+5917056];
	sub.f64 	%fd1595, %fd742, %fd1594;
	sub.f64 	%fd1596, %fd1381, %fd955;
	fma.rn.f64 	%fd1597, %fd1596, 0d4020000000000000, %fd1595;
	mul.f64 	%fd1598, %fd1453, %fd1597;
	fma.rn.f64 	%fd1599, %fd1598, 0d4020000000000000, %fd1593;
	ld.global.nc.f64 	%fd1600, [%rd78+5919488];
	sub.f64 	%fd1601, %fd748, %fd1600;
	sub.f64 	%fd1602, %fd1387, %fd961;
	fma.rn.f64 	%fd1603, %fd1602, 0d4020000000000000, %fd1601;
	mul.f64 	%fd1604, %fd1460, %fd1603;
	sub.f64 	%fd1605, %fd1599, %fd1604;
	fma.rn.f64 	%fd1606, %fd1581, %fd1605, %fd1579;
	sub.f64 	%fd1607, %fd761, %fd1182;
	mul.f64 	%fd1608, %fd1400, 0d4020000000000000;
	add.f64 	%fd1609, %fd1607, %fd1608;
	sub.f64 	%fd1610, %fd1554, %fd1572;
	sub.f64 	%fd1611, %fd1566, %fd1559;
	fma.rn.f64 	%fd1612, %fd1611, 0d4020000000000000, %fd1610;
	mul.f64 	%fd1613, %fd1536, %fd1612;
	sub.f64 	%fd1614, %fd1609, %fd1613;
	fma.rn.f64 	%fd1615, %fd1553, %fd1614, %fd1606;
	sub.f64 	%fd1616, %fd770, %fd1191;
	mul.f64 	%fd1617, %fd1409, 0d4020000000000000;
	add.f64 	%fd1618, %fd1616, %fd1617;
	sub.f64 	%fd1619, %fd1582, %fd1600;
	sub.f64 	%fd1620, %fd1594, %fd1587;
	fma.rn.f64 	%fd1621, %fd1620, 0d4020000000000000, %fd1619;
	mul.f64 	%fd1622, %fd1536, %fd1621;
	sub.f64 	%fd1623, %fd1618, %fd1622;
	fma.rn.f64 	%fd1624, %fd1581, %fd1623, %fd1615;
	ld.global.f64 	%fd1625, [%rd82+4435968];
	fma.rn.f64 	%fd1626, %fd1624, 0d3FB2B324D6AC6977, %fd1625;
	st.global.f64 	[%rd82+4435968], %fd1626;
	ld.global.nc.f64 	%fd1627, [%rd53+5175288];
	ld.global.f64 	%fd1628, [%rd55+-8];
	mul.f64 	%fd1629, %fd1627, %fd1628;
	ld.global.f64 	%fd1630, [%rd55];
	mul.f64 	%fd1631, %fd1277, %fd1630;
	sub.f64 	%fd1632, %fd1629, %fd1631;
	ld.global.nc.f64 	%fd1633, [%rd53+5175280];
	mul.f64 	%fd1634, %fd1633, 0d3FE8000000000000;
	ld.global.f64 	%fd1635, [%rd55+-16];
	mul.f64 	%fd1636, %fd1634, %fd1635;
	sub.f64 	%fd1637, %fd1632, %fd1636;
	ld.global.nc.f64 	%fd1638, [%rd53+5175304];
	ld.global.f64 	%fd1639, [%rd55+8];
	mul.f64 	%fd1640, %fd1638, %fd1639;
	fma.rn.f64 	%fd1641, %fd1633, %fd1635, %fd1640;
	fma.rn.f64 	%fd1642, %fd1486, %fd1630, %fd1641;
	mul.f64 	%fd1643, %fd1627, 0d4008000000000000;
	fma.rn.f64 	%fd1644, %fd1643, %fd1628, %fd1642;
	ld.global.nc.f64 	%fd1645, [%rd53+5175312];
	ld.global.f64 	%fd1646, [%rd55+16];
	fma.rn.f64 	%fd1647, %fd1645, %fd1646, %fd1629;
	mul.f64 	%fd1648, %fd1638, 0d4008000000000000;
	fma.rn.f64 	%fd1649, %fd1648, %fd1639, %fd1647;
	fma.rn.f64 	%fd1650, %fd1486, %fd1630, %fd1649;
	sub.f64 	%fd1651, %fd1640, %fd1631;
	mul.f64 	%fd1652, %fd1645, 0d3FE8000000000000;
	mul.f64 	%fd1653, %fd1652, %fd1646;
	sub.f64 	%fd1654, %fd1651, %fd1653;
	ld.global.nc.f64 	%fd1655, [%rd53+5172864];
	ld.global.f64 	%fd1656, [%rd58+-8];
	mul.f64 	%fd1657, %fd1655, %fd1656;
	ld.global.f64 	%fd1658, [%rd58];
	mul.f64 	%fd1659, %fd1277, %fd1658;
	sub.f64 	%fd1660, %fd1657, %fd1659;
	ld.global.nc.f64 	%fd1661, [%rd53+5170432];
	mul.f64 	%fd1662, %fd1661, 0d3FE8000000000000;
	ld.global.f64 	%fd1663, [%rd58+-16];
	mul.f64 	%fd1664, %fd1662, %fd1663;
	sub.f64 	%fd1665, %fd1660, %fd1664;
	ld.global.nc.f64 	%fd1666, [%rd53+5177728];
	ld.global.f64 	%fd1667, [%rd58+8];
	mul.f64 	%fd1668, %fd1666, %fd1667;
	fma.rn.f64 	%fd1669, %fd1661, %fd1663, %fd1668;
	fma.rn.f64 	%fd1670, %fd1486, %fd1658, %fd1669;
	mul.f64 	%fd1671, %fd1655, 0d4008000000000000;
	fma.rn.f64 	%fd1672, %fd1671, %fd1656, %fd1670;
	ld.global.nc.f64 	%fd1673, [%rd53+5180160];
	ld.global.f64 	%fd1674, [%rd58+16];
	fma.rn.f64 	%fd1675, %fd1673, %fd1674, %fd1657;
	mul.f64 	%fd1676, %fd1666, 0d4008000000000000;
	fma.rn.f64 	%fd1677, %fd1676, %fd1667, %fd1675;
	fma.rn.f64 	%fd1678, %fd1486, %fd1658, %fd1677;
	sub.f64 	%fd1679, %fd1668, %fd1659;
	mul.f64 	%fd1680, %fd1673, 0d3FE8000000000000;
	mul.f64 	%fd1681, %fd1680, %fd1674;
	sub.f64 	%fd1682, %fd1679, %fd1681;
	ld.global.f64 	%fd1683, [%rd62+48];
	mul.f64 	%fd1684, %fd1057, %fd1683;
	ld.global.f64 	%fd1685, [%rd62+56];
	mul.f64 	%fd1686, %fd1277, %fd1685;
	sub.f64 	%fd1687, %fd1684, %fd1686;
	ld.global.f64 	%fd1688, [%rd62+40];
	mul.f64 	%fd1689, %fd851, %fd1688;
	sub.f64 	%fd1690, %fd1687, %fd1689;
	ld.global.f64 	%fd1691, [%rd62+64];
	mul.f64 	%fd1692, %fd1483, %fd1691;
	fma.rn.f64 	%fd1693, %fd844, %fd1688, %fd1692;
	fma.rn.f64 	%fd1694, %fd1486, %fd1685, %fd1693;
	fma.rn.f64 	%fd1695, %fd1273, %fd1683, %fd1694;
	ld.global.nc.f64 	%fd1696, [%rd59+6653952];
	ld.global.f64 	%fd1697, [%rd62+72];
	fma.rn.f64 	%fd1698, %fd1696, %fd1697, %fd1684;
	mul.f64 	%fd1699, %fd1483, 0d4008000000000000;
	fma.rn.f64 	%fd1700, %fd1699, %fd1691, %fd1698;
	fma.rn.f64 	%fd1701, %fd1486, %fd1685, %fd1700;
	sub.f64 	%fd1702, %fd1692, %fd1686;
	mul.f64 	%fd1703, %fd1696, 0d3FE8000000000000;
	mul.f64 	%fd1704, %fd1703, %fd1697;
	sub.f64 	%fd1705, %fd1702, %fd1704;
	ld.global.nc.f64 	%fd1706, [%rd66+5175280];
	sub.f64 	%fd1707, %fd1706, %fd1335;
	ld.global.nc.f64 	%fd1708, [%rd66+5175288];
	sub.f64 	%fd1709, %fd1708, %fd1335;
	mul.f64 	%fd1710, %fd1644, %fd1709;
	fma.rn.f64 	%fd1711, %fd1637, %fd1707, %fd1710;
	ld.global.nc.f64 	%fd1712, [%rd66+5175304];
	sub.f64 	%fd1713, %fd1712, %fd1335;
	fma.rn.f64 	%fd1714, %fd1650, %fd1713, %fd1711;
	ld.global.nc.f64 	%fd1715, [%rd66+5175312];
	sub.f64 	%fd1716, %fd1715, %fd1335;
	fma.rn.f64 	%fd1717, %fd1654, %fd1716, %fd1714;
	ld.global.nc.f64 	%fd1718, [%rd66+5170432];
	sub.f64 	%fd1719, %fd1718, %fd1335;
	ld.global.nc.f64 	%fd1720, [%rd66+5172864];
	sub.f64 	%fd1721, %fd1720, %fd1335;
	mul.f64 	%fd1722, %fd1672, %fd1721;
	fma.rn.f64 	%fd1723, %fd1665, %fd1719, %fd1722;
	ld.global.nc.f64 	%fd1724, [%rd66+5177728];
	sub.f64 	%fd1725, %fd1724, %fd1335;
	fma.rn.f64 	%fd1726, %fd1678, %fd1725, %fd1723;
	ld.global.nc.f64 	%fd1727, [%rd66+5180160];
	sub.f64 	%fd1728, %fd1727, %fd1335;
	fma.rn.f64 	%fd1729, %fd1682, %fd1728, %fd1726;
	mul.f64 	%fd1730, %fd1658, %fd1729;
	fma.rn.f64 	%fd1731, %fd1630, %fd1717, %fd1730;
	mul.f64 	%fd1732, %fd1110, %fd1683;
	fma.rn.f64 	%fd1733, %fd1690, 0d4000000000000000, %fd1732;
	mul.f64 	%fd1734, %fd1332, %fd1685;
	sub.f64 	%fd1735, %fd1733, %fd1734;
	mul.f64 	%fd1736, %fd906, %fd1688;
	sub.f64 	%fd1737, %fd1735, %fd1736;
	sub.f64 	%fd1738, %fd909, %fd1335;
	mul.f64 	%fd1739, %fd897, %fd1688;
	fma.rn.f64 	%fd1740, %fd1695, 0d4000000000000000, %fd1739;
	mul.f64 	%fd1741, %fd1536, %fd1691;
	add.f64 	%fd1742, %fd1740, %fd1741;
	fma.rn.f64 	%fd1743, %fd1538, %fd1685, %fd1742;
	fma.rn.f64 	%fd1744, %fd1325, %fd1683, %fd1743;
	sub.f64 	%fd1745, %fd1122, %fd1335;
	mul.f64 	%fd1746, %fd1744, %fd1745;
	fma.rn.f64 	%fd1747, %fd1737, %fd1738, %fd1746;
	fma.rn.f64 	%fd1748, %fd1701, 0d4000000000000000, %fd1732;
	ld.global.nc.f64 	%fd1749, [%rd69+6653952];
	fma.rn.f64 	%fd1750, %fd1749, %fd1697, %fd1748;
	mul.f64 	%fd1751, %fd1536, 0d4008000000000000;
	fma.rn.f64 	%fd1752, %fd1751, %fd1691, %fd1750;
	fma.rn.f64 	%fd1753, %fd1538, %fd1685, %fd1752;
	sub.f64 	%fd1754, %fd1548, %fd1335;
	fma.rn.f64 	%fd1755, %fd1753, %fd1754, %fd1747;
	fma.rn.f64 	%fd1756, %fd1705, 0d4000000000000000, %fd1741;
	sub.f64 	%fd1757, %fd1756, %fd1734;
	mul.f64 	%fd1758, %fd1749, 0d3FE8000000000000;
	mul.f64 	%fd1759, %fd1758, %fd1697;
	sub.f64 	%fd1760, %fd1757, %fd1759;
	ld.global.nc.f64 	%fd1761, [%rd70+6653952];
	sub.f64 	%fd1762, %fd1761, %fd1335;
	fma.rn.f64 	%fd1763, %fd1760, %fd1762, %fd1755;
	fma.rn.f64 	%fd1764, %fd1685, %fd1763, %fd1731;
	mul.f64 	%fd1765, %fd1630, %fd1685;
	mul.f64 	%fd1766, %fd1765, 0d3F7C71C71C71C71C;
	ld.global.nc.f64 	%fd1767, [%rd74+6653936];
	sub.f64 	%fd1768, %fd915, %fd1767;
	sub.f64 	%fd1769, %fd1554, %fd1128;
	fma.rn.f64 	%fd1770, %fd1769, 0d4020000000000000, %fd1768;
	mul.f64 	%fd1771, %fd1633, %fd1770;
	ld.global.nc.f64 	%fd1772, [%rd74+6653944];
	sub.f64 	%fd1773, %fd920, %fd1772;
	sub.f64 	%fd1774, %fd1559, %fd1133;
	fma.rn.f64 	%fd1775, %fd1774, 0d4020000000000000, %fd1773;
	mul.f64 	%fd1776, %fd1627, %fd1775;
	mul.f64 	%fd1777, %fd1776, 0d4020000000000000;
	sub.f64 	%fd1778, %fd1771, %fd1777;
	ld.global.nc.f64 	%fd1779, [%rd74+6653960];
	sub.f64 	%fd1780, %fd927, %fd1779;
	sub.f64 	%fd1781, %fd1566, %fd1140;
	fma.rn.f64 	%fd1782, %fd1781, 0d4020000000000000, %fd1780;
	mul.f64 	%fd1783, %fd1638, %fd1782;
	fma.rn.f64 	%fd1784, %fd1783, 0d4020000000000000, %fd1778;
	ld.global.nc.f64 	%fd1785, [%rd74+6653968];
	sub.f64 	%fd1786, %fd933, %fd1785;
	sub.f64 	%fd1787, %fd1572, %fd1146;
	fma.rn.f64 	%fd1788, %fd1787, 0d4020000000000000, %fd1786;
	mul.f64 	%fd1789, %fd1645, %fd1788;
	sub.f64 	%fd1790, %fd1784, %fd1789;
	mul.f64 	%fd1791, %fd1766, %fd1790;
	fma.rn.f64 	%fd1792, %fd1764, 0d3FC5555555555555, %fd1791;
	mul.f64 	%fd1793, %fd1658, %fd1685;
	mul.f64 	%fd1794, %fd1793, 0d3F7C71C71C71C71C;
	ld.global.nc.f64 	%fd1795, [%rd78+6649088];
	sub.f64 	%fd1796, %fd943, %fd1795;
	sub.f64 	%fd1797, %fd1582, %fd1156;
	fma.rn.f64 	%fd1798, %fd1797, 0d4020000000000000, %fd1796;
	mul.f64 	%fd1799, %fd1661, %fd1798;
	ld.global.nc.f64 	%fd1800, [%rd78+6651520];
	sub.f64 	%fd1801, %fd948, %fd1800;
	sub.f64 	%fd1802, %fd1587, %fd1161;
	fma.rn.f64 	%fd1803, %fd1802, 0d4020000000000000, %fd1801;
	mul.f64 	%fd1804, %fd1655, %fd1803;
	mul.f64 	%fd1805, %fd1804, 0d4020000000000000;
	sub.f64 	%fd1806, %fd1799, %fd1805;
	ld.global.nc.f64 	%fd1807, [%rd78+6656384];
	sub.f64 	%fd1808, %fd955, %fd1807;
	sub.f64 	%fd1809, %fd1594, %fd1168;
	fma.rn.f64 	%fd1810, %fd1809, 0d4020000000000000, %fd1808;
	mul.f64 	%fd1811, %fd1666, %fd1810;
	fma.rn.f64 	%fd1812, %fd1811, 0d4020000000000000, %fd1806;
	ld.global.nc.f64 	%fd1813, [%rd78+6658816];
	sub.f64 	%fd1814, %fd961, %fd1813;
	sub.f64 	%fd1815, %fd1600, %fd1174;
	fma.rn.f64 	%fd1816, %fd1815, 0d4020000000000000, %fd1814;
	mul.f64 	%fd1817, %fd1673, %fd1816;
	sub.f64 	%fd1818, %fd1812, %fd1817;
	fma.rn.f64 	%fd1819, %fd1794, %fd1818, %fd1792;
	sub.f64 	%fd1820, %fd974, %fd1395;
	mul.f64 	%fd1821, %fd1613, 0d4020000000000000;
	add.f64 	%fd1822, %fd1820, %fd1821;
	sub.f64 	%fd1823, %fd1767, %fd1785;
	sub.f64 	%fd1824, %fd1779, %fd1772;
	fma.rn.f64 	%fd1825, %fd1824, 0d4020000000000000, %fd1823;
	mul.f64 	%fd1826, %fd1749, %fd1825;
	sub.f64 	%fd1827, %fd1822, %fd1826;
	fma.rn.f64 	%fd1828, %fd1766, %fd1827, %fd1819;
	sub.f64 	%fd1829, %fd983, %fd1404;
	mul.f64 	%fd1830, %fd1622, 0d4020000000000000;
	add.f64 	%fd1831, %fd1829, %fd1830;
	sub.f64 	%fd1832, %fd1795, %fd1813;
	sub.f64 	%fd1833, %fd1807, %fd1800;
	fma.rn.f64 	%fd1834, %fd1833, 0d4020000000000000, %fd1832;
	mul.f64 	%fd1835, %fd1749, %fd1834;
	sub.f64 	%fd1836, %fd1831, %fd1835;
	fma.rn.f64 	%fd1837, %fd1794, %fd1836, %fd1828;
	ld.global.f64 	%fd1838, [%rd82+5175296];
	fma.rn.f64 	%fd1839, %fd1837, 0d3FB2B324D6AC6977, %fd1838;
	st.global.f64 	[%rd82+5175296], %fd1839;
	ld.global.nc.f64 	%fd1840, [%rd53+5914616];
	ld.global.f64 	%fd1841, [%rd55+-8];
	mul.f64 	%fd1842, %fd1840, %fd1841;
	ld.global.f64 	%fd1843, [%rd55];
	mul.f64 	%fd1844, %fd1490, %fd1843;
	sub.f64 	%fd1845, %fd1842, %fd1844;
	ld.global.nc.f64 	%fd1846, [%rd53+5914608];
	mul.f64 	%fd1847, %fd1846, 0d3FE8000000000000;
	ld.global.f64 	%fd1848, [%rd55+-16];
	mul.f64 	%fd1849, %fd1847, %fd1848;
	sub.f64 	%fd1850, %fd1845, %fd1849;
	ld.global.nc.f64 	%fd1851, [%rd53+5914632];
	ld.global.f64 	%fd1852, [%rd55+8];
	mul.f64 	%fd1853, %fd1851, %fd1852;
	fma.rn.f64 	%fd1854, %fd1846, %fd1848, %fd1853;
	fma.rn.f64 	%fd1855, %fd1699, %fd1843, %fd1854;
	mul.f64 	%fd1856, %fd1840, 0d4008000000000000;
	fma.rn.f64 	%fd1857, %fd1856, %fd1841, %fd1855;
	ld.global.nc.f64 	%fd1858, [%rd53+5914640];
	ld.global.f64 	%fd1859, [%rd55+16];
	fma.rn.f64 	%fd1860, %fd1858, %fd1859, %fd1842;
	mul.f64 	%fd1861, %fd1851, 0d4008000000000000;
	fma.rn.f64 	%fd1862, %fd1861, %fd1852, %fd1860;
	fma.rn.f64 	%fd1863, %fd1699, %fd1843, %fd1862;
	sub.f64 	%fd1864, %fd1853, %fd1844;
	mul.f64 	%fd1865, %fd1858, 0d3FE8000000000000;
	mul.f64 	%fd1866, %fd1865, %fd1859;
	sub.f64 	%fd1867, %fd1864, %fd1866;
	ld.global.nc.f64 	%fd1868, [%rd53+5912192];
	ld.global.f64 	%fd1869, [%rd58+-8];
	mul.f64 	%fd1870, %fd1868, %fd1869;
	ld.global.f64 	%fd1871, [%rd58];
	mul.f64 	%fd1872, %fd1490, %fd1871;
	sub.f64 	%fd1873, %fd1870, %fd1872;
	ld.global.nc.f64 	%fd1874, [%rd53+5909760];
	mul.f64 	%fd1875, %fd1874, 0d3FE8000000000000;
	ld.global.f64 	%fd1876, [%rd58+-16];
	mul.f64 	%fd1877, %fd1875, %fd1876;
	sub.f64 	%fd1878, %fd1873, %fd1877;
	ld.global.nc.f64 	%fd1879, [%rd53+5917056];
	ld.global.f64 	%fd1880, [%rd58+8];
	mul.f64 	%fd1881, %fd1879, %fd1880;
	fma.rn.f64 	%fd1882, %fd1874, %fd1876, %fd1881;
	fma.rn.f64 	%fd1883, %fd1699, %fd1871, %fd1882;
	mul.f64 	%fd1884, %fd1868, 0d4008000000000000;
	fma.rn.f64 	%fd1885, %fd1884, %fd1869, %fd1883;
	ld.global.nc.f64 	%fd1886, [%rd53+5919488];
	ld.global.f64 	%fd1887, [%rd58+16];
	fma.rn.f64 	%fd1888, %fd1886, %fd1887, %fd1870;
	mul.f64 	%fd1889, %fd1879, 0d4008000000000000;
	fma.rn.f64 	%fd1890, %fd1889, %fd1880, %fd1888;
	fma.rn.f64 	%fd1891, %fd1699, %fd1871, %fd1890;
	sub.f64 	%fd1892, %fd1881, %fd1872;
	mul.f64 	%fd1893, %fd1886, 0d3FE8000000000000;
	mul.f64 	%fd1894, %fd1893, %fd1887;
	sub.f64 	%fd1895, %fd1892, %fd1894;
	ld.global.f64 	%fd1896, [%rd62+56];
	mul.f64 	%fd1897, %fd1270, %fd1896;
	ld.global.f64 	%fd1898, [%rd62+64];
	mul.f64 	%fd1899, %fd1490, %fd1898;
	sub.f64 	%fd1900, %fd1897, %fd1899;
	ld.global.f64 	%fd1901, [%rd62+48];
	mul.f64 	%fd1902, %fd1064, %fd1901;
	sub.f64 	%fd1903, %fd1900, %fd1902;
	ld.global.f64 	%fd1904, [%rd62+72];
	mul.f64 	%fd1905, %fd1696, %fd1904;
	fma.rn.f64 	%fd1906, %fd1057, %fd1901, %fd1905;
	fma.rn.f64 	%fd1907, %fd1699, %fd1898, %fd1906;
	fma.rn.f64 	%fd1908, %fd1486, %fd1896, %fd1907;
	add.s32 	%r47, %r44, 10;
	ld.global.nc.f64 	%fd1909, [%rd59+7393280];
	ld.global.f64 	%fd1910, [%rd62+80];
	fma.rn.f64 	%fd1911, %fd1909, %fd1910, %fd1897;
	mul.f64 	%fd1912, %fd1696, 0d4008000000000000;
	fma.rn.f64 	%fd1913, %fd1912, %fd1904, %fd1911;
	fma.rn.f64 	%fd1914, %fd1699, %fd1898, %fd1913;
	sub.f64 	%fd1915, %fd1905, %fd1899;
	mul.f64 	%fd1916, %fd1909, 0d3FE8000000000000;
	mul.f64 	%fd1917, %fd1916, %fd1910;
	sub.f64 	%fd1918, %fd1915, %fd1917;
	ld.global.nc.f64 	%fd1919, [%rd66+5914608];
	sub.f64 	%fd1920, %fd1919, %fd1548;
	ld.global.nc.f64 	%fd1921, [%rd66+5914616];
	sub.f64 	%fd1922, %fd1921, %fd1548;
	mul.f64 	%fd1923, %fd1857, %fd1922;
	fma.rn.f64 	%fd1924, %fd1850, %fd1920, %fd1923;
	ld.global.nc.f64 	%fd1925, [%rd66+5914632];
	sub.f64 	%fd1926, %fd1925, %fd1548;
	fma.rn.f64 	%fd1927, %fd1863, %fd1926, %fd1924;
	ld.global.nc.f64 	%fd1928, [%rd66+5914640];
	sub.f64 	%fd1929, %fd1928, %fd1548;
	fma.rn.f64 	%fd1930, %fd1867, %fd1929, %fd1927;
	ld.global.nc.f64 	%fd1931, [%rd66+5909760];
	sub.f64 	%fd1932, %fd1931, %fd1548;
	ld.global.nc.f64 	%fd1933, [%rd66+5912192];
	sub.f64 	%fd1934, %fd1933, %fd1548;
	mul.f64 	%fd1935, %fd1885, %fd1934;
	fma.rn.f64 	%fd1936, %fd1878, %fd1932, %fd1935;
	ld.global.nc.f64 	%fd1937, [%rd66+5917056];
	sub.f64 	%fd1938, %fd1937, %fd1548;
	fma.rn.f64 	%fd1939, %fd1891, %fd1938, %fd1936;
	ld.global.nc.f64 	%fd1940, [%rd66+5919488];
	sub.f64 	%fd1941, %fd1940, %fd1548;
	fma.rn.f64 	%fd1942, %fd1895, %fd1941, %fd1939;
	mul.f64 	%fd1943, %fd1871, %fd1942;
	fma.rn.f64 	%fd1944, %fd1843, %fd1930, %fd1943;
	mul.f64 	%fd1945, %fd1323, %fd1896;
	fma.rn.f64 	%fd1946, %fd1903, 0d4000000000000000, %fd1945;
	mul.f64 	%fd1947, %fd1545, %fd1898;
	sub.f64 	%fd1948, %fd1946, %fd1947;
	mul.f64 	%fd1949, %fd1119, %fd1901;
	sub.f64 	%fd1950, %fd1948, %fd1949;
	sub.f64 	%fd1951, %fd1122, %fd1548;
	mul.f64 	%fd1952, %fd1110, %fd1901;
	fma.rn.f64 	%fd1953, %fd1908, 0d4000000000000000, %fd1952;
	mul.f64 	%fd1954, %fd1749, %fd1904;
	add.f64 	%fd1955, %fd1953, %fd1954;
	fma.rn.f64 	%fd1956, %fd1751, %fd1898, %fd1955;
	fma.rn.f64 	%fd1957, %fd1538, %fd1896, %fd1956;
	sub.f64 	%fd1958, %fd1335, %fd1548;
	mul.f64 	%fd1959, %fd1957, %fd1958;
	fma.rn.f64 	%fd1960, %fd1950, %fd1951, %fd1959;
	fma.rn.f64 	%fd1961, %fd1914, 0d4000000000000000, %fd1945;
	ld.global.nc.f64 	%fd2529, [%rd69+7393280];
	fma.rn.f64 	%fd1962, %fd2529, %fd1910, %fd1961;
	mul.f64 	%fd1963, %fd1749, 0d4008000000000000;
	fma.rn.f64 	%fd1964, %fd1963, %fd1904, %fd1962;
	fma.rn.f64 	%fd1965, %fd1751, %fd1898, %fd1964;
	sub.f64 	%fd1966, %fd1761, %fd1548;
	fma.rn.f64 	%fd1967, %fd1965, %fd1966, %fd1960;
	fma.rn.f64 	%fd1968, %fd1918, 0d4000000000000000, %fd1954;
	sub.f64 	%fd1969, %fd1968, %fd1947;
	mul.f64 	%fd1970, %fd2529, 0d3FE8000000000000;
	mul.f64 	%fd1971, %fd1970, %fd1910;
	sub.f64 	%fd1972, %fd1969, %fd1971;
	ld.global.nc.f64 	%fd1973, [%rd70+7393280];
	sub.f64 	%fd1974, %fd1973, %fd1548;
	fma.rn.f64 	%fd1975, %fd1972, %fd1974, %fd1967;
	fma.rn.f64 	%fd1976, %fd1898, %fd1975, %fd1944;
	mul.f64 	%fd1977, %fd1843, %fd1898;
	mul.f64 	%fd1978, %fd1977, 0d3F7C71C71C71C71C;
	ld.global.nc.f64 	%fd2528, [%rd74+7393264];
	sub.f64 	%fd1979, %fd1128, %fd2528;
	sub.f64 	%fd1980, %fd1767, %fd1341;
	fma.rn.f64 	%fd1981, %fd1980, 0d4020000000000000, %fd1979;
	mul.f64 	%fd1982, %fd1846, %fd1981;
	ld.global.nc.f64 	%fd2527, [%rd74+7393272];
	sub.f64 	%fd1983, %fd1133, %fd2527;
	sub.f64 	%fd1984, %fd1772, %fd1346;
	fma.rn.f64 	%fd1985, %fd1984, 0d4020000000000000, %fd1983;
	mul.f64 	%fd1986, %fd1840, %fd1985;
	mul.f64 	%fd1987, %fd1986, 0d4020000000000000;
	sub.f64 	%fd1988, %fd1982, %fd1987;
	ld.global.nc.f64 	%fd2526, [%rd74+7393288];
	sub.f64 	%fd1989, %fd1140, %fd2526;
	sub.f64 	%fd1990, %fd1779, %fd1353;
	fma.rn.f64 	%fd1991, %fd1990, 0d4020000000000000, %fd1989;
	mul.f64 	%fd1992, %fd1851, %fd1991;
	fma.rn.f64 	%fd1993, %fd1992, 0d4020000000000000, %fd1988;
	ld.global.nc.f64 	%fd2525, [%rd74+7393296];
	sub.f64 	%fd1994, %fd1146, %fd2525;
	sub.f64 	%fd1995, %fd1785, %fd1359;
	fma.rn.f64 	%fd1996, %fd1995, 0d4020000000000000, %fd1994;
	mul.f64 	%fd1997, %fd1858, %fd1996;
	sub.f64 	%fd1998, %fd1993, %fd1997;
	mul.f64 	%fd1999, %fd1978, %fd1998;
	fma.rn.f64 	%fd2000, %fd1976, 0d3FC5555555555555, %fd1999;
	mul.f64 	%fd2001, %fd1871, %fd1898;
	mul.f64 	%fd2002, %fd2001, 0d3F7C71C71C71C71C;
	ld.global.nc.f64 	%fd2524, [%rd78+7388416];
	sub.f64 	%fd2003, %fd1156, %fd2524;
	sub.f64 	%fd2004, %fd1795, %fd1369;
	fma.rn.f64 	%fd2005, %fd2004, 0d4020000000000000, %fd2003;
	mul.f64 	%fd2006, %fd1874, %fd2005;
	ld.global.nc.f64 	%fd2523, [%rd78+7390848];
	sub.f64 	%fd2007, %fd1161, %fd2523;
	sub.f64 	%fd2008, %fd1800, %fd1374;
	fma.rn.f64 	%fd2009, %fd2008, 0d4020000000000000, %fd2007;
	mul.f64 	%fd2010, %fd1868, %fd2009;
	mul.f64 	%fd2011, %fd2010, 0d4020000000000000;
	sub.f64 	%fd2012, %fd2006, %fd2011;
	ld.global.nc.f64 	%fd2522, [%rd78+7395712];
	sub.f64 	%fd2013, %fd1168, %fd2522;
	sub.f64 	%fd2014, %fd1807, %fd1381;
	fma.rn.f64 	%fd2015, %fd2014, 0d4020000000000000, %fd2013;
	mul.f64 	%fd2016, %fd1879, %fd2015;
	fma.rn.f64 	%fd2017, %fd2016, 0d4020000000000000, %fd2012;
	ld.global.nc.f64 	%fd2521, [%rd78+7398144];
	sub.f64 	%fd2018, %fd1174, %fd2521;
	sub.f64 	%fd2019, %fd1813, %fd1387;
	fma.rn.f64 	%fd2020, %fd2019, 0d4020000000000000, %fd2018;
	mul.f64 	%fd2021, %fd1886, %fd2020;
	sub.f64 	%fd2022, %fd2017, %fd2021;
	fma.rn.f64 	%fd2023, %fd2002, %fd2022, %fd2000;
	sub.f64 	%fd2024, %fd1187, %fd1608;
	fma.rn.f64 	%fd2025, %fd1826, 0d4020000000000000, %fd2024;
	sub.f64 	%fd2026, %fd2528, %fd2525;
	sub.f64 	%fd2027, %fd2526, %fd2527;
	fma.rn.f64 	%fd2028, %fd2027, 0d4020000000000000, %fd2026;
	mul.f64 	%fd2029, %fd2529, %fd2028;
	sub.f64 	%fd2030, %fd2025, %fd2029;
	fma.rn.f64 	%fd2031, %fd1978, %fd2030, %fd2023;
	sub.f64 	%fd2032, %fd1196, %fd1617;
	fma.rn.f64 	%fd2033, %fd1835, 0d4020000000000000, %fd2032;
	sub.f64 	%fd2034, %fd2524, %fd2521;
	sub.f64 	%fd2035, %fd2522, %fd2523;
	fma.rn.f64 	%fd2036, %fd2035, 0d4020000000000000, %fd2034;
	mul.f64 	%fd2037, %fd2529, %fd2036;
	sub.f64 	%fd2038, %fd2033, %fd2037;
	fma.rn.f64 	%fd2039, %fd2002, %fd2038, %fd2031;
	ld.global.f64 	%fd2040, [%rd82+5914624];
	fma.rn.f64 	%fd2041, %fd2039, 0d3FB2B324D6AC6977, %fd2040;
	st.global.f64 	[%rd82+5914624], %fd2041;
	ld.global.nc.f64 	%fd2042, [%rd53+6653944];
	ld.global.f64 	%fd2043, [%rd55+-8];
	mul.f64 	%fd2044, %fd2042, %fd2043;
	ld.global.f64 	%fd2045, [%rd55];
	mul.f64 	%fd2046, %fd1703, %fd2045;
	sub.f64 	%fd2047, %fd2044, %fd2046;
	ld.global.nc.f64 	%fd2048, [%rd53+6653936];
	mul.f64 	%fd2049, %fd2048, 0d3FE8000000000000;
	ld.global.f64 	%fd2050, [%rd55+-16];
	mul.f64 	%fd2051, %fd2049, %fd2050;
	sub.f64 	%fd2052, %fd2047, %fd2051;
	ld.global.nc.f64 	%fd2053, [%rd53+6653960];
	ld.global.f64 	%fd2054, [%rd55+8];
	mul.f64 	%fd2055, %fd2053, %fd2054;
	fma.rn.f64 	%fd2056, %fd2048, %fd2050, %fd2055;
	fma.rn.f64 	%fd2057, %fd1912, %fd2045, %fd2056;
	mul.f64 	%fd2058, %fd2042, 0d4008000000000000;
	fma.rn.f64 	%fd2059, %fd2058, %fd2043, %fd2057;
	ld.global.nc.f64 	%fd2060, [%rd53+6653968];
	ld.global.f64 	%fd2061, [%rd55+16];
	fma.rn.f64 	%fd2062, %fd2060, %fd2061, %fd2044;
	mul.f64 	%fd2063, %fd2053, 0d4008000000000000;
	fma.rn.f64 	%fd2064, %fd2063, %fd2054, %fd2062;
	fma.rn.f64 	%fd2065, %fd1912, %fd2045, %fd2064;
	sub.f64 	%fd2066, %fd2055, %fd2046;
	mul.f64 	%fd2067, %fd2060, 0d3FE8000000000000;
	mul.f64 	%fd2068, %fd2067, %fd2061;
	sub.f64 	%fd2069, %fd2066, %fd2068;
	ld.global.nc.f64 	%fd2070, [%rd53+6651520];
	ld.global.f64 	%fd2071, [%rd58+-8];
	mul.f64 	%fd2072, %fd2070, %fd2071;
	ld.global.f64 	%fd2073, [%rd58];
	mul.f64 	%fd2074, %fd1703, %fd2073;
	sub.f64 	%fd2075, %fd2072, %fd2074;
	ld.global.nc.f64 	%fd2076, [%rd53+6649088];
	mul.f64 	%fd2077, %fd2076, 0d3FE8000000000000;
	ld.global.f64 	%fd2078, [%rd58+-16];
	mul.f64 	%fd2079, %fd2077, %fd2078;
	sub.f64 	%fd2080, %fd2075, %fd2079;
	ld.global.nc.f64 	%fd2081, [%rd53+6656384];
	ld.global.f64 	%fd2082, [%rd58+8];
	mul.f64 	%fd2083, %fd2081, %fd2082;
	fma.rn.f64 	%fd2084, %fd2076, %fd2078, %fd2083;
	fma.rn.f64 	%fd2085, %fd1912, %fd2073, %fd2084;
	mul.f64 	%fd2086, %fd2070, 0d4008000000000000;
	fma.rn.f64 	%fd2087, %fd2086, %fd2071, %fd2085;
	ld.global.nc.f64 	%fd2088, [%rd53+6658816];
	ld.global.f64 	%fd2089, [%rd58+16];
	fma.rn.f64 	%fd2090, %fd2088, %fd2089, %fd2072;
	mul.f64 	%fd2091, %fd2081, 0d4008000000000000;
	fma.rn.f64 	%fd2092, %fd2091, %fd2082, %fd2090;
	fma.rn.f64 	%fd2093, %fd1912, %fd2073, %fd2092;
	sub.f64 	%fd2094, %fd2083, %fd2074;
	mul.f64 	%fd2095, %fd2088, 0d3FE8000000000000;
	mul.f64 	%fd2096, %fd2095, %fd2089;
	sub.f64 	%fd2097, %fd2094, %fd2096;
	ld.global.f64 	%fd2098, [%rd62+64];
	mul.f64 	%fd2099, %fd1483, %fd2098;
	ld.global.f64 	%fd2100, [%rd62+72];
	mul.f64 	%fd2101, %fd1703, %fd2100;
	sub.f64 	%fd2102, %fd2099, %fd2101;
	ld.global.f64 	%fd2103, [%rd62+56];
	mul.f64 	%fd2104, %fd1277, %fd2103;
	sub.f64 	%fd2105, %fd2102, %fd2104;
	ld.global.f64 	%fd2106, [%rd62+80];
	mul.f64 	%fd2107, %fd1909, %fd2106;
	fma.rn.f64 	%fd2108, %fd1270, %fd2103, %fd2107;
	fma.rn.f64 	%fd2109, %fd1912, %fd2100, %fd2108;
	fma.rn.f64 	%fd2110, %fd1699, %fd2098, %fd2109;
	ld.global.nc.f64 	%fd2540, [%rd59+8132608];
	ld.global.f64 	%fd2111, [%rd62+88];
	fma.rn.f64 	%fd2112, %fd2540, %fd2111, %fd2099;
	mul.f64 	%fd2113, %fd1909, 0d4008000000000000;
	fma.rn.f64 	%fd2114, %fd2113, %fd2106, %fd2112;
	fma.rn.f64 	%fd2115, %fd1912, %fd2100, %fd2114;
	sub.f64 	%fd2116, %fd2107, %fd2101;
	mul.f64 	%fd2117, %fd2540, 0d3FE8000000000000;
	mul.f64 	%fd2118, %fd2117, %fd2111;
	sub.f64 	%fd2119, %fd2116, %fd2118;
	ld.global.nc.f64 	%fd2120, [%rd66+6653936];
	sub.f64 	%fd2121, %fd2120, %fd1761;
	ld.global.nc.f64 	%fd2122, [%rd66+6653944];
	sub.f64 	%fd2123, %fd2122, %fd1761;
	mul.f64 	%fd2124, %fd2059, %fd2123;
	fma.rn.f64 	%fd2125, %fd2052, %fd2121, %fd2124;
	ld.global.nc.f64 	%fd2126, [%rd66+6653960];
	sub.f64 	%fd2127, %fd2126, %fd1761;
	fma.rn.f64 	%fd2128, %fd2065, %fd2127, %fd2125;
	ld.global.nc.f64 	%fd2129, [%rd66+6653968];
	sub.f64 	%fd2130, %fd2129, %fd1761;
	fma.rn.f64 	%fd2131, %fd2069, %fd2130, %fd2128;
	ld.global.nc.f64 	%fd2132, [%rd66+6649088];
	sub.f64 	%fd2133, %fd2132, %fd1761;
	ld.global.nc.f64 	%fd2134, [%rd66+6651520];
	sub.f64 	%fd2135, %fd2134, %fd1761;
	mul.f64 	%fd2136, %fd2087, %fd2135;
	fma.rn.f64 	%fd2137, %fd2080, %fd2133, %fd2136;
	ld.global.nc.f64 	%fd2138, [%rd66+6656384];
	sub.f64 	%fd2139, %fd2138, %fd1761;
	fma.rn.f64 	%fd2140, %fd2093, %fd2139, %fd2137;
	ld.global.nc.f64 	%fd2141, [%rd66+6658816];
	sub.f64 	%fd2142, %fd2141, %fd1761;
	fma.rn.f64 	%fd2143, %fd2097, %fd2142, %fd2140;
	mul.f64 	%fd2144, %fd2073, %fd2143;
	fma.rn.f64 	%fd2145, %fd2045, %fd2131, %fd2144;
	mul.f64 	%fd2146, %fd1536, %fd2098;
	fma.rn.f64 	%fd2147, %fd2105, 0d4000000000000000, %fd2146;
	mul.f64 	%fd2148, %fd1758, %fd2100;
	sub.f64 	%fd2149, %fd2147, %fd2148;
	mul.f64 	%fd2150, %fd1332, %fd2103;
	sub.f64 	%fd2151, %fd2149, %fd2150;
	sub.f64 	%fd2152, %fd1335, %fd1761;
	mul.f64 	%fd2153, %fd1323, %fd2103;
	fma.rn.f64 	%fd2154, %fd2110, 0d4000000000000000, %fd2153;
	mul.f64 	%fd2155, %fd2529, %fd2106;
	add.f64 	%fd2156, %fd2154, %fd2155;
	fma.rn.f64 	%fd2157, %fd1963, %fd2100, %fd2156;
	fma.rn.f64 	%fd2158, %fd1751, %fd2098, %fd2157;
	sub.f64 	%fd2159, %fd1548, %fd1761;
	mul.f64 	%fd2160, %fd2158, %fd2159;
	fma.rn.f64 	%fd2161, %fd2151, %fd2152, %fd2160;
	fma.rn.f64 	%fd2162, %fd2115, 0d4000000000000000, %fd2146;
	ld.global.nc.f64 	%fd2539, [%rd69+8132608];
	fma.rn.f64 	%fd2163, %fd2539, %fd2111, %fd2162;
	mul.f64 	%fd2164, %fd2529, 0d4008000000000000;
	fma.rn.f64 	%fd2165, %fd2164, %fd2106, %fd2163;
	fma.rn.f64 	%fd2166, %fd1963, %fd2100, %fd2165;
	sub.f64 	%fd2167, %fd1973, %fd1761;
	fma.rn.f64 	%fd2168, %fd2166, %fd2167, %fd2161;
	fma.rn.f64 	%fd2169, %fd2119, 0d4000000000000000, %fd2155;
	sub.f64 	%fd2170, %fd2169, %fd2148;
	mul.f64 	%fd2171, %fd2539, 0d3FE8000000000000;
	mul.f64 	%fd2172, %fd2171, %fd2111;
	sub.f64 	%fd2173, %fd2170, %fd2172;
	ld.global.nc.f64 	%fd2538, [%rd70+8132608];
	sub.f64 	%fd2174, %fd2538, %fd1761;
	fma.rn.f64 	%fd2175, %fd2173, %fd2174, %fd2168;
	fma.rn.f64 	%fd2176, %fd2100, %fd2175, %fd2145;
	mul.f64 	%fd2177, %fd2045, %fd2100;
	mul.f64 	%fd2178, %fd2177, 0d3F7C71C71C71C71C;
	ld.global.nc.f64 	%fd2537, [%rd74+8132592];
	sub.f64 	%fd2179, %fd1341, %fd2537;
	sub.f64 	%fd2180, %fd2528, %fd1554;
	fma.rn.f64 	%fd2181, %fd2180, 0d4020000000000000, %fd2179;
	mul.f64 	%fd2182, %fd2048, %fd2181;
	ld.global.nc.f64 	%fd2536, [%rd74+8132600];
	sub.f64 	%fd2183, %fd1346, %fd2536;
	sub.f64 	%fd2184, %fd2527, %fd1559;
	fma.rn.f64 	%fd2185, %fd2184, 0d4020000000000000, %fd2183;
	mul.f64 	%fd2186, %fd2042, %fd2185;
	mul.f64 	%fd2187, %fd2186, 0d4020000000000000;
	sub.f64 	%fd2188, %fd2182, %fd2187;
	ld.global.nc.f64 	%fd2535, [%rd74+8132616];
	sub.f64 	%fd2189, %fd1353, %fd2535;
	sub.f64 	%fd2190, %fd2526, %fd1566;
	fma.rn.f64 	%fd2191, %fd2190, 0d4020000000000000, %fd2189;
	mul.f64 	%fd2192, %fd2053, %fd2191;
	fma.rn.f64 	%fd2193, %fd2192, 0d4020000000000000, %fd2188;
	ld.global.nc.f64 	%fd2534, [%rd74+8132624];
	sub.f64 	%fd2194, %fd1359, %fd2534;
	sub.f64 	%fd2195, %fd2525, %fd1572;
	fma.rn.f64 	%fd2196, %fd2195, 0d4020000000000000, %fd2194;
	mul.f64 	%fd2197, %fd2060, %fd2196;
	sub.f64 	%fd2198, %fd2193, %fd2197;
	mul.f64 	%fd2199, %fd2178, %fd2198;
	fma.rn.f64 	%fd2200, %fd2176, 0d3FC5555555555555, %fd2199;
	mul.f64 	%fd2201, %fd2073, %fd2100;
	mul.f64 	%fd2202, %fd2201, 0d3F7C71C71C71C71C;
	ld.global.nc.f64 	%fd2533, [%rd78+8127744];
	sub.f64 	%fd2203, %fd1369, %fd2533;
	sub.f64 	%fd2204, %fd2524, %fd1582;
	fma.rn.f64 	%fd2205, %fd2204, 0d4020000000000000, %fd2203;
	mul.f64 	%fd2206, %fd2076, %fd2205;
	ld.global.nc.f64 	%fd2532, [%rd78+8130176];
	sub.f64 	%fd2207, %fd1374, %fd2532;
	sub.f64 	%fd2208, %fd2523, %fd1587;
	fma.rn.f64 	%fd2209, %fd2208, 0d4020000000000000, %fd2207;
	mul.f64 	%fd2210, %fd2070, %fd2209;
	mul.f64 	%fd2211, %fd2210, 0d4020000000000000;
	sub.f64 	%fd2212, %fd2206, %fd2211;
	ld.global.nc.f64 	%fd2531, [%rd78+8135040];
	sub.f64 	%fd2213, %fd1381, %fd2531;
	sub.f64 	%fd2214, %fd2522, %fd1594;
	fma.rn.f64 	%fd2215, %fd2214, 0d4020000000000000, %fd2213;
	mul.f64 	%fd2216, %fd2081, %fd2215;
	fma.rn.f64 	%fd2217, %fd2216, 0d4020000000000000, %fd2212;
	ld.global.nc.f64 	%fd2530, [%rd78+8137472];
	sub.f64 	%fd2218, %fd1387, %fd2530;
	sub.f64 	%fd2219, %fd2521, %fd1600;
	fma.rn.f64 	%fd2220, %fd2219, 0d4020000000000000, %fd2218;
	mul.f64 	%fd2221, %fd2088, %fd2220;
	sub.f64 	%fd2222, %fd2217, %fd2221;
	fma.rn.f64 	%fd2223, %fd2202, %fd2222, %fd2200;
	sub.f64 	%fd2224, %fd1400, %fd1821;
	fma.rn.f64 	%fd2225, %fd2029, 0d4020000000000000, %fd2224;
	sub.f64 	%fd2226, %fd2537, %fd2534;
	sub.f64 	%fd2227, %fd2535, %fd2536;
	fma.rn.f64 	%fd2228, %fd2227, 0d4020000000000000, %fd2226;
	mul.f64 	%fd2229, %fd2539, %fd2228;
	sub.f64 	%fd2230, %fd2225, %fd2229;
	fma.rn.f64 	%fd2231, %fd2178, %fd2230, %fd2223;
	sub.f64 	%fd2232, %fd1409, %fd1830;
	fma.rn.f64 	%fd2233, %fd2037, 0d4020000000000000, %fd2232;
	sub.f64 	%fd2234, %fd2533, %fd2530;
	sub.f64 	%fd2235, %fd2531, %fd2532;
	fma.rn.f64 	%fd2236, %fd2235, 0d4020000000000000, %fd2234;
	mul.f64 	%fd2237, %fd2539, %fd2236;
	sub.f64 	%fd2238, %fd2233, %fd2237;
	fma.rn.f64 	%fd2239, %fd2202, %fd2238, %fd2231;
	ld.global.f64 	%fd2240, [%rd82+6653952];
	fma.rn.f64 	%fd2241, %fd2239, 0d3FB2B324D6AC6977, %fd2240;
	st.global.f64 	[%rd82+6653952], %fd2241;
	add.s32 	%r29, %r44, 8;
	setp.eq.s32 	%p7, %r10, 10;
	selp.b32 	%r30, 0, %r10, %p7;
	sub.s32 	%r31, %r19, %r30;
	add.s32 	%r32, %r31, -4;
	setp.ne.s32 	%p8, %r29, %r32;
	mov.u32 	%r44, %r47;
	@%p8 bra 	$L__BB2_3;
$L__BB2_4:
	setp.eq.s32 	%p9, %r10, 10;
	@%p9 bra 	$L__BB2_7;
	ld.param.u64 	%rd140, [_Z5sw4_3PdS_S_S_S_S_S_S_S_S_S_i_param_10];
	ld.param.u64 	%rd134, [_Z5sw4_3PdS_S_S_S_S_S_S_S_S_S_i_param_6];
	ld.param.u64 	%rd132, [_Z5sw4_3PdS_S_S_S_S_S_S_S_S_S_i_param_5];
	ld.param.u64 	%rd130, [_Z5sw4_3PdS_S_S_S_S_S_S_S_S_S_i_param_4];
	ld.param.u64 	%rd128, [_Z5sw4_3PdS_S_S_S_S_S_S_S_S_S_i_param_3];
	ld.param.u64 	%rd125, [_Z5sw4_3PdS_S_S_S_S_S_S_S_S_S_i_param_2];
	mul.wide.u32 	%rd87, %r47, 739328;
	add.s64 	%rd88, %rd8, %rd87;
	ld.global.nc.f64 	%fd2541, [%rd88];
	sub.s32 	%r46, %r26, %r19;
	mul.wide.u32 	%rd89, %r1, %r2;
	shl.b64 	%rd90, %rd89, 3;
	mul.wide.u32 	%rd91, %r3, 8;
	add.s64 	%rd92, %rd90, %rd91;
	cvta.to.global.u64 	%rd93, %rd132;
	add.s64 	%rd11, %rd93, %rd92;
	mul.wide.u32 	%rd94, %r5, %r6;
	mul.wide.u32 	%rd95, %r7, 2432;
	mad.lo.s64 	%rd12, %rd94, 2432, %rd95;
	mul.wide.u32 	%rd96, %r47, 8;
	cvta.to.global.u64 	%rd97, %rd140;
	add.s64 	%rd98, %rd96, %rd97;
	add.s64 	%rd142, %rd98, 8;
	cvta.to.global.u64 	%rd99, %rd125;
	add.s64 	%rd14, %rd99, %rd36;
	add.s64 	%rd141, %rd87, %rd34;
	add.s64 	%rd16, %rd4, %rd92;
	cvta.to.global.u64 	%rd100, %rd134;
	add.s64 	%rd17, %rd100, %rd92;
	cvta.to.global.u64 	%rd101, %rd130;
	add.s64 	%rd18, %rd101, %rd92;
	cvta.to.global.u64 	%rd102, %rd128;
	add.s64 	%rd19, %rd102, %rd92;
	add.s64 	%rd20, %rd97, -8;
$L__BB2_6:
	.pragma "nounroll";
	ld.param.u64 	%rd138, [_Z5sw4_3PdS_S_S_S_S_S_S_S_S_S_i_param_9];
	ld.param.u64 	%rd136, [_Z5sw4_3PdS_S_S_S_S_S_S_S_S_S_i_param_8];
	mul.wide.s32 	%rd103, %r47, 739328;
	add.s64 	%rd104, %rd12, %rd103;
	mul.wide.s32 	%rd105, %r47, 8;
	add.s64 	%rd106, %rd20, %rd105;
	add.s64 	%rd107, %rd17, %rd141;
	ld.global.nc.f64 	%fd2242, [%rd107+-8];
	cvta.to.global.u64 	%rd108, %rd136;
	add.s64 	%rd110, %rd108, %rd36;
	ld.global.f64 	%fd2243, [%rd110+-8];
	mul.f64 	%fd2244, %fd2242, %fd2243;
	ld.global.nc.f64 	%fd2245, [%rd107];
	mul.f64 	%fd2246, %fd2245, 0d3FE8000000000000;
	ld.global.f64 	%fd2247, [%rd110];
	mul.f64 	%fd2248, %fd2246, %fd2247;
	sub.f64 	%fd2249, %fd2244, %fd2248;
	ld.global.nc.f64 	%fd2250, [%rd107+-16];
	mul.f64 	%fd2251, %fd2250, 0d3FE8000000000000;
	ld.global.f64 	%fd2252, [%rd110+-16];
	mul.f64 	%fd2253, %fd2251, %fd2252;
	sub.f64 	%fd2254, %fd2249, %fd2253;
	ld.global.nc.f64 	%fd2255, [%rd107+8];
	ld.global.f64 	%fd2256, [%rd110+8];
	mul.f64 	%fd2257, %fd2255, %fd2256;
	fma.rn.f64 	%fd2258, %fd2250, %fd2252, %fd2257;
	mul.f64 	%fd2259, %fd2245, 0d4008000000000000;
	fma.rn.f64 	%fd2260, %fd2259, %fd2247, %fd2258;
	mul.f64 	%fd2261, %fd2242, 0d4008000000000000;
	fma.rn.f64 	%fd2262, %fd2261, %fd2243, %fd2260;
	ld.global.nc.f64 	%fd2263, [%rd107+16];
	ld.global.f64 	%fd2264, [%rd110+16];
	fma.rn.f64 	%fd2265, %fd2263, %fd2264, %fd2244;
	mul.f64 	%fd2266, %fd2255, 0d4008000000000000;
	fma.rn.f64 	%fd2267, %fd2266, %fd2256, %fd2265;
	fma.rn.f64 	%fd2268, %fd2259, %fd2247, %fd2267;
	sub.f64 	%fd2269, %fd2257, %fd2248;
	mul.f64 	%fd2270, %fd2263, 0d3FE8000000000000;
	mul.f64 	%fd2271, %fd2270, %fd2264;
	sub.f64 	%fd2272, %fd2269, %fd2271;
	ld.global.nc.f64 	%fd2273, [%rd107+-2432];
	cvta.to.global.u64 	%rd111, %rd138;
	mul.wide.u32 	%rd112, %r8, 8;
	add.s64 	%rd113, %rd111, %rd112;
	ld.global.f64 	%fd2274, [%rd113+-8];
	mul.f64 	%fd2275, %fd2273, %fd2274;
	ld.global.f64 	%fd2276, [%rd113];
	mul.f64 	%fd2277, %fd2246, %fd2276;
	sub.f64 	%fd2278, %fd2275, %fd2277;
	ld.global.nc.f64 	%fd2279, [%rd107+-4864];
	mul.f64 	%fd2280, %fd2279, 0d3FE8000000000000;
	ld.global.f64 	%fd2281, [%rd113+-16];
	mul.f64 	%fd2282, %fd2280, %fd2281;
	sub.f64 	%fd2283, %fd2278, %fd2282;
	ld.global.nc.f64 	%fd2284, [%rd107+2432];
	ld.global.f64 	%fd2285, [%rd113+8];
	mul.f64 	%fd2286, %fd2284, %fd2285;
	fma.rn.f64 	%fd2287, %fd2279, %fd2281, %fd2286;
	fma.rn.f64 	%fd2288, %fd2259, %fd2276, %fd2287;
	mul.f64 	%fd2289, %fd2273, 0d4008000000000000;
	fma.rn.f64 	%fd2290, %fd2289, %fd2274, %fd2288;
	ld.global.nc.f64 	%fd2291, [%rd107+4864];
	ld.global.f64 	%fd2292, [%rd113+16];
	fma.rn.f64 	%fd2293, %fd2291, %fd2292, %fd2275;
	mul.f64 	%fd2294, %fd2284, 0d4008000000000000;
	fma.rn.f64 	%fd2295, %fd2294, %fd2285, %fd2293;
	fma.rn.f64 	%fd2296, %fd2259, %fd2276, %fd2295;
	sub.f64 	%fd2297, %fd2286, %fd2277;
	mul.f64 	%fd2298, %fd2291, 0d3FE8000000000000;
	mul.f64 	%fd2299, %fd2298, %fd2292;
	sub.f64 	%fd2300, %fd2297, %fd2299;
	add.s64 	%rd114, %rd17, %rd104;
	ld.global.nc.f64 	%fd2301, [%rd114+-739328];
	ld.global.f64 	%fd2302, [%rd106];
	mul.f64 	%fd2303, %fd2301, %fd2302;
	ld.global.f64 	%fd2304, [%rd142+-8];
	mul.f64 	%fd2305, %fd2246, %fd2304;
	sub.f64 	%fd2306, %fd2303, %fd2305;
	ld.global.nc.f64 	%fd2307, [%rd114+-1478656];
	mul.f64 	%fd2308, %fd2307, 0d3FE8000000000000;
	ld.global.f64 	%fd2309, [%rd106+-8];
	mul.f64 	%fd2310, %fd2308, %fd2309;
	sub.f64 	%fd2311, %fd2306, %fd2310;
	add.s32 	%r47, %r47, 1;
	ld.global.nc.f64 	%fd2312, [%rd107+739328];
	ld.global.f64 	%fd2313, [%rd142];
	mul.f64 	%fd2314, %fd2312, %fd2313;
	fma.rn.f64 	%fd2315, %fd2307, %fd2309, %fd2314;
	fma.rn.f64 	%fd2316, %fd2259, %fd2304, %fd2315;
	mul.f64 	%fd2317, %fd2301, 0d4008000000000000;
	fma.rn.f64 	%fd2318, %fd2317, %fd2302, %fd2316;
	ld.global.nc.f64 	%fd2319, [%rd107+1478656];
	add.s64 	%rd23, %rd142, 8;
	ld.global.f64 	%fd2320, [%rd142+8];
	fma.rn.f64 	%fd2321, %fd2319, %fd2320, %fd2303;
	mul.f64 	%fd2322, %fd2312, 0d4008000000000000;
	fma.rn.f64 	%fd2323, %fd2322, %fd2313, %fd2321;
	fma.rn.f64 	%fd2324, %fd2259, %fd2304, %fd2323;
	sub.f64 	%fd2325, %fd2314, %fd2305;
	mul.f64 	%fd2326, %fd2319, 0d3FE8000000000000;
	mul.f64 	%fd2327, %fd2326, %fd2320;
	sub.f64 	%fd2328, %fd2325, %fd2327;
	add.s64 	%rd115, %rd11, %rd141;
	ld.global.nc.f64 	%fd2329, [%rd115+-16];
	ld.global.nc.f64 	%fd2330, [%rd115];
	sub.f64 	%fd2331, %fd2329, %fd2330;
	ld.global.nc.f64 	%fd2332, [%rd115+-8];
	sub.f64 	%fd2333, %fd2332, %fd2330;
	mul.f64 	%fd2334, %fd2262, %fd2333;
	fma.rn.f64 	%fd2335, %fd2254, %fd2331, %fd2334;
	ld.global.nc.f64 	%fd2336, [%rd115+8];
	sub.f64 	%fd2337, %fd2336, %fd2330;
	fma.rn.f64 	%fd2338, %fd2268, %fd2337, %fd2335;
	ld.global.nc.f64 	%fd2339, [%rd115+16];
	sub.f64 	%fd2340, %fd2339, %fd2330;
	fma.rn.f64 	%fd2341, %fd2272, %fd2340, %fd2338;
	ld.global.nc.f64 	%fd2342, [%rd115+-4864];
	sub.f64 	%fd2343, %fd2342, %fd2330;
	ld.global.nc.f64 	%fd2344, [%rd115+-2432];
	sub.f64 	%fd2345, %fd2344, %fd2330;
	mul.f64 	%fd2346, %fd2290, %fd2345;
	fma.rn.f64 	%fd2347, %fd2283, %fd2343, %fd2346;
	ld.global.nc.f64 	%fd2348, [%rd115+2432];
	sub.f64 	%fd2349, %fd2348, %fd2330;
	fma.rn.f64 	%fd2350, %fd2296, %fd2349, %fd2347;
	ld.global.nc.f64 	%fd2351, [%rd115+4864];
	sub.f64 	%fd2352, %fd2351, %fd2330;
	fma.rn.f64 	%fd2353, %fd2300, %fd2352, %fd2350;
	mul.f64 	%fd2354, %fd2276, %fd2353;
	fma.rn.f64 	%fd2355, %fd2247, %fd2341, %fd2354;
	add.s64 	%rd116, %rd16, %rd104;
	ld.global.nc.f64 	%fd2356, [%rd116+-739328];
	mul.f64 	%fd2357, %fd2356, %fd2302;
	fma.rn.f64 	%fd2358, %fd2311, 0d4000000000000000, %fd2357;
	mul.f64 	%fd2359, %fd2541, 0d3FE8000000000000;
	mul.f64 	%fd2360, %fd2359, %fd2304;
	sub.f64 	%fd2361, %fd2358, %fd2360;
	ld.global.nc.f64 	%fd2362, [%rd116+-1478656];
	mul.f64 	%fd2363, %fd2362, 0d3FE8000000000000;
	mul.f64 	%fd2364, %fd2363, %fd2309;
	sub.f64 	%fd2365, %fd2361, %fd2364;
	add.s64 	%rd117, %rd11, %rd104;
	ld.global.nc.f64 	%fd2366, [%rd117+-1478656];
	sub.f64 	%fd2367, %fd2366, %fd2330;
	mul.f64 	%fd2368, %fd2362, %fd2309;
	fma.rn.f64 	%fd2369, %fd2318, 0d4000000000000000, %fd2368;
	add.s64 	%rd118, %rd16, %rd141;
	ld.global.nc.f64 	%fd63, [%rd118+739328];
	mul.f64 	%fd2370, %fd63, %fd2313;
	add.f64 	%fd2371, %fd2369, %fd2370;
	mul.f64 	%fd2372, %fd2541, 0d4008000000000000;
	fma.rn.f64 	%fd2373, %fd2372, %fd2304, %fd2371;
	mul.f64 	%fd2374, %fd2356, 0d4008000000000000;
	fma.rn.f64 	%fd2375, %fd2374, %fd2302, %fd2373;
	ld.global.nc.f64 	%fd2376, [%rd117+-739328];
	sub.f64 	%fd2377, %fd2376, %fd2330;
	mul.f64 	%fd2378, %fd2375, %fd2377;
	fma.rn.f64 	%fd2379, %fd2365, %fd2367, %fd2378;
	fma.rn.f64 	%fd2380, %fd2324, 0d4000000000000000, %fd2357;
	ld.global.nc.f64 	%fd2381, [%rd118+1478656];
	fma.rn.f64 	%fd2382, %fd2381, %fd2320, %fd2380;
	mul.f64 	%fd2383, %fd63, 0d4008000000000000;
	fma.rn.f64 	%fd2384, %fd2383, %fd2313, %fd2382;
	fma.rn.f64 	%fd2385, %fd2372, %fd2304, %fd2384;
	ld.global.nc.f64 	%fd2386, [%rd115+739328];
	sub.f64 	%fd2387, %fd2386, %fd2330;
	fma.rn.f64 	%fd2388, %fd2385, %fd2387, %fd2379;
	fma.rn.f64 	%fd2389, %fd2328, 0d4000000000000000, %fd2370;
	sub.f64 	%fd2390, %fd2389, %fd2360;
	mul.f64 	%fd2391, %fd2381, 0d3FE8000000000000;
	mul.f64 	%fd2392, %fd2391, %fd2320;
	sub.f64 	%fd2393, %fd2390, %fd2392;
	ld.global.nc.f64 	%fd2394, [%rd115+1478656];
	sub.f64 	%fd2395, %fd2394, %fd2330;
	fma.rn.f64 	%fd2396, %fd2393, %fd2395, %fd2388;
	fma.rn.f64 	%fd2397, %fd2304, %fd2396, %fd2355;
	mul.f64 	%fd2398, %fd2247, %fd2304;
	mul.f64 	%fd2399, %fd2398, 0d3F7C71C71C71C71C;
	add.s64 	%rd119, %rd19, %rd104;
	ld.global.nc.f64 	%fd2400, [%rd119+-1478672];
	add.s64 	%rd120, %rd19, %rd141;
	ld.global.nc.f64 	%fd2401, [%rd120+1478640];
	sub.f64 	%fd2402, %fd2400, %fd2401;
	ld.global.nc.f64 	%fd2403, [%rd119+-739344];
	ld.global.nc.f64 	%fd2404, [%rd120+739312];
	sub.f64 	%fd2405, %fd2404, %fd2403;
	fma.rn.f64 	%fd2406, %fd2405, 0d4020000000000000, %fd2402;
	mul.f64 	%fd2407, %fd2250, %fd2406;
	ld.global.nc.f64 	%fd2408, [%rd119+-1478664];
	ld.global.nc.f64 	%fd2409, [%rd120+1478648];
	sub.f64 	%fd2410, %fd2408, %fd2409;
	ld.global.nc.f64 	%fd2411, [%rd119+-739336];
	ld.global.nc.f64 	%fd2412, [%rd120+739320];
	sub.f64 	%fd2413, %fd2412, %fd2411;
	fma.rn.f64 	%fd2414, %fd2413, 0d4020000000000000, %fd2410;
	mul.f64 	%fd2415, %fd2242, %fd2414;
	mul.f64 	%fd2416, %fd2415, 0d4020000000000000;
	sub.f64 	%fd2417, %fd2407, %fd2416;
	ld.global.nc.f64 	%fd2418, [%rd119+-1478648];
	ld.global.nc.f64 	%fd2419, [%rd120+1478664];
	sub.f64 	%fd2420, %fd2418, %fd2419;
	ld.global.nc.f64 	%fd2421, [%rd119+-739320];
	ld.global.nc.f64 	%fd2422, [%rd120+739336];
	sub.f64 	%fd2423, %fd2422, %fd2421;
	fma.rn.f64 	%fd2424, %fd2423, 0d4020000000000000, %fd2420;
	mul.f64 	%fd2425, %fd2255, %fd2424;
	fma.rn.f64 	%fd2426, %fd2425, 0d4020000000000000, %fd2417;
	ld.global.nc.f64 	%fd2427, [%rd119+-1478640];
	ld.global.nc.f64 	%fd2428, [%rd120+1478672];
	sub.f64 	%fd2429, %fd2427, %fd2428;
	ld.global.nc.f64 	%fd2430, [%rd119+-739312];
	ld.global.nc.f64 	%fd2431, [%rd120+739344];
	sub.f64 	%fd2432, %fd2431, %fd2430;
	fma.rn.f64 	%fd2433, %fd2432, 0d4020000000000000, %fd2429;
	mul.f64 	%fd2434, %fd2263, %fd2433;
	sub.f64 	%fd2435, %fd2426, %fd2434;
	mul.f64 	%fd2436, %fd2399, %fd2435;
	fma.rn.f64 	%fd2437, %fd2397, 0d3FC5555555555555, %fd2436;
	mul.f64 	%fd2438, %fd2276, %fd2304;
	mul.f64 	%fd2439, %fd2438, 0d3F7C71C71C71C71C;
	add.s64 	%rd121, %rd18, %rd104;
	ld.global.nc.f64 	%fd2440, [%rd121+-1483520];
	add.s64 	%rd122, %rd18, %rd141;
	ld.global.nc.f64 	%fd2441, [%rd122+1473792];
	sub.f64 	%fd2442, %fd2440, %fd2441;
	ld.global.nc.f64 	%fd2443, [%rd121+-744192];
	ld.global.nc.f64 	%fd2444, [%rd122+734464];
	sub.f64 	%fd2445, %fd2444, %fd2443;
	fma.rn.f64 	%fd2446, %fd2445, 0d4020000000000000, %fd2442;
	mul.f64 	%fd2447, %fd2279, %fd2446;
	ld.global.nc.f64 	%fd2448, [%rd121+-1481088];
	ld.global.nc.f64 	%fd2449, [%rd122+1476224];
	sub.f64 	%fd2450, %fd2448, %fd2449;
	ld.global.nc.f64 	%fd2451, [%rd121+-741760];
	ld.global.nc.f64 	%fd2452, [%rd122+736896];
	sub.f64 	%fd2453, %fd2452, %fd2451;
	fma.rn.f64 	%fd2454, %fd2453, 0d4020000000000000, %fd2450;
	mul.f64 	%fd2455, %fd2273, %fd2454;
	mul.f64 	%fd2456, %fd2455, 0d4020000000000000;
	sub.f64 	%fd2457, %fd2447, %fd2456;
	ld.global.nc.f64 	%fd2458, [%rd121+-1476224];
	ld.global.nc.f64 	%fd2459, [%rd122+1481088];
	sub.f64 	%fd2460, %fd2458, %fd2459;
	ld.global.nc.f64 	%fd2461, [%rd121+-736896];
	ld.global.nc.f64 	%fd2462, [%rd122+741760];
	sub.f64 	%fd2463, %fd2462, %fd2461;
	fma.rn.f64 	%fd2464, %fd2463, 0d4020000000000000, %fd2460;
	mul.f64 	%fd2465, %fd2284, %fd2464;
	fma.rn.f64 	%fd2466, %fd2465, 0d4020000000000000, %fd2457;
	ld.global.nc.f64 	%fd2467, [%rd121+-1473792];
	ld.global.nc.f64 	%fd2468, [%rd122+1483520];
	sub.f64 	%fd2469, %fd2467, %fd2468;
	ld.global.nc.f64 	%fd2470, [%rd121+-734464];
	ld.global.nc.f64 	%fd2471, [%rd122+744192];
	sub.f64 	%fd2472, %fd2471, %fd2470;
	fma.rn.f64 	%fd2473, %fd2472, 0d4020000000000000, %fd2469;
	mul.f64 	%fd2474, %fd2291, %fd2473;
	sub.f64 	%fd2475, %fd2466, %fd2474;
	fma.rn.f64 	%fd2476, %fd2439, %fd2475, %fd2437;
	sub.f64 	%fd2477, %fd2400, %fd2427;
	sub.f64 	%fd2478, %fd2418, %fd2408;
	fma.rn.f64 	%fd2479, %fd2478, 0d4020000000000000, %fd2477;
	mul.f64 	%fd2480, %fd2362, %fd2479;
	sub.f64 	%fd2481, %fd2403, %fd2430;
	sub.f64 	%fd2482, %fd2421, %fd2411;
	fma.rn.f64 	%fd2483, %fd2482, 0d4020000000000000, %fd2481;
	mul.f64 	%fd2484, %fd2356, %fd2483;
	mul.f64 	%fd2485, %fd2484, 0d4020000000000000;
	sub.f64 	%fd2486, %fd2480, %fd2485;
	sub.f64 	%fd2487, %fd2404, %fd2431;
	sub.f64 	%fd2488, %fd2422, %fd2412;
	fma.rn.f64 	%fd2489, %fd2488, 0d4020000000000000, %fd2487;
	mul.f64 	%fd2490, %fd63, %fd2489;
	fma.rn.f64 	%fd2491, %fd2490, 0d4020000000000000, %fd2486;
	sub.f64 	%fd2492, %fd2401, %fd2428;
	sub.f64 	%fd2493, %fd2419, %fd2409;
	fma.rn.f64 	%fd2494, %fd2493, 0d4020000000000000, %fd2492;
	mul.f64 	%fd2495, %fd2381, %fd2494;
	sub.f64 	%fd2496, %fd2491, %fd2495;
	fma.rn.f64 	%fd2497, %fd2399, %fd2496, %fd2476;
	sub.f64 	%fd2498, %fd2440, %fd2467;
	sub.f64 	%fd2499, %fd2458, %fd2448;
	fma.rn.f64 	%fd2500, %fd2499, 0d4020000000000000, %fd2498;
	mul.f64 	%fd2501, %fd2362, %fd2500;
	sub.f64 	%fd2502, %fd2443, %fd2470;
	sub.f64 	%fd2503, %fd2461, %fd2451;
	fma.rn.f64 	%fd2504, %fd2503, 0d4020000000000000, %fd2502;
	mul.f64 	%fd2505, %fd2356, %fd2504;
	mul.f64 	%fd2506, %fd2505, 0d4020000000000000;
	sub.f64 	%fd2507, %fd2501, %fd2506;
	sub.f64 	%fd2508, %fd2444, %fd2471;
	sub.f64 	%fd2509, %fd2462, %fd2452;
	fma.rn.f64 	%fd2510, %fd2509, 0d4020000000000000, %fd2508;
	mul.f64 	%fd2511, %fd63, %fd2510;
	fma.rn.f64 	%fd2512, %fd2511, 0d4020000000000000, %fd2507;
	sub.f64 	%fd2513, %fd2441, %fd2468;
	sub.f64 	%fd2514, %fd2459, %fd2449;
	fma.rn.f64 	%fd2515, %fd2514, 0d4020000000000000, %fd2513;
	mul.f64 	%fd2516, %fd2381, %fd2515;
	sub.f64 	%fd2517, %fd2512, %fd2516;
	fma.rn.f64 	%fd2518, %fd2439, %fd2517, %fd2497;
	add.s64 	%rd123, %rd14, %rd141;
	ld.global.f64 	%fd2519, [%rd123];
	fma.rn.f64 	%fd2520, %fd2518, 0d3FB2B324D6AC6977, %fd2519;
	st.global.f64 	[%rd123], %fd2520;
	add.s32 	%r46, %r46, 1;
	add.s64 	%rd141, %rd141, 739328;
	setp.ne.s32 	%p10, %r46, -4;
	mov.u64 	%rd142, %rd23;
	mov.f64 	%fd2541, %fd63;
	@%p10 bra 	$L__BB2_6;
$L__BB2_7:
	ret;

}


// ===== COMPILED SASS (sm_100) =====

	.target	sm_100

	.elftype	@"ET_EXEC"


//--------------------- .note.nv.tkinfo           --------------------------
	.section	.note.nv.tkinfo,"",@"SHT_NOTE"
	.sectionflags	@"SHF_NOTE_NV_TKINFO"
	.tkinfo
        /*0018*/ 	.word	0x00000002
        /*0030*/ 	.string	""
        /*0030*/ 	.string	"ptxas"
        /*0030*/ 	.string	"Cuda compilation tools, release 13.0, V13.0.88"
        /*0030*/ 	.string	"Build cuda_13.0.r13.0/compiler.36424714_0"
        /*0030*/ 	.string	"-arch sm_100 -m 64 "



//--------------------- .note.nv.cuinfo           --------------------------
	.section	.note.nv.cuinfo,"",@"SHT_NOTE"
	.sectionflags	@"SHF_NOTE_NV_CUINFO"
        /*0018*/ 	.short	0x0002
        /*001a*/ 	.short	0x0064
        /*001c*/ 	.short	0x0082
	.zero		2


//--------------------- .nv.info                  --------------------------
	.section	.nv.info,"",@"SHT_CUDA_INFO"
	.align	4


	//----- nvinfo : EIATTR_REGCOUNT
	.align		4
        /*0000*/ 	.byte	0x04, 0x2f
        /*0002*/ 	.short	(.L_1 - .L_0)
	.align		4
.L_0:
        /*0004*/ 	.word	index@(_Z5sw4_1PdS_S_S_S_S_S_S_S_S_S_i)
        /*0008*/ 	.word	0x000000f8


	//----- nvinfo : EIATTR_FRAME_SIZE
	.align		4
.L_1:
        /*000c*/ 	.byte	0x04, 0x11
        /*000e*/ 	.short	(.L_3 - .L_2)
	.align		4
.L_2:
        /*0010*/ 	.word	index@(_Z5sw4_1PdS_S_S_S_S_S_S_S_S_S_i)
        /*0014*/ 	.word	0x00000000


	//----- nvinfo : EIATTR_REGCOUNT
	.align		4
.L_3:
        /*0018*/ 	.byte	0x04, 0x2f
        /*001a*/ 	.short	(.L_5 - .L_4)
	.align		4
.L_4:
        /*001c*/ 	.word	index@(_Z5sw4_2PdS_S_S_S_S_S_S_S_S_S_i)
        /*0020*/ 	.word	0x000000f0


	//----- nvinfo : EIATTR_FRAME_SIZE
	.align		4
.L_5:
        /*0024*/ 	.byte	0x04, 0x11
        /*0026*/ 	.short	(.L_7 - .L_6)
	.align		4
.L_6:
        /*0028*/ 	.word	index@(_Z5sw4_2PdS_S_S_S_S_S_S_S_S_S_i)
        /*002c*/ 	.word	0x00000000


	//----- nvinfo : EIATTR_REGCOUNT
	.align		4
.L_7:
        /*0030*/ 	.byte	0x04, 0x2f
        /*0032*/ 	.short	(.L_9 - .L_8)
	.align		4
.L_8:
        /*0034*/ 	.word	index@(_Z5sw4_3PdS_S_S_S_S_S_S_S_S_S_i)
        /*0038*/ 	.word	0x000000fc


	//----- nvinfo : EIATTR_FRAME_SIZE
	.align		4
.L_9:
        /*003c*/ 	.byte	0x04, 0x11
        /*003e*/ 	.short	(.L_11 - .L_10)
	.align		4
.L_10:
        /*0040*/ 	.word	index@(_Z5sw4_3PdS_S_S_S_S_S_S_S_S_S_i)
        /*0044*/ 	.word	0x00000000


	//----- nvinfo : EIATTR_MIN_STACK_SIZE
	.align		4
.L_11:
        /*0048*/ 	.byte	0x04, 0x12
        /*004a*/ 	.short	(.L_13 - .L_12)
	.align		4
.L_12:
        /*004c*/ 	.word	index@(_Z5sw4_3PdS_S_S_S_S_S_S_S_S_S_i)
        /*0050*/ 	.word	0x00000000


	//----- nvinfo : EIATTR_MIN_STACK_SIZE
	.align		4
.L_13:
        /*0054*/ 	.byte	0x04, 0x12
        /*0056*/ 	.short	(.L_15 - .L_14)
	.align		4
.L_14:
        /*0058*/ 	.word	index@(_Z5sw4_2PdS_S_S_S_S_S_S_S_S_S_i)
        /*005c*/ 	.word	0x00000000


	//----- nvinfo : EIATTR_MIN_STACK_SIZE
	.align		4
.L_15:
        /*0060*/ 	.byte	0x04, 0x12
        /*0062*/ 	.short	(.L_17 - .L_16)
	.align		4
.L_16:
        /*0064*/ 	.word	index@(_Z5sw4_1PdS_S_S_S_S_S_S_S_S_S_i)
        /*0068*/ 	.word	0x00000000
.L_17:


//--------------------- .nv.compat                --------------------------
	.section	.nv.compat,"",@"SHT_CUDA_COMPAT_INFO"
	.align	4
        /*0000*/ 	.byte	0x02, 0x09, 0x00, 0x00, 0x02, 0x02, 0x01, 0x00, 0x02, 0x05, 0x05, 0x00, 0x03, 0x07, 0x01, 0x01
        /*0010*/ 	.byte	0x02, 0x03, 0x00, 0x00, 0x02, 0x06, 0x01, 0x00, 0x04, 0x0b, 0x08, 0x00, 0x01, 0x00, 0x00, 0x00
        /*0020*/ 	.byte	0x00, 0x00, 0x00, 0x00


//--------------------- .nv.info._Z5sw4_3PdS_S_S_S_S_S_S_S_S_S_i --------------------------
	.section	.nv.info._Z5sw4_3PdS_S_S_S_S_S_S_S_S_S_i,"",@"SHT_CUDA_INFO"
	.sectionflags	@""
	.align	4


	//----- nvinfo : EIATTR_CUDA_API_VERSION
	.align		4
        /*0000*/ 	.byte	0x04, 0x37
        /*0002*/ 	.short	(.L_19 - .L_18)
.L_18:
        /*0004*/ 	.word	0x00000082


	//----- nvinfo : EIATTR_KPARAM_INFO
	.align		4
.L_19:
        /*0008*/ 	.byte	0x04, 0x17
        /*000a*/ 	.short	(.L_21 - .L_20)
.L_20:
        /*000c*/ 	.word	0x00000000
        /*0010*/ 	.short	0x000b
        /*0012*/ 	.short	0x0058
        /*0014*/ 	.byte	0x00, 0xf0, 0x11, 0x00


	//----- nvinfo : EIATTR_KPARAM_INFO
	.align		4
.L_21:
        /*0018*/ 	.byte	0x04, 0x17
        /*001a*/ 	.short	(.L_23 - .L_22)
.L_22:
        /*001c*/ 	.word	0x00000000
        /*0020*/ 	.short	0x000a
        /*0022*/ 	.short	0x0050
        /*0024*/ 	.byte	0x00, 0xf5, 0x21, 0x00


	//----- nvinfo : EIATTR_KPARAM_INFO
	.align		4
.L_23:
        /*0028*/ 	.byte	0x04, 0x17
        /*002a*/ 	.short	(.L_25 - .L_24)
.L_24:
        /*002c*/ 	.word	0x00000000
        /*0030*/ 	.short	0x0009
        /*0032*/ 	.short	0x0048
        /*0034*/ 	.byte	0x00, 0xf5, 0x21, 0x00


	//----- nvinfo : EIATTR_KPARAM_INFO
	.align		4
.L_25:
        /*0038*/ 	.byte	0x04, 0x17
        /*003a*/ 	.short	(.L_27 - .L_26)
.L_26:
        /*003c*/ 	.word	0x00000000
        /*0040*/ 	.short	0x0008
        /*0042*/ 	.short	0x0040
        /*0044*/ 	.byte	0x00, 0xf5, 0x21, 0x00


	//----- nvinfo : EIATTR_KPARAM_INFO
	.align		4
.L_27:
        /*0048*/ 	.byte	0x04, 0x17
        /*004a*/ 	.short	(.L_29 - .L_28)
.L_28:
        /*004c*/ 	.word	0x00000000
        /*0050*/ 	.short	0x0007
        /*0052*/ 	.short	0x0038
        /*0054*/ 	.byte	0x00, 0xf5, 0x21, 0x00


	//----- nvinfo : EIATTR_KPARAM_INFO
	.align		4
.L_29:
        /*0058*/ 	.byte	0x04, 0x17
        /*005a*/ 	.short	(.L_31 - .L_30)
.L_30:
        /*005c*/ 	.word	0x00000000
        /*0060*/ 	.short	0x0006
        /*0062*/ 	.short	0x0030
        /*0064*/ 	.byte	0x00, 0xf5, 0x21, 0x00


	//----- nvinfo : EIATTR_KPARAM_INFO
	.align		4
.L_31:
        /*0068*/ 	.byte	0x04, 0x17
        /*006a*/ 	.short	(.L_33 - .L_32)
.L_32:
        /*006c*/ 	.word	0x00000000
        /*0070*/ 	.short	0x0005
        /*0072*/ 	.short	0x0028
        /*0074*/ 	.byte	0x00, 0xf5, 0x21, 0x00


	//----- nvinfo : EIATTR_KPARAM_INFO
	.align		4
.L_33:
        /*0078*/ 	.byte	0x04, 0x17
        /*007a*/ 	.short	(.L_35 - .L_34)
.L_34:
        /*007c*/ 	.word	0x00000000
        /*0080*/ 	.short	0x0004
        /*0082*/ 	.short	0x0020
        /*0084*/ 	.byte	0x00, 0xf5, 0x21, 0x00


	//----- nvinfo : EIATTR_KPARAM_INFO
	.align		4
.L_35:
        /*0088*/ 	.byte	0x04, 0x17
        /*008a*/ 	.short	(.L_37 - .L_36)
.L_36:
        /*008c*/ 	.word	0x00000000
        /*0090*/ 	.short	0x0003
        /*0092*/ 	.short	0x0018
        /*0094*/ 	.byte	0x00, 0xf5, 0x21, 0x00


	//----- nvinfo : EIATTR_KPARAM_INFO
	.align		4
.L_37:
        /*0098*/ 	.byte	0x04, 0x17
        /*009a*/ 	.short	(.L_39 - .L_38)
.L_38:
        /*009c*/ 	.word	0x00000000
        /*00a0*/ 	.short	0x0002
        /*00a2*/ 	.short	0x0010
        /*00a4*/ 	.byte	0x00, 0xf5, 0x21, 0x00


	//----- nvinfo : EIATTR_KPARAM_INFO
	.align		4
.L_39:
        /*00a8*/ 	.byte	0x04, 0x17
        /*00aa*/ 	.short	(.L_41 - .L_40)
.L_40:
        /*00ac*/ 	.word	0x00000000
        /*00b0*/ 	.short	0x0001
        /*00b2*/ 	.short	0x0008
        /*00b4*/ 	.byte	0x00, 0xf5, 0x21, 0x00


	//----- nvinfo : EIATTR_KPARAM_INFO
	.align		4
.L_41:
        /*00b8*/ 	.byte	0x04, 0x17
        /*00ba*/ 	.short	(.L_43 - .L_42)
.L_42:
        /*00bc*/ 	.word	0x00000000
        /*00c0*/ 	.short	0x0000
        /*00c2*/ 	.short	0x0000
        /*00c4*/ 	.byte	0x00, 0xf5, 0x21, 0x00


	//----- nvinfo : EIATTR_SPARSE_MMA_MASK
	.align		4
.L_43:
        /*00c8*/ 	.byte	0x03, 0x50
        /*00ca*/ 	.short	0x0000


	//----- nvinfo : EIATTR_MAXREG_COUNT
	.align		4
        /*00cc*/ 	.byte	0x03, 0x1b
        /*00ce*/ 	.short	0x00ff


	//----- nvinfo : EIATTR_MERCURY_ISA_VERSION
	.align		4
        /*00d0*/ 	.byte	0x03, 0x5f
        /*00d2*/ 	.short	0x0101


	//----- nvinfo : EIATTR_VRC_CTA_INIT_COUNT
	.align		4
        /*00d4*/ 	.byte	0x02, 0x4a
	.zero		1
	.zero		1


	//----- nvinfo : EIATTR_EXIT_INSTR_OFFSETS
	.align		4
        /*00d8*/ 	.byte	0x04, 0x1c
        /*00da*/ 	.short	(.L_45 - .L_44)


	//   ....[0]....
.L_44:
        /*00dc*/ 	.word	0x00000110


	//   ....[1]....
        /*00e0*/ 	.word	0x00008cb0


	//   ....[2]....
        /*00e4*/ 	.word	0x0000a250


	//----- nvinfo : EIATTR_MAX_THREADS
	.align		4
.L_45:
        /*00e8*/ 	.byte	0x04, 0x05
        /*00ea*/ 	.short	(.L_47 - .L_46)
.L_46:
        /*00ec*/ 	.word	0x00000080
        /*00f0*/ 	.word	0x00000001
        /*00f4*/ 	.word	0x00000001


	//----- nvinfo : EIATTR_CBANK_PARAM_SIZE
	.align		4
.L_47:
        /*00f8*/ 	.byte	0x03, 0x19
        /*00fa*/ 	.short	0x005c


	//----- nvinfo : EIATTR_PARAM_CBANK
	.align		4
        /*00fc*/ 	.byte	0x04, 0x0a
        /*00fe*/ 	.short	(.L_49 - .L_48)
	.align		4
.L_48:
        /*0100*/ 	.word	index@(.nv.constant0._Z5sw4_3PdS_S_S_S_S_S_S_S_S_S_i)
        /*0104*/ 	.short	0x0380
        /*0106*/ 	.short	0x005c


	//----- nvinfo : EIATTR_SW_WAR
	.align		4
.L_49:
        /*0108*/ 	.byte	0x04, 0x36
        /*010a*/ 	.short	(.L_51 - .L_50)
.L_50:
        /*010c*/ 	.word	0x00000008
.L_51:


//--------------------- .nv.info._Z5sw4_2PdS_S_S_S_S_S_S_S_S_S_i --------------------------
	.section	.nv.info._Z5sw4_2PdS_S_S_S_S_S_S_S_S_S_i,"",@"SHT_CUDA_INFO"
	.sectionflags	@""
	.align	4


	//----- nvinfo : EIATTR_CUDA_API_VERSION
	.align		4
        /*0000*/ 	.byte	0x04, 0x37
        /*0002*/ 	.short	(.L_53 - .L_52)
.L_52:
        /*0004*/ 	.word	0x00000082


	//----- nvinfo : EIATTR_KPARAM_INFO
	.align		4
.L_53:
        /*0008*/ 	.byte	0x04, 0x17
        /*000a*/ 	.short	(.L_55 - .L_54)
.L_54:
        /*000c*/ 	.word	0x00000000
        /*0010*/ 	.short	0x000b
        /*0012*/ 	.short	0x0058
        /*0014*/ 	.byte	0x00, 0xf0, 0x11, 0x00


	//----- nvinfo : EIATTR_KPARAM_INFO
	.align		4
.L_55:
        /*0018*/ 	.byte	0x04, 0x17
        /*001a*/ 	.short	(.L_57 - .L_56)
.L_56:
        /*001c*/ 	.word	0x00000000
        /*0020*/ 	.short	0x000a
        /*0022*/ 	.short	0x0050
        /*0024*/ 	.byte	0x00, 0xf5, 0x21, 0x00


	//----- nvinfo : EIATTR_KPARAM_INFO
	.align		4
.L_57:
        /*0028*/ 	.byte	0x04, 0x17
        /*002a*/ 	.short	(.L_59 - .L_58)
.L_58:
        /*002c*/ 	.word	0x00000000
        /*0030*/ 	.short	0x0009
        /*0032*/ 	.short	0x0048
        /*0034*/ 	.byte	0x00, 0xf5, 0x21, 0x00


	//----- nvinfo : EIATTR_KPARAM_INFO
	.align		4
.L_59:
        /*0038*/ 	.byte	0x04, 0x17
        /*003a*/ 	.short	(.L_61 - .L_60)
.L_60:
        /*003c*/ 	.word	0x00000000
        /*0040*/ 	.short	0x0008
        /*0042*/ 	.short	0x0040
        /*0044*/ 	.byte	0x00, 0xf5, 0x21, 0x00


	//----- nvinfo : EIATTR_KPARAM_INFO
	.align		4
.L_61:
        /*0048*/ 	.byte	0x04, 0x17
        /*004a*/ 	.short	(.L_63 - .L_62)
.L_62:
        /*004c*/ 	.word	0x00000000
        /*0050*/ 	.short	0x0007
        /*0052*/ 	.short	0x0038
        /*0054*/ 	.byte	0x00, 0xf5, 0x21, 0x00


	//----- nvinfo : EIATTR_KPARAM_INFO
	.align		4
.L_63:
        /*0058*/ 	.byte	0x04, 0x17
        /*005a*/ 	.short	(.L_65 - .L_64)
.L_64:
        /*005c*/ 	.word	0x00000000
        /*0060*/ 	.short	0x0006
        /*0062*/ 	.short	0x0030
        /*0064*/ 	.byte	0x00, 0xf5, 0x21, 0x00


	//----- nvinfo : EIATTR_KPARAM_INFO
	.align		4
.L_65:
        /*0068*/ 	.byte	0x04, 0x17
        /*006a*/ 	.short	(.L_67 - .L_66)
.L_66:
        /*006c*/ 	.word	0x00000000
        /*0070*/ 	.short	0x0005
        /*0072*/ 	.short	0x0028
        /*0074*/ 	.byte	0x00, 0xf5, 0x21, 0x00


	//----- nvinfo : EIATTR_KPARAM_INFO
	.align		4
.L_67:
        /*0078*/ 	.byte	0x04, 0x17
        /*007a*/ 	.short	(.L_69 - .L_68)
.L_68:
        /*007c*/ 	.word	0x00000000
        /*0080*/ 	.short	0x0004
        /*0082*/ 	.short	0x0020
        /*0084*/ 	.byte	0x00, 0xf5, 0x21, 0x00


	//----- nvinfo : EIATTR_KPARAM_INFO
	.align		4
.L_69:
        /*0088*/ 	.byte	0x04, 0x17
        /*008a*/ 	.short	(.L_71 - .L_70)
.L_70:
        /*008c*/ 	.word	0x00000000
        /*0090*/ 	.short	0x0003
        /*0092*/ 	.short	0x0018
        /*0094*/ 	.byte	0x00, 0xf5, 0x21, 0x00


	//----- nvinfo : EIATTR_KPARAM_INFO
	.align		4
.L_71:
        /*0098*/ 	.byte	0x04, 0x17
        /*009a*/ 	.short	(.L_73 - .L_72)
.L_72:
        /*009c*/ 	.word	0x00000000
        /*00a0*/ 	.short	0x0002
        /*00a2*/ 	.short	0x0010
        /*00a4*/ 	.byte	0x00, 0xf5, 0x21, 0x00


	//----- nvinfo : EIATTR_KPARAM_INFO
	.align		4
.L_73:
        /*00a8*/ 	.byte	0x04, 0x17
        /*00aa*/ 	.short	(.L_75 - .L_74)
.L_74:
        /*00ac*/ 	.word	0x00000000
        /*00b0*/ 	.short	0x0001
        /*00b2*/ 	.short	0x0008
        /*00b4*/ 	.byte	0x00, 0xf5, 0x21, 0x00


	//----- nvinfo : EIATTR_KPARAM_INFO
	.align		4
.L_75:
        /*00b8*/ 	.byte	0x04, 0x17
        /*00ba*/ 	.short	(.L_77 - .L_76)
.L_76:
        /*00bc*/ 	.word	0x00000000
        /*00c0*/ 	.short	0x0000
        /*00c2*/ 	.short	0x0000
        /*00c4*/ 	.byte	0x00, 0xf5, 0x21, 0x00


	//----- nvinfo : EIATTR_SPARSE_MMA_MASK
	.align		4
.L_77:
        /*00c8*/ 	.byte	0x03, 0x50
        /*00ca*/ 	.short	0x0000


	//----- nvinfo : EIATTR_MAXREG_COUNT
	.align		4
        /*00cc*/ 	.byte	0x03, 0x1b
        /*00ce*/ 	.short	0x00ff


	//----- nvinfo : EIATTR_MERCURY_ISA_VERSION
	.align		4
        /*00d0*/ 	.byte	0x03, 0x5f
        /*00d2*/ 	.short	0x0101


	//----- nvinfo : EIATTR_VRC_CTA_INIT_COUNT
	.align		4
        /*00d4*/ 	.byte	0x02, 0x4a
	.zero		1
	.zero		1


	//----- nvinfo : EIATTR_EXIT_INSTR_OFFSETS
	.align		4
        /*00d8*/ 	.byte	0x04, 0x1c
        /*00da*/ 	.short	(.L_79 - .L_78)


	//   ....[0]....
.L_78:
        /*00dc*/ 	.word	0x00000100


	//   ....[1]....
        /*00e0*/ 	.word	0x00005de0


	//   ....[2]....
        /*00e4*/ 	.word	0x00008270


	//----- nvinfo : EIATTR_MAX_THREADS
	.align		4
.L_79:
        /*00e8*/ 	.byte	0x04, 0x05
        /*00ea*/ 	.short	(.L_81 - .L_80)
.L_80:
        /*00ec*/ 	.word	0x00000080
        /*00f0*/ 	.word	0x00000001
        /*00f4*/ 	.word	0x00000001


	//----- nvinfo : EIATTR_CBANK_PARAM_SIZE
	.align		4
.L_81:
        /*00f8*/ 	.byte	0x03, 0x19
        /*00fa*/ 	.short	0x005c


	//----- nvinfo : EIATTR_PARAM_CBANK
	.align		4
        /*00fc*/ 	.byte	0x04, 0x0a
        /*00fe*/ 	.short	(.L_83 - .L_82)
	.align		4
.L_82:
        /*0100*/ 	.word	index@(.nv.constant0._Z5sw4_2PdS_S_S_S_S_S_S_S_S_S_i)
        /*0104*/ 	.short	0x0380
        /*0106*/ 	.short	0x005c


	//----- nvinfo : EIATTR_SW_WAR
	.align		4
.L_83:
        /*0108*/ 	.byte	0x04, 0x36
        /*010a*/ 	.short	(.L_85 - .L_84)
.L_84:
        /*010c*/ 	.word	0x00000008
.L_85:


//--------------------- .nv.info._Z5sw4_1PdS_S_S_S_S_S_S_S_S_S_i --------------------------
	.section	.nv.info._Z5sw4_1PdS_S_S_S_S_S_S_S_S_S_i,"",@"SHT_CUDA_INFO"
	.sectionflags	@""
	.align	4


	//----- nvinfo : EIATTR_CUDA_API_VERSION
	.align		4
        /*0000*/ 	.byte	0x04, 0x37
        /*0002*/ 	.short	(.L_87 - .L_86)
.L_86:
        /*0004*/ 	.word	0x00000082


	//----- nvinfo : EIATTR_KPARAM_INFO
	.align		4
.L_87:
        /*0008*/ 	.byte	0x04, 0x17
        /*000a*/ 	.short	(.L_89 - .L_88)
.L_88:
        /*000c*/ 	.word	0x00000000
        /*0010*/ 	.short	0x000b
        /*0012*/ 	.short	0x0058
        /*0014*/ 	.byte	0x00, 0xf0, 0x11, 0x00


	//----- nvinfo : EIATTR_KPARAM_INFO
	.align		4
.L_89:
        /*0018*/ 	.byte	0x04, 0x17
        /*001a*/ 	.short	(.L_91 - .L_90)
.L_90:
        /*001c*/ 	.word	0x00000000
        /*0020*/ 	.short	0x000a
        /*0022*/ 	.short	0x0050
        /*0024*/ 	.byte	0x00, 0xf5, 0x21, 0x00


	//----- nvinfo : EIATTR_KPARAM_INFO
	.align		4
.L_91:
        /*0028*/ 	.byte	0x04, 0x17
        /*002a*/ 	.short	(.L_93 - .L_92)
.L_92:
        /*002c*/ 	.word	0x00000000
        /*0030*/ 	.short	0x0009
        /*0032*/ 	.short	0x0048
        /*0034*/ 	.byte	0x00, 0xf5, 0x21, 0x00


	//----- nvinfo : EIATTR_KPARAM_INFO
	.align		4
.L_93:
        /*0038*/ 	.byte	0x04, 0x17
        /*003a*/ 	.short	(.L_95 - .L_94)
.L_94:
        /*003c*/ 	.word	0x00000000
        /*0040*/ 	.short	0x0008
        /*0042*/ 	.short	0x0040
        /*0044*/ 	.byte	0x00, 0xf5, 0x21, 0x00


	//----- nvinfo : EIATTR_KPARAM_INFO
	.align		4
.L_95:
        /*0048*/ 	.byte	0x04, 0x17
        /*004a*/ 	.short	(.L_97 - .L_96)
.L_96:
        /*004c*/ 	.word	0x00000000
        /*0050*/ 	.short	0x0007
        /*0052*/ 	.short	0x0038
        /*0054*/ 	.byte	0x00, 0xf5, 0x21, 0x00


	//----- nvinfo : EIATTR_KPARAM_INFO
	.align		4
.L_97:
        /*0058*/ 	.byte	0x04, 0x17
        /*005a*/ 	.short	(.L_99 - .L_98)
.L_98:
        /*005c*/ 	.word	0x00000000
        /*0060*/ 	.short	0x0006
        /*0062*/ 	.short	0x0030
        /*0064*/ 	.byte	0x00, 0xf5, 0x21, 0x00


	//----- nvinfo : EIATTR_KPARAM_INFO
	.align		4
.L_99:
        /*0068*/ 	.byte	0x04, 0x17
        /*006a*/ 	.short	(.L_101 - .L_100)
.L_100:
        /*006c*/ 	.word	0x00000000
        /*0070*/ 	.short	0x0005
        /*0072*/ 	.short	0x0028
        /*0074*/ 	.byte	0x00, 0xf5, 0x21, 0x00


	//----- nvinfo : EIATTR_KPARAM_INFO
	.align		4
.L_101:
        /*0078*/ 	.byte	0x04, 0x17
        /*007a*/ 	.short	(.L_103 - .L_102)
.L_102:
        /*007c*/ 	.word	0x00000000
        /*0080*/ 	.short	0x0004
        /*0082*/ 	.short	0x0020
        /*0084*/ 	.byte	0x00, 0xf5, 0x21, 0x00


	//----- nvinfo : EIATTR_KPARAM_INFO
	.align		4
.L_103:
        /*0088*/ 	.byte	0x04, 0x17
        /*008a*/ 	.short	(.L_105 - .L_104)
.L_104:
        /*008c*/ 	.word	0x00000000
        /*0090*/ 	.short	0x0003
        /*0092*/ 	.short	0x0018
        /*0094*/ 	.byte	0x00, 0xf5, 0x21, 0x00


	//----- nvinfo : EIATTR_KPARAM_INFO
	.align		4
.L_105:
        /*0098*/ 	.byte	0x04, 0x17
        /*009a*/ 	.short	(.L_107 - .L_106)
.L_106:
        /*009c*/ 	.word	0x00000000
        /*00a0*/ 	.short	0x0002
        /*00a2*/ 	.short	0x0010
        /*00a4*/ 	.byte	0x00, 0xf5, 0x21, 0x00


	//----- nvinfo : EIATTR_KPARAM_INFO
	.align		4
.L_107:
        /*00a8*/ 	.byte	0x04, 0x17
        /*00aa*/ 	.short	(.L_109 - .L_108)
.L_108:
        /*00ac*/ 	.word	0x00000000
        /*00b0*/ 	.short	0x0001
        /*00b2*/ 	.short	0x0008
        /*00b4*/ 	.byte	0x00, 0xf5, 0x21, 0x00


	//----- nvinfo : EIATTR_KPARAM_INFO
	.align		4
.L_109:
        /*00b8*/ 	.byte	0x04, 0x17
        /*00ba*/ 	.short	(.L_111 - .L_110)
.L_110:
        /*00bc*/ 	.word	0x00000000
        /*00c0*/ 	.short	0x0000
        /*00c2*/ 	.short	0x0000
        /*00c4*/ 	.byte	0x00, 0xf5, 0x21, 0x00


	//----- nvinfo : EIATTR_SPARSE_MMA_MASK
	.align		4
.L_111:
        /*00c8*/ 	.byte	0x03, 0x50
        /*00ca*/ 	.short	0x0000


	//----- nvinfo : EIATTR_MAXREG_COUNT
	.align		4
        /*00cc*/ 	.byte	0x03, 0x1b
        /*00ce*/ 	.short	0x00ff


	//----- nvinfo : EIATTR_MERCURY_ISA_VERSION
	.align		4
        /*00d0*/ 	.byte	0x03, 0x5f
        /*00d2*/ 	.short	0x0101


	//----- nvinfo : EIATTR_VRC_CTA_INIT_COUNT
	.align		4
        /*00d4*/ 	.byte	0x02, 0x4a
	.zero		1
	.zero		1


	//----- nvinfo : EIATTR_EXIT_INSTR_OFFSETS
	.align		4
        /*00d8*/ 	.byte	0x04, 0x1c
        /*00da*/ 	.short	(.L_113 - .L_112)


	//   ....[0]....
.L_112:
        /*00dc*/ 	.word	0x00000100


	//   ....[1]....
        /*00e0*/ 	.word	0x00005d60


	//   ....[2]....
        /*00e4*/ 	.word	0x000081e0


	//----- nvinfo : EIATTR_MAX_THREADS
	.align		4
.L_113:
        /*00e8*/ 	.byte	0x04, 0x05
        /*00ea*/ 	.short	(.L_115 - .L_114)
.L_114:
        /*00ec*/ 	.word	0x00000080
        /*00f0*/ 	.word	0x00000001
        /*00f4*/ 	.word	0x00000001


	//----- nvinfo : EIATTR_CBANK_PARAM_SIZE
	.align		4
.L_115:
        /*00f8*/ 	.byte	0x03, 0x19
        /*00fa*/ 	.short	0x005c


	//----- nvinfo : EIATTR_PARAM_CBANK
	.align		4
        /*00fc*/ 	.byte	0x04, 0x0a
        /*00fe*/ 	.short	(.L_117 - .L_116)
	.align		4
.L_116:
        /*0100*/ 	.word	index@(.nv.constant0._Z5sw4_1PdS_S_S_S_S_S_S_S_S_S_i)
        /*0104*/ 	.short	0x0380
        /*0106*/ 	.short	0x005c


	//----- nvinfo : EIATTR_SW_WAR
	.align		4
.L_117:
        /*0108*/ 	.byte	0x04, 0x36
        /*010a*/ 	.short	(.L_119 - .L_118)
.L_118:
        /*010c*/ 	.word	0x00000008
.L_119:


//--------------------- .nv.callgraph             --------------------------
	.section	.nv.callgraph,"",@"SHT_CUDA_CALLGRAPH"
	.align	4
	.sectionentsize	8
	.align		4
        /*0000*/ 	.word	0x00000000
	.align		4
        /*0004*/ 	.word	0xffffffff
	.align		4
        /*0008*/ 	.word	0x00000000
	.align		4
        /*000c*/ 	.word	0xfffffffe
	.align		4
        /*0010*/ 	.word	0x00000000
	.align		4
        /*0014*/ 	.word	0xfffffffd
	.align		4
        /*0018*/ 	.word	0x00000000
	.align		4
        /*001c*/ 	.word	0xfffffffc


//--------------------- .text._Z5sw4_3PdS_S_S_S_S_S_S_S_S_S_i --------------------------
	.section	.text._Z5sw4_3PdS_S_S_S_S_S_S_S_S_S_i,"ax",@progbits
	.align	128
        .global         _Z5sw4_3PdS_S_S_S_S_S_S_S_S_S_i
        .type           _Z5sw4_3PdS_S_S_S_S_S_S_S_S_S_i,@function
        .size           _Z5sw4_3PdS_S_S_S_S_S_S_S_S_S_i,(.L_x_12 - _Z5sw4_3PdS_S_S_S_S_S_S_S_S_S_i)
        .other          _Z5sw4_3PdS_S_S_S_S_S_S_S_S_S_i,@"STO_CUDA_ENTRY STV_DEFAULT"
_Z5sw4_3PdS_S_S_S_S_S_S_S_S_S_i:
.text._Z5sw4_3PdS_S_S_S_S_S_S_S_S_S_i:
[----:B------:R-:W-:Y:S01]  /*0000*/  LDC R1, c[0x0][0x37c] ;  /* 0x0000df00ff017b82 */ /* 0x000fe20000000800 */
[----:B------:R-:W0:Y:S01]  /*0010*/  S2R R0, SR_CTAID.X ;  /* 0x0000000000007919 */ /* 0x000e220000002500 */
[----:B------:R-:W0:Y:S01]  /*0020*/  LDCU UR16, c[0x0][0x360] ;  /* 0x00006c00ff1077ac */ /* 0x000e220008000800 */
[----:B------:R-:W0:Y:S01]  /*0030*/  S2R R3, SR_TID.X ;  /* 0x0000000000037919 */ /* 0x000e220000002100 */
[----:B------:R-:W1:Y:S01]  /*0040*/  LDCU UR17, c[0x0][0x364] ;  /* 0x00006c80ff1177ac */ /* 0x000e620008000800 */
[----:B------:R-:W1:Y:S01]  /*0050*/  S2R R2, SR_CTAID.Y ;  /* 0x0000000000027919 */ /* 0x000e620000002600 */
[----:B------:R-:W2:Y:S01]  /*0060*/  LDCU UR20, c[0x0][0x3d8] ;  /* 0x00007b00ff1477ac */ /* 0x000ea20008000800 */
[----:B------:R-:W1:Y:S01]  /*0070*/  S2R R5, SR_TID.Y ;  /* 0x0000000000057919 */ /* 0x000e620000002200 */
[----:B--2---:R-:W-:Y:S01]  /*0080*/  UIADD3 UR4, UPT, UPT, UR20, -0x3, URZ ;  /* 0xfffffffd14047890 */ /* 0x004fe2000fffe0ff */
[----:B0-----:R-:W-:Y:S02]  /*0090*/  IMAD R4, R0, UR16, R3 ;  /* 0x0000001000047c24 */ /* 0x001fe4000f8e0203 */
[----:B-1----:R-:W-:-:S05]  /*00a0*/  IMAD R249, R2, UR17, R5 ;  /* 0x0000001102f97c24 */ /* 0x002fca000f8e0205 */
[CC--:B------:R-:W-:Y:S02]  /*00b0*/  VIMNMX.U32 R6, PT, PT, R4.reuse, R249.reuse, PT ;  /* 0x000000f904067248 */ /* 0x0c0fe40003fe0000 */
[----:B------:R-:W-:Y:S02]  /*00c0*/  VIMNMX R7, PT, PT, R4, R249, !PT ;  /* 0x000000f904077248 */ /* 0x000fe40007fe0100 */
[----:B------:R-:W-:Y:S02]  /*00d0*/  ISETP.GE.U32.AND P0, PT, R6, 0x2, PT ;  /* 0x000000020600780c */ /* 0x000fe40003f06070 */
[----:B------:R-:W-:Y:S02]  /*00e0*/  MOV R6, UR20 ;  /* 0x0000001400067c02 */ /* 0x000fe40008000f00 */
[----:B------:R-:W-:-:S04]  /*00f0*/  ISETP.GT.OR P0, PT, R7, UR4, !P0 ;  /* 0x0000000407007c0c */ /* 0x000fc8000c704670 */
[----:B------:R-:W-:-:S13]  /*0100*/  ISETP.LT.OR P0, PT, R6, 0x5, P0 ;  /* 0x000000050600780c */ /* 0x000fda0000701670 */
[----:B------:R-:W-:Y:S05]  /*0110*/  @P0 EXIT ;  /* 0x000000000000094d */ /* 0x000fea0003800000 */
[----:B------:R-:W0:Y:S01]  /*0120*/  LDC.64 R8, c[0x0][0x3b8] ;  /* 0x0000ee00ff087b82 */ /* 0x000e220000000a00 */
[----:B------:R-:W-:Y:S01]  /*0130*/  UIADD3 UR7, UPT, UPT, UR20, -0x5, URZ ;  /* 0xfffffffb14077890 */ /* 0x000fe2000fffe0ff */
[----:B------:R-:W-:Y:S01]  /*0140*/  IMAD.MOV.U32 R11, RZ, RZ, 0x2 ;  /* 0x00000002ff0b7424 */ /* 0x000fe200078e00ff */
[----:B------:R-:W1:Y:S01]  /*0150*/  LDCU.64 UR18, c[0x0][0x358] ;  /* 0x00006b00ff1277ac */ /* 0x000e620008000a00 */
[----:B------:R-:W-:Y:S01]  /*0160*/  IMAD.WIDE.U32 R6, R249, 0x980, RZ ;  /* 0x00000980f9067825 */ /* 0x000fe200078e00ff */
[----:B------:R-:W-:Y:S02]  /*0170*/  UISETP.GE.U32.AND UP0, UPT, UR7, 0x9, UPT ;  /* 0x000000090700788c */ /* 0x000fe4000bf06070 */
[----:B------:R-:W-:-:S04]  /*0180*/  UIMAD.WIDE.U32 UR4, UR7, -0x33333333, URZ ;  /* 0xcccccccd070478a5 */ /* 0x000fc8000f8e00ff */
[----:B------:R-:W-:-:S04]  /*0190*/  USHF.R.U32.HI UR5, URZ, 0x3, UR5 ;  /* 0x00000003ff057899 */ /* 0x000fc80008011605 */
[----:B------:R-:W-:-:S04]  /*01a0*/  UIMAD UR4, UR5, -0xa, UR7 ;  /* 0xfffffff6050478a4 */ /* 0x000fc8000f8e0207 */
[----:B------:R-:W-:Y:S01]  /*01b0*/  UIADD3 UR6, UPT, UPT, UR4, 0x1, URZ ;  /* 0x0000000104067890 */ /* 0x000fe2000fffe0ff */
[----:B0-----:R-:W-:-:S04]  /*01c0*/  IMAD.WIDE.U32 R8, R249, 0x980, R8 ;  /* 0x00000980f9087825 */ /* 0x001fc800078e0008 */
[----:B------:R-:W-:Y:S01]  /*01d0*/  IMAD.WIDE.U32 R8, R4, 0x8, R8 ;  /* 0x0000000804087825 */ /* 0x000fe200078e0008 */
[----:B-1----:R-:W-:Y:S06]  /*01e0*/  BRA.U !UP0, `(.L_x_0) ;  /* 0x0000008908a87547 */ /* 0x002fec000b800000 */
[----:B------:R-:W0:Y:S01]  /*01f0*/  LDC.64 R14, c[0x0][0x398] ;  /* 0x0000e600ff0e7b82 */ /* 0x000e220000000a00 */
[----:B------:R-:W1:Y:S01]  /*0200*/  LDCU.128 UR8, c[0x0][0x3a0] ;  /* 0x00007400ff0877ac */ /* 0x000e620008000c00 */
[----:B------:R-:W-:Y:S01]  /*0210*/  HFMA2 R10, -RZ, RZ, 0, 0.0001678466796875 ;  /* 0x00000980ff0a7431 */ /* 0x000fe200000001ff */
[----:B------:R-:W-:Y:S01]  /*0220*/  MOV R16, 0x980 ;  /* 0x0000098000107802 */ /* 0x000fe20000000f00 */
[----:B------:R-:W-:Y:S01]  /*0230*/  IMAD.MOV.U32 R12, RZ, RZ, 0x980 ;  /* 0x00000980ff0c7424 */ /* 0x000fe200078e00ff */
[----:B------:R-:W2:Y:S01]  /*0240*/  LDCU.64 UR22, c[0x0][0x3b0] ;  /* 0x00007600ff1677ac */ /* 0x000ea20008000a00 */
[----:B------:R-:W-:Y:S01]  /*0250*/  IMAD.SHL.U32 R19, R4, 0x8, RZ ;  /* 0x0000000804137824 */ /* 0x000fe200078e00ff */
[----:B------:R-:W-:Y:S01]  /*0260*/  SHF.R.U32.HI R23, RZ, 0x1d, R4 ;  /* 0x0000001dff177819 */ /* 0x000fe20000011604 */
[----:B------:R3:W5:Y:S01]  /*0270*/  LDG.E.64.CONSTANT R162, desc[UR18][R8.64+0x21d800] ;  /* 0x21d8001208a27981 */ /* 0x000762000c1e9b00 */
[----:B------:R-:W-:Y:S01]  /*0280*/  UMOV UR4, URZ ;  /* 0x000000ff00047c82 */ /* 0x000fe20008000000 */
[----:B------:R-:W4:Y:S01]  /*0290*/  LDCU.64 UR24, c[0x0][0x3d0] ;  /* 0x00007a00ff1877ac */ /* 0x000f220008000a00 */
[----:B-1----:R-:W-:-:S04]  /*02a0*/  IMAD.WIDE.U32 R16, R249, R16, UR8 ;  /* 0x00000008f9107e25 */ /* 0x002fc8000f8e0010 */
[----:B--2---:R-:W-:-:S04]  /*02b0*/  IMAD.WIDE.U32 R10, R249, R10, UR22 ;  /* 0x00000016f90a7e25 */ /* 0x004fc8000f8e000a */
[----:B0-----:R-:W-:Y:S01]  /*02c0*/  IMAD.WIDE.U32 R14, R249, 0x980, R14 ;  /* 0x00000980f90e7825 */ /* 0x001fe200078e000e */
[----:B------:R-:W-:-:S03]  /*02d0*/  IADD3 R10, P0, PT, R19, R10, RZ ;  /* 0x0000000a130a7210 */ /* 0x000fc60007f1e0ff */
[----:B------:R-:W-:Y:S01]  /*02e0*/  IMAD.WIDE.U32 R12, R249, R12, UR10 ;  /* 0x0000000af90c7e25 */ /* 0x000fe2000f8e000c */
[----:B------:R-:W-:-:S03]  /*02f0*/  IADD3.X R11, PT, PT, R23, UR4, R11, P0, !PT ;  /* 0x00000004170b7c10 */ /* 0x000fc600087fe40b */
[C---:B------:R-:W-:Y:S01]  /*0300*/  IMAD.WIDE.U32 R20, R4.reuse, 0x8, R16 ;  /* 0x0000000804147825 */ /* 0x040fe200078e0010 */
[----:B------:R-:W-:Y:S01]  /*0310*/  IADD3 R17, PT, PT, R15, UR4, RZ ;  /* 0x000000040f117c10 */ /* 0x000fe2000fffe0ff */
[----:B------:R3:W5:Y:S01]  /*0320*/  LDG.E.64.CONSTANT R160, desc[UR18][R10.64+0x21d800] ;  /* 0x21d800120aa07981 */ /* 0x000762000c1e9b00 */
[----:B------:R-:W-:Y:S01]  /*0330*/  IADD3 R12, P1, PT, R19, R12, RZ ;  /* 0x0000000c130c7210 */ /* 0x000fe20007f3e0ff */
[----:B------:R-:W-:Y:S02]  /*0340*/  IMAD.MOV.U32 R16, RZ, RZ, R14 ;  /* 0x000000ffff107224 */ /* 0x000fe400078e000e */
[----:B------:R3:W5:Y:S01]  /*0350*/  LDG.E.64.CONSTANT R18, desc[UR18][R8.64+0x169000] ;  /* 0x1690001208127981 */ /* 0x000762000c1e9b00 */
[----:B------:R-:W-:Y:S01]  /*0360*/  IADD3.X R13, PT, PT, R23, UR4, R13, P1, !PT ;  /* 0x00000004170d7c10 */ /* 0x000fe20008ffe40d */
[----:B------:R-:W-:Y:S02]  /*0370*/  IMAD.WIDE.U32 R16, R4, 0x8, R16 ;  /* 0x0000000804107825 */ /* 0x000fe400078e0010 */
[----:B------:R3:W5:Y:S04]  /*0380*/  LDG.E.64.CONSTANT R72, desc[UR18][R20.64+0x21c500] ;  /* 0x21c5001214487981 */ /* 0x000768000c1e9b00 */
        /* <DEDUP_REMOVED lines=15> */
[----:B------:R3:W5:Y:S01]  /*0480*/  LDG.E.64.CONSTANT R54, desc[UR18][R16.64+0x169010] ;  /* 0x1690101210367981 */ /* 0x000762000c1e9b00 */
[----:B----4-:R-:W-:-:S05]  /*0490*/  UMOV UR4, 0x2 ;  /* 0x0000000200047882 */ /* 0x010fca0000000000 */
.L_x_1:
[----:B0-----:R-:W0:Y:S01]  /*04a0*/  LDC.64 R74, c[0x0][0x3c0] ;  /* 0x0000f000ff4a7b82 */ /* 0x001e220000000a00 */
[----:B------:R-:W-:-:S06]  /*04b0*/  UIMAD.WIDE.U32 UR12, UR4, 0xb4800, UR22 ;  /* 0x000b4800040c78a5 */ /* 0x000fcc000f8e0016 */
[----:B------:R-:W-:Y:S01]  /*04c0*/  MOV R98, UR12 ;  /* 0x0000000c00627c02 */ /* 0x000fe20008000f00 */
[----:B------:R-:W-:Y:S01]  /*04d0*/  IMAD.U32 R99, RZ, RZ, UR13 ;  /* 0x0000000dff637e24 */ /* 0x000fe2000f8e00ff */
[----:B------:R-:W1:Y:S03]  /*04e0*/  LDC.64 R84, c[0x0][0x3c8] ;  /* 0x0000f200ff547b82 */ /* 0x000e660000000a00 */
[----:B------:R-:W-:Y:S01]  /*04f0*/  IMAD.WIDE.U32 R98, R249, 0x980, R98 ;  /* 0x00000980f9627825 */ /* 0x000fe200078e0062 */
[----:B------:R-:W-:Y:S02]  /*0500*/  UIMAD.WIDE.U32 UR14, UR4, 0xb4800, UR10 ;  /* 0x000b4800040e78a5 */ /* 0x000fe4000f8e000a */
[----:B------:R-:W-:Y:S01]  /*0510*/  MOV R37, UR4 ;  /* 0x0000000400257c02 */ /* 0x000fe20008000f00 */
[----:B------:R-:W-:Y:S01]  /*0520*/  IMAD.U32 R61, RZ, RZ, UR4 ;  /* 0x00000004ff3d7e24 */ /* 0x000fe2000f8e00ff */
[----:B------:R-:W-:Y:S01]  /*0530*/  MOV R25, UR4 ;  /* 0x0000000400197c02 */ /* 0x000fe20008000f00 */
[C---:B------:R-:W-:Y:S01]  /*0540*/  IMAD.WIDE.U32 R98, R4.reuse, 0x8, R98 ;  /* 0x0000000804627825 */ /* 0x040fe200078e0062 */
[----:B---3--:R-:W2:Y:S04]  /*0550*/  LDC.64 R16, c[0x0][0x390] ;  /* 0x0000e400ff107b82 */ /* 0x008ea80000000a00 */
[----:B------:R-:W3:Y:S01]  /*0560*/  LDG.E.64.CONSTANT R88, desc[UR18][R98.64+0x8] ;  /* 0x0000081262587981 */ /* 0x000ee2000c1e9b00 */
[----:B0-----:R-:W-:Y:S01]  /*0570*/  IMAD.WIDE.U32 R74, R4, 0x8, R74 ;  /* 0x00000008044a7825 */ /* 0x001fe200078e004a */
[----:B------:R-:W-:-:S02]  /*0580*/  UIMAD.WIDE.U32 UR12, UR4, 0x8, UR24 ;  /* 0x00000008040c78a5 */ /* 0x000fc4000f8e0018 */
[----:B------:R-:W4:Y:S04]  /*0590*/  LDG.E.64.CONSTANT R246, desc[UR18][R98.64] ;  /* 0x0000001262f67981 */ /* 0x000f28000c1e9b00 */
[----:B------:R-:W3:Y:S01]  /*05a0*/  LDG.E.64 R170, desc[UR18][R74.64+0x8] ;  /* 0x000008124aaa7981 */ /* 0x000ee2000c1e1b00 */
[----:B------:R-:W-:-:S03]  /*05b0*/  MOV R66, UR14 ;  /* 0x0000000e00427c02 */ /* 0x000fc60008000f00 */
[----:B------:R-:W4:Y:S01]  /*05c0*/  LDG.E.64 R210, desc[UR18][R74.64+-0x10] ;  /* 0xfffff0124ad27981 */ /* 0x000f22000c1e1b00 */
[----:B------:R-:W-:-:S03]  /*05d0*/  IMAD.U32 R67, RZ, RZ, UR15 ;  /* 0x0000000fff437e24 */ /* 0x000fc6000f8e00ff */
[----:B------:R-:W4:Y:S01]  /*05e0*/  LDG.E.64.CONSTANT R90, desc[UR18][R98.64+-0x10] ;  /* 0xfffff012625a7981 */ /* 0x000f22000c1e9b00 */
[----:B------:R-:W-:Y:S01]  /*05f0*/  MOV R150, UR12 ;  /* 0x0000000c00967c02 */ /* 0x000fe20008000f00 */
[----:B------:R-:W-:Y:S02]  /*0600*/  IMAD.U32 R151, RZ, RZ, UR13 ;  /* 0x0000000dff977e24 */ /* 0x000fe4000f8e00ff */
[----:B------:R-:W-:Y:S01]  /*0610*/  IMAD.WIDE.U32 R66, R249, 0x980, R66 ;  /* 0x00000980f9427825 */ /* 0x000fe200078e0042 */
[----:B------:R-:W4:Y:S01]  /*0620*/  LDG.E.64 R40, desc[UR18][R74.64] ;  /* 0x000000124a287981 */ /* 0x000f22000c1e1b00 */
[----:B------:R-:W-:-:S03]  /*0630*/  MOV R167, UR13 ;  /* 0x0000000d00a77c02 */ /* 0x000fc60008000f00 */
[----:B------:R-:W4:Y:S01]  /*0640*/  LDG.E.64 R150, desc[UR18][R150.64+0x8] ;  /* 0x0000081296967981 */ /* 0x000f22000c1e1b00 */
[----:B------:R-:W-:-:S03]  /*0650*/  IMAD.U32 R166, RZ, RZ, UR12 ;  /* 0x0000000cffa67e24 */ /* 0x000fc6000f8e00ff */
[----:B------:R-:W4:Y:S01]  /*0660*/  LDG.E.64.CONSTANT R120, desc[UR18][R98.64+-0x8] ;  /* 0xfffff81262787981 */ /* 0x000f22000c1e9b00 */
[----:B------:R-:W-:-:S03]  /*0670*/  IMAD.WIDE.U32 R36, R37, 0xb4800, R10 ;  /* 0x000b480025247825 */ /* 0x000fc600078e000a */
[----:B------:R-:W4:Y:S01]  /*0680*/  LDG.E.64 R206, desc[UR18][R74.64+-0x8] ;  /* 0xfffff8124ace7981 */ /* 0x000f22000c1e1b00 */
[----:B------:R-:W-:-:S04]  /*0690*/  IMAD.WIDE.U32 R66, R4, 0x8, R66 ;  /* 0x0000000804427825 */ /* 0x000fc800078e0042 */
[----:B-1----:R-:W-:Y:S01]  /*06a0*/  IMAD.WIDE.U32 R84, R249, 0x8, R84 ;  /* 0x00000008f9547825 */ /* 0x002fe200078e0054 */
[----:B------:R-:W4:Y:S01]  /*06b0*/  LDG.E.64 R166, desc[UR18][R166.64+-0x10] ;  /* 0xfffff012a6a67981 */ /* 0x000f22000c1e1b00 */
[----:B------:R-:W-:-:S03]  /*06c0*/  MOV R47, UR13 ;  /* 0x0000000d002f7c02 */ /* 0x000fc60008000f00 */
[----:B------:R-:W4:Y:S01]  /*06d0*/  LDG.E.64.CONSTANT R204, desc[UR18][R36.64+-0x169000] ;  /* 0xe970001224cc7981 */ /* 0x000f22000c1e9b00 */
[----:B------:R-:W-:-:S03]  /*06e0*/  IMAD.U32 R46, RZ, RZ, UR12 ;  /* 0x0000000cff2e7e24 */ /* 0x000fc6000f8e00ff */
[----:B------:R-:W4:Y:S04]  /*06f0*/  LDG.E.64.CONSTANT R208, desc[UR18][R66.64] ;  /* 0x0000001242d07981 */ /* 0x000f28000c1e9b00 */
[----:B------:R-:W4:Y:S04]  /*0700*/  LDG.E.64.CONSTANT R168, desc[UR18][R66.64+-0x8] ;  /* 0xfffff81242a87981 */ /* 0x000f28000c1e9b00 */
[----:B------:R-:W4:Y:S04]  /*0710*/  LDG.E.64 R172, desc[UR18][R84.64+0x8] ;  /* 0x0000081254ac7981 */ /* 0x000f28000c1e1b00 */
[----:B------:R-:W4:Y:S01]  /*0720*/  LDG.E.64.CONSTANT R44, desc[UR18][R98.64+0x980] ;  /* 0x00098012622c7981 */ /* 0x000f22000c1e9b00 */
[----:B------:R-:W-:Y:S01]  /*0730*/  MOV R180, UR12 ;  /* 0x0000000c00b47c02 */ /* 0x000fe20008000f00 */
[----:B------:R-:W-:-:S02]  /*0740*/  IMAD.U32 R181, RZ, RZ, UR13 ;  /* 0x0000000dffb57e24 */ /* 0x000fc4000f8e00ff */
[----:B------:R-:W4:Y:S04]  /*0750*/  LDG.E.64.CONSTANT R212, desc[UR18][R36.64+-0xb4800] ;  /* 0xf4b8001224d47981 */ /* 0x000f28000c1e9b00 */
[----:B------:R-:W4:Y:S01]  /*0760*/  LDG.E.64 R46, desc[UR18][R46.64] ;  /* 0x000000122e2e7981 */ /* 0x000f22000c1e1b00 */
[----:B------:R-:W-:-:S03]  /*0770*/  IMAD.WIDE.U32 R60, R61, 0xb4800, R8 ;  /* 0x000b48003d3c7825 */ /* 0x000fc600078e0008 */
[----:B------:R-:W4:Y:S04]  /*0780*/  LDG.E.64 R200, desc[UR18][R84.64+-0x10] ;  /* 0xfffff01254c87981 */ /* 0x000f28000c1e1b00 */
[----:B------:R-:W4:Y:S04]  /*0790*/  LDG.E.64.CONSTANT R58, desc[UR18][R98.64+-0x1300] ;  /* 0xffed0012623a7981 */ /* 0x000f28000c1e9b00 */
[----:B------:R-:W4:Y:S04]  /*07a0*/  LDG.E.64 R180, desc[UR18][R180.64+-0x8] ;  /* 0xfffff812b4b47981 */ /* 0x000f28000c1e1b00 */
[----:B------:R-:W4:Y:S04]  /*07b0*/  LDG.E.64 R184, desc[UR18][R74.64+0x10] ;  /* 0x000010124ab87981 */ /* 0x000f28000c1e1b00 */
[----:B------:R-:W4:Y:S04]  /*07c0*/  LDG.E.64.CONSTANT R64, desc[UR18][R98.64+0x10] ;  /* 0x0000101262407981 */ /* 0x000f28000c1e9b00 */
[----:B------:R-:W4:Y:S04]  /*07d0*/  LDG.E.64.CONSTANT R188, desc[UR18][R66.64+-0x10] ;  /* 0xfffff01242bc7981 */ /* 0x000f28000c1e9b00 */
[----:B------:R-:W4:Y:S04]  /*07e0*/  LDG.E.64.CONSTANT R26, desc[UR18][R60.64+-0x169000] ;  /* 0xe97000123c1a7981 */ /* 0x000f28000c1e9b00 */
[----:B------:R-:W4:Y:S04]  /*07f0*/  LDG.E.64.CONSTANT R112, desc[UR18][R98.64+-0x980] ;  /* 0xfff6801262707981 */ /* 0x000f28000c1e9b00 */
[----:B------:R-:W4:Y:S04]  /*0800*/  LDG.E.64 R68, desc[UR18][R84.64] ;  /* 0x0000001254447981 */ /* 0x000f28000c1e1b00 */
[----:B------:R-:W4:Y:S01]  /*0810*/  LDG.E.64 R194, desc[UR18][R84.64+-0x8] ;  /* 0xfffff81254c27981 */ /* 0x000f22000c1e1b00 */
[----:B------:R-:W-:Y:S01]  /*0820*/  MOV R132, UR12 ;  /* 0x0000000c00847c02 */ /* 0x000fe20008000f00 */
[----:B------:R-:W-:-:S02]  /*0830*/  IMAD.U32 R133, RZ, RZ, UR13 ;  /* 0x0000000dff857e24 */ /* 0x000fc4000f8e00ff */
[----:B------:R-:W4:Y:S04]  /*0840*/  LDG.E.64.CONSTANT R202, desc[UR18][R66.64+0x8] ;  /* 0x0000081242ca7981 */ /* 0x000f28000c1e9b00 */
[----:B------:R-:W4:Y:S04]  /*0850*/  LDG.E.64.CONSTANT R186, desc[UR18][R66.64+-0x980] ;  /* 0xfff6801242ba7981 */ /* 0x000f28000c1e9b00 */
[----:B------:R-:W4:Y:S04]  /*0860*/  LDG.E.64 R132, desc[UR18][R132.64+0x10] ;  /* 0x0000101284847981 */ /* 0x000f28000c1e1b00 */
[----:B------:R-:W4:Y:S04]  /*0870*/  LDG.E.64.CONSTANT R164, desc[UR18][R36.64+0x169000] ;  /* 0x1690001224a47981 */ /* 0x000f28000c1e9b00 */
[----:B------:R-:W4:Y:S01]  /*0880*/  LDG.E.64.CONSTANT R198, desc[UR18][R60.64+-0xb4800] ;  /* 0xf4b800123cc67981 */ /* 0x000f22000c1e9b00 */
[----:B------:R-:W-:-:S02]  /*0890*/  IMAD.U32 R23, RZ, RZ, UR4 ;  /* 0x00000004ff177e24 */ /* 0x000fc4000f8e00ff */
[----:B------:R-:W-:Y:S01]  /*08a0*/  IMAD.WIDE.U32 R24, R25, 0xb4800, R12 ;  /* 0x000b480019187825 */ /* 0x000fe200078e000c */
[----:B------:R-:W4:Y:S03]  /*08b0*/  LDG.E.64.CONSTANT R178, desc[UR18][R66.64+-0x1300] ;  /* 0xffed001242b27981 */ /* 0x000f26000c1e9b00 */
[----:B------:R-:W-:Y:S01]  /*08c0*/  IMAD.WIDE.U32 R22, R23, 0xb4800, R14 ;  /* 0x000b480017167825 */ /* 0x000fe200078e000e */
[----:B------:R-:W4:Y:S04]  /*08d0*/  LDG.E.64.CONSTANT R176, desc[UR18][R24.64+-0xb4800] ;  /* 0xf4b8001218b07981 */ /* 0x000f28000c1e9b00 */
[----:B------:R-:W4:Y:S04]  /*08e0*/  LDG.E.64 R146, desc[UR18][R84.64+0x10] ;  /* 0x0000101254927981 */ /* 0x000f28000c1e1b00 */
[----:B------:R-:W4:Y:S01]  /*08f0*/  LDG.E.64.CONSTANT R20, desc[UR18][R98.64+0x1300] ;  /* 0x0013001262147981 */ /* 0x000f22000c1e9b00 */
[----:B------:R-:W-:-:S03]  /*0900*/  IMAD.WIDE.U32 R22, R4, 0x8, R22 ;  /* 0x0000000804167825 */ /* 0x000fc600078e0016 */
[----:B------:R-:W4:Y:S04]  /*0910*/  LDG.E.64.CONSTANT R174, desc[UR18][R60.64+0x169000] ;  /* 0x169000123cae7981 */ /* 0x000f28000c1e9b00 */
        /* <DEDUP_REMOVED lines=8> */
[----:B------:R-:W4:Y:S01]  /*09a0*/  LDG.E.64.CONSTANT R192, desc[UR18][R22.64+-0xb4810] ;  /* 0xf4b7f01216c07981 */ /* 0x000f22000c1e9b00 */
[----:B------:R-:W-:-:S03]  /*09b0*/  UIMAD.WIDE.U32 UR14, UR4, 0xb4800, UR8 ;  /* 0x000b4800040e78a5 */ /* 0x000fc6000f8e0008 */
[----:B------:R-:W4:Y:S04]  /*09c0*/  LDG.E.64.CONSTANT R100, desc[UR18][R22.64+-0x168ff8] ;  /* 0xe970081216647981 */ /* 0x000f28000c1e9b00 */
[----:B------:R-:W4:Y:S01]  /*09d0*/  LDG.E.64.CONSTANT R114, desc[UR18][R22.64+0x169008] ;  /* 0x1690081216727981 */ /* 0x000f22000c1e9b00 */
[----:B------:R-:W-:-:S03]  /*09e0*/  MOV R38, UR14 ;  /* 0x0000000e00267c02 */ /* 0x000fc60008000f00 */
[----:B------:R-:W4:Y:S01]  /*09f0*/  LDG.E.64.CONSTANT R128, desc[UR18][R22.64+-0xb47f8] ;  /* 0xf4b8081216807981 */ /* 0x000f22000c1e9b00 */
[----:B------:R-:W-:-:S03]  /*0a00*/  IMAD.U32 R39, RZ, RZ, UR15 ;  /* 0x0000000fff277e24 */ /* 0x000fc6000f8e00ff */
[----:B------:R-:W4:Y:S01]  /*0a10*/  LDG.E.64.CONSTANT R42, desc[UR18][R66.64+0x10] ;  /* 0x00001012422a7981 */ /* 0x000f22000c1e9b00 */
[----:B------:R-:W-:-:S03]  /*0a20*/  IMAD.WIDE.U32 R38, R249, 0x980, R38 ;  /* 0x00000980f9267825 */ /* 0x000fc600078e0026 */
[----:B------:R-:W4:Y:S04]  /*0a30*/  LDG.E.64.CONSTANT R118, desc[UR18][R24.64+0x169000] ;  /* 0x1690001218767981 */ /* 0x000f28000c1e9b00 */
        /* <DEDUP_REMOVED lines=16> */
[----:B--2---:R-:W-:Y:S01]  /*0b40*/  IMAD.WIDE.U32 R16, R249, 0x980, R16 ;  /* 0x00000980f9107825 */ /* 0x004fe200078e0010 */
[----:B------:R-:W-:Y:S01]  /*0b50*/  MOV R57, UR4 ;  /* 0x0000000400397c02 */ /* 0x000fe20008000f00 */
[----:B------:R-:W-:Y:S01]  /*0b60*/  UMOV UR26, 0x55555555 ;  /* 0x55555555001a7882 */ /* 0x000fe20000000000 */
[----:B------:R-:W-:Y:S01]  /*0b70*/  UMOV UR27, 0x3fc55555 ;  /* 0x3fc55555001b7882 */ /* 0x000fe20000000000 */
[----:B------:R-:W-:Y:S01]  /*0b80*/  UMOV UR28, 0xd6ac6977 ;  /* 0xd6ac6977001c7882 */ /* 0x000fe20000000000 */
[----:B------:R-:W-:Y:S01]  /*0b90*/  UMOV UR29, 0x3fb2b324 ;  /* 0x3fb2b324001d7882 */ /* 0x000fe20000000000 */
[----:B------:R-:W-:Y:S01]  /*0ba0*/  IMAD.WIDE.U32 R16, R4, 0x8, R16 ;  /* 0x0000000804107825 */ /* 0x000fe200078e0010 */
[----:B------:R-:W2:Y:S04]  /*0bb0*/  LDG.E.64.CONSTANT R234, desc[UR18][R66.64+0xb47f0] ;  /* 0x0b47f01242ea7981 */ /* 0x000ea8000c1e9b00 */
[----:B------:R-:W2:Y:S01]  /*0bc0*/  LDG.E.64.CONSTANT R242, desc[UR18][R66.64+0x168ff8] ;  /* 0x168ff81242f27981 */ /* 0x000ea2000c1e9b00 */
[----:B------:R-:W-:-:S05]  /*0bd0*/  IMAD.WIDE.U32 R56, R57, 0xb4800, R16 ;  /* 0x000b480039387825 */ /* 0x000fca00078e0010 */
[----:B------:R-:W2:Y:S01]  /*0be0*/  LDG.E.64 R16, desc[UR18][R56.64] ;  /* 0x0000001238107981 */ /* 0x000ea2000c1e1b00 */
[----:B---3--:R-:W-:Y:S02]  /*0bf0*/  DMUL R182, R88, R170 ;  /* 0x000000aa58b67228 */ /* 0x008fe40000000000 */
[----:B----4-:R-:W-:-:S06]  /*0c00*/  DMUL R230, R246, 3 ;  /* 0x40080000f6e67828 */ /* 0x010fcc0000000000 */
[----:B------:R-:W-:-:S08]  /*0c10*/  DFMA R148, R90, R210, R182 ;  /* 0x000000d25a94722b */ /* 0x000fd000000000b6 */
[----:B------:R-:W-:Y:S02]  /*0c20*/  DFMA R214, R40, R230, R148 ;  /* 0x000000e628d6722b */ /* 0x000fe40000000094 */
[----:B-----5:R-:W-:Y:S02]  /*0c30*/  DMUL R148, R150, R160 ;  /* 0x000000a096947228 */ /* 0x020fe40000000000 */
[----:B------:R-:W-:Y:S02]  /*0c40*/  DMUL R216, R120, 3 ;  /* 0x4008000078d87828 */ /* 0x000fe40000000000 */
[----:B------:R-:W-:Y:S02]  /*0c50*/  DMUL R244, R246, 0.75 ;  /* 0x3fe80000f6f47828 */ /* 0x000fe40000000000 */
[----:B------:R-:W-:-:S04]  /*0c60*/  DMUL R196, R120, R206 ;  /* 0x000000ce78c47228 */ /* 0x000fc80000000000 */
[----:B------:R-:W-:Y:S02]  /*0c70*/  DFMA R216, R206, R216, R214 ;  /* 0x000000d8ced8722b */ /* 0x000fe400000000d6 */
[----:B------:R-:W-:Y:S02]  /*0c80*/  DFMA R218, R204, R166, R148 ;  /* 0x000000a6ccda722b */ /* 0x000fe40000000094 */
[----:B------:R-:W-:Y:S02]  /*0c90*/  DMUL R214, R90, 0.75 ;  /* 0x3fe800005ad67828 */ /* 0x000fe40000000000 */
[----:B------:R-:W-:Y:S02]  /*0ca0*/  DADD R222, -R208, R168 ;  /* 0x00000000d0de7229 */ /* 0x000fe400000001a8 */
[----:B------:R-:W-:Y:S02]  /*0cb0*/  DFMA R206, -R244, R40, R196 ;  /* 0x00000028f4ce722b */ /* 0x000fe400000001c4 */
[----:B------:R-:W-:-:S04]  /*0cc0*/  DMUL R168, R44, R172 ;  /* 0x000000ac2ca87228 */ /* 0x000fc80000000000 */
[----:B------:R-:W-:Y:S02]  /*0cd0*/  DMUL R222, R216, R222 ;  /* 0x000000ded8de7228 */ /* 0x000fe40000000000 */
[----:B------:R-:W-:Y:S02]  /*0ce0*/  DMUL R220, R212, 3 ;  /* 0x40080000d4dc7828 */ /* 0x000fe40000000000 */
[----:B------:R-:W-:Y:S02]  /*0cf0*/  DFMA R218, R230, R46, R218 ;  /* 0x0000002ee6da722b */ /* 0x000fe400000000da */
[----:B------:R-:W-:Y:S02]  /*0d00*/  DFMA R210, -R214, R210, R206 ;  /* 0x000000d2d6d2722b */ /* 0x000fe400000001ce */
[----:B------:R-:W-:Y:S02]  /*0d10*/  DFMA R216, R58, R200, R168 ;  /* 0x000000c83ad8722b */ /* 0x000fe400000000a8 */
[----:B------:R-:W-:-:S02]  /*0d20*/  DMUL R206, R88, 3 ;  /* 0x4008000058ce7828 */ /* 0x000fc40000000000 */
[----:B------:R-:W-:Y:S02]  /*0d30*/  DFMA R218, R180, R220, R218 ;  /* 0x000000dcb4da722b */ /* 0x000fe400000000da */
[----:B------:R-:W-:Y:S02]  /*0d40*/  DFMA R214, R64, R184, R196 ;  /* 0x000000b840d6722b */ /* 0x000fe400000000c4 */
[----:B------:R-:W-:Y:S02]  /*0d50*/  DADD R220, R188, -R208 ;  /* 0x00000000bcdc7229 */ /* 0x000fe400000008d0 */
[----:B------:R-:W-:Y:S02]  /*0d60*/  DMUL R196, R166, R26 ;  /* 0x0000001aa6c47228 */ /* 0x000fe40000000000 */
[----:B------:R-:W-:Y:S02]  /*0d70*/  DMUL R188, R112, 3 ;  /* 0x4008000070bc7828 */ /* 0x000fe40000000000 */
[----:B------:R-:W-:-:S02]  /*0d80*/  DFMA R216, R230, R68, R216 ;  /* 0x00000044e6d8722b */ /* 0x000fc400000000d8 */
[----:B------:R-:W-:Y:S02]  /*0d90*/  DFMA R214, R170, R206, R214 ;  /* 0x000000ceaad6722b */ /* 0x000fe400000000d6 */
[----:B------:R-:W-:Y:S02]  /*0da0*/  DFMA R218, R218, 2, R196 ;  /* 0x40000000dada782b */ /* 0x000fe400000000c4 */
[----:B------:R-:W-:Y:S02]  /*0db0*/  DMUL R170, R150, R162 ;  /* 0x000000a296aa7228 */ /* 0x000fe40000000000 */
[----:B------:R-:W-:Y:S02]  /*0dc0*/  DFMA R206, R194, R188, R216 ;  /* 0x000000bcc2ce722b */ /* 0x000fe400000000d8 */
[----:B------:R-:W-:Y:S02]  /*0dd0*/  DMUL R194, R112, R194 ;  /* 0x000000c270c27228 */ /* 0x000fe40000000000 */
[----:B------:R-:W-:-:S02]  /*0de0*/  DMUL R196, R212, R180 ;  /* 0x000000b4d4c47228 */ /* 0x000fc40000000000 */
[----:B------:R-:W-:Y:S02]  /*0df0*/  DMUL R216, R64, 0.75 ;  /* 0x3fe8000040d87828 */ /* 0x000fe40000000000 */
[----:B------:R-:W-:Y:S02]  /*0e00*/  DFMA R182, -R244, R40, R182 ;  /* 0x00000028f4b6722b */ /* 0x000fe400000001b6 */
[----:B------:R-:W-:Y:S02]  /*0e10*/  DFMA R210, R210, R220, R222 ;  /* 0x000000dcd2d2722b */ /* 0x000fe400000000de */
[----:B------:R-:W-:Y:S02]  /*0e20*/  DADD R224, R218, R170 ;  /* 0x00000000dae07229 */ /* 0x000fe400000000aa */
[C---:B------:R-:W-:Y:S02]  /*0e30*/  DADD R220, -R208.reuse, R202 ;  /* 0x00000000d0dc7229 */ /* 0x040fe400000001ca */
[----:B------:R-:W-:-:S02]  /*0e40*/  DADD R218, -R208, R186 ;  /* 0x00000000d0da7229 */ /* 0x000fc400000001ba */
[----:B------:R-:W-:Y:S02]  /*0e50*/  DMUL R202, R58, 0.75 ;  /* 0x3fe800003aca7828 */ /* 0x000fe40000000000 */
[----:B------:R-:W-:Y:S02]  /*0e60*/  DFMA R222, -R244, R68, R194 ;  /* 0x00000044f4de722b */ /* 0x000fe400000001c2 */
[----:B------:R-:W-:Y:S02]  /*0e70*/  DFMA R186, R40, R230, R214 ;  /* 0x000000e628ba722b */ /* 0x000fe400000000d6 */
[----:B------:R-:W-:Y:S02]  /*0e80*/  DMUL R204, R204, 0.75 ;  /* 0x3fe80000cccc7828 */ /* 0x000fe40000000000 */
[----:B------:R-:W-:Y:S02]  /*0e90*/  DFMA R214, -R244, R46, R196 ;  /* 0x0000002ef4d6722b */ /* 0x000fe400000001c4 */
[----:B------:R-:W-:-:S02]  /*0ea0*/  DFMA R184, R184, -R216, R182 ;  /* 0x800000d8b8b8722b */ /* 0x000fc400000000b6 */
[----:B------:R-:W-:Y:S02]  /*0eb0*/  DMUL R182, R160, 3 ;  /* 0x40080000a0b67828 */ /* 0x000fe40000000000 */
[----:B------:R-:W-:Y:S02]  /*0ec0*/  DFMA R196, R164, R132, R196 ;  /* 0x00000084a4c4722b */ /* 0x000fe400000000c4 */
[----:B------:R-:W-:Y:S02]  /*0ed0*/  DMUL R188, R18, 3 ;  /* 0x4008000012bc7828 */ /* 0x000fe40000000000 */
[----:B------:R-:W-:Y:S02]  /*0ee0*/  DFMA R200, -R202, R200, R222 ;  /* 0x000000c8cac8722b */ /* 0x000fe400000001de */
[----:B------:R-:W-:Y:S02]  /*0ef0*/  DMUL R206, R206, R218 ;  /* 0x000000dacece7228 */ /* 0x000fe40000000000 */
[----:B------:R-:W-:-:S02]  /*0f00*/  DFMA R218, -R204, R166, R214 ;  /* 0x000000a6ccda722b */ /* 0x000fc400000001d6 */
[----:B------:R-:W-:Y:S02]  /*0f10*/  DMUL R202, R180, R198 ;  /* 0x000000c6b4ca7228 */ /* 0x000fe40000000000 */
[----:B------:R-:W-:Y:S02]  /*0f20*/  DFMA R222, R150, R182, R196 ;  /* 0x000000b696de722b */ /* 0x000fe400000000c4 */
[----:B------:R-:W-:Y:S02]  /*0f30*/  DFMA R224, R46, R188, R224 ;  /* 0x000000bc2ee0722b */ /* 0x000fe400000000e0 */
[----:B------:R-:W-:Y:S02]  /*0f40*/  DMUL R226, R198, 3 ;  /* 0x40080000c6e27828 */ /* 0x000fe40000000000 */
[----:B------:R-:W-:Y:S02]  /*0f50*/  DMUL R216, R18, 0.75 ;  /* 0x3fe8000012d87828 */ /* 0x000fe40000000000 */
[----:B------:R-:W-:-:S02]  /*0f60*/  DFMA R228, R218, 2, R202 ;  /* 0x40000000dae4782b */ /* 0x000fc400000000ca */
[----:B------:R-:W-:Y:S02]  /*0f70*/  DFMA R222, R230, R46, R222 ;  /* 0x0000002ee6de722b */ /* 0x000fe400000000de */
[----:B------:R-:W-:Y:S02]  /*0f80*/  DFMA R204, R180, R226, R224 ;  /* 0x000000e2b4cc722b */ /* 0x000fe400000000e0 */
[----:B------:R-:W-:Y:S02]  /*0f90*/  DADD R226, -R208, R178 ;  /* 0x00000000d0e27229 */ /* 0x000fe400000001b2 */
[----:B------:R-:W-:Y:S02]  /*0fa0*/  DMUL R196, R26, 0.75 ;  /* 0x3fe800001ac47828 */ /* 0x000fe40000000000 */
[----:B------:R-:W-:Y:S02]  /*0fb0*/  DFMA R228, R46, -R216, R228 ;  /* 0x800000d82ee4722b */ /* 0x000fe400000000e4 */
[----:B------:R-:W-:-:S02]  /*0fc0*/  DADD R178, -R208, R176 ;  /* 0x00000000d0b27229 */ /* 0x000fc400000001b0 */
[----:B------:R-:W-:Y:S02]  /*0fd0*/  DMUL R218, R44, 3 ;  /* 0x400800002cda7828 */ /* 0x000fe40000000000 */
[----:B------:R-:W-:Y:S02]  /*0fe0*/  DFMA R224, R20, R146, R194 ;  /* 0x0000009214e0722b */ /* 0x000fe400000000c2 */
[----:B------:R-:W-:Y:S02]  /*0ff0*/  DFMA R222, R222, 2, R202 ;  /* 0x40000000dede782b */ /* 0x000fe400000000ca */
[----:B------:R-:W-:Y:S02]  /*1000*/  DFMA R196, R166, -R196, R228 ;  /* 0x800000c4a6c4722b */ /* 0x000fe400000000e4 */
[----:B------:R-:W-:Y:S02]  /*1010*/  DMUL R204, R204, R178 ;  /* 0x000000b2cccc7228 */ /* 0x000fe40000000000 */
[----:B------:R-:W-:-:S02]  /*1020*/  DADD R144, -R208, R144 ;  /* 0x00000000d0907229 */ /* 0x000fc40000000190 */
[C---:B------:R-:W-:Y:S02]  /*1030*/  DADD R136, -R208.reuse, R136 ;  /* 0x00000000d0887229 */ /* 0x040fe40000000188 */
[----:B------:R-:W-:Y:S01]  /*1040*/  DADD R116, -R208, R116 ;  /* 0x00000000d0747229 */ /* 0x000fe20000000174 */
[----:B------:R-:W-:Y:S01]  /*1050*/  UMOV UR14, 0x1c71c71c ;  /* 0x1c71c71c000e7882 */ /* 0x000fe20000000000 */
[----:B------:R-:W-:Y:S01]  /*1060*/  DFMA R200, R200, R226, R206 ;  /* 0x000000e2c8c8722b */ /* 0x000fe200000000ce */
[----:B------:R-:W-:Y:S01]  /*1070*/  UMOV UR15, 0x3f7c71c7 ;  /* 0x3f7c71c7000f7882 */ /* 0x000fe20000000000 */
[----:B------:R-:W-:Y:S01]  /*1080*/  DFMA R218, R172, R218, R224 ;  /* 0x000000daacda722b */ /* 0x000fe200000000e0 */
[----:B------:R-:W3:Y:S01]  /*1090*/  LDG.E.64.CONSTANT R228, desc[UR18][R66.64+0xb47f8] ;  /* 0x0b47f81242e47981 */ /* 0x000ee2000c1e9b00 */
[----:B------:R-:W-:Y:S02]  /*10a0*/  DMUL R178, R162, 3 ;  /* 0x40080000a2b27828 */ /* 0x000fe40000000000 */
[----:B------:R-:W-:Y:S01]  /*10b0*/  DMUL R166, R164, 0.75 ;  /* 0x3fe80000a4a67828 */ /* 0x000fe20000000000 */
[----:B------:R-:W4:Y:S01]  /*10c0*/  LDG.E.64.CONSTANT R226, desc[UR18][R66.64+0xb3e80] ;  /* 0x0b3e801242e27981 */ /* 0x000f22000c1e9b00 */
[----:B------:R-:W-:-:S02]  /*10d0*/  DFMA R202, -R244, R46, R148 ;  /* 0x0000002ef4ca722b */ /* 0x000fc40000000194 */
[----:B------:R-:W-:Y:S02]  /*10e0*/  DFMA R222, R132, R174, R222 ;  /* 0x000000ae84de722b */ /* 0x000fe400000000de */
[----:B------:R-:W-:Y:S02]  /*10f0*/  DADD R172, R86, -R126 ;  /* 0x0000000056ac7229 */ /* 0x000fe4000000087e */
[----:B------:R-:W-:Y:S02]  /*1100*/  DADD R206, -R122, R156 ;  /* 0x000000007ace7229 */ /* 0x000fe4000000019c */
[----:B------:R-:W-:Y:S02]  /*1110*/  DMUL R148, R20, 0.75 ;  /* 0x3fe8000014947828 */ /* 0x000fe40000000000 */
[-C--:B------:R-:W-:Y:S02]  /*1120*/  DFMA R168, -R244, R68.reuse, R168 ;  /* 0x00000044f4a8722b */ /* 0x080fe400000001a8 */
[----:B------:R-:W-:-:S02]  /*1130*/  DFMA R218, R230, R68, R218 ;  /* 0x00000044e6da722b */ /* 0x000fc400000000da */
[----:B------:R-:W-:Y:S02]  /*1140*/  DFMA R202, R132, -R166, R202 ;  /* 0x800000a684ca722b */ /* 0x000fe400000000ca */
[----:B------:R-:W-:Y:S02]  /*1150*/  DFMA R222, R150, R178, R222 ;  /* 0x000000b296de722b */ /* 0x000fe400000000de */
[----:B------:R-:W-:Y:S02]  /*1160*/  DFMA R206, R206, 8, R172 ;  /* 0x40200000cece782b */ /* 0x000fe400000000ac */
[----:B------:R-:W-:Y:S02]  /*1170*/  DFMA R146, R146, -R148, R168 ;  /* 0x800000949292722b */ /* 0x000fe400000000a8 */
[----:B------:R-:W-:Y:S02]  /*1180*/  DFMA R144, R218, R144, R200 ;  /* 0x00000090da90722b */ /* 0x000fe400000000c8 */
[----:B------:R-:W-:Y:S01]  /*1190*/  DFMA R136, R196, R136, R204 ;  /* 0x00000088c488722b */ /* 0x000fe200000000cc */
[----:B------:R-:W4:Y:S01]  /*11a0*/  LDG.E.64.CONSTANT R218, desc[UR18][R66.64+0xb4810] ;  /* 0x0b48101242da7981 */ /* 0x000f22000c1e9b00 */
[----:B------:R-:W-:-:S02]  /*11b0*/  DFMA R202, R202, 2, R170 ;  /* 0x40000000caca782b */ /* 0x000fc400000000aa */
[----:B------:R-:W-:Y:S02]  /*11c0*/  DADD R148, -R208, R154 ;  /* 0x00000000d0947229 */ /* 0x000fe4000000019a */
[----:B------:R-:W-:Y:S02]  /*11d0*/  DFMA R222, R46, R188, R222 ;  /* 0x000000bc2ede722b */ /* 0x000fe400000000de */
[----:B------:R-:W-:Y:S02]  /*11e0*/  DADD R150, R104, -R130 ;  /* 0x0000000068967229 */ /* 0x000fe40000000882 */
[----:B------:R-:W-:Y:S02]  /*11f0*/  DADD R168, -R192, R158 ;  /* 0x00000000c0a87229 */ /* 0x000fe4000000019e */
[----:B------:R-:W-:Y:S02]  /*1200*/  DMUL R206, R120, R206 ;  /* 0x000000ce78ce7228 */ /* 0x000fe40000000000 */
[----:B------:R-:W-:-:S02]  /*1210*/  DMUL R172, R174, 0.75 ;  /* 0x3fe80000aeac7828 */ /* 0x000fc40000000000 */
[----:B------:R-:W-:Y:S02]  /*1220*/  DFMA R202, R46, -R216, R202 ;  /* 0x800000d82eca722b */ /* 0x000fe400000000ca */
[----:B------:R-:W-:Y:S02]  /*1230*/  DFMA R116, R146, R116, R144 ;  /* 0x000000749274722b */ /* 0x000fe40000000090 */
[----:B------:R-:W-:Y:S02]  /*1240*/  DFMA R120, R222, R148, R136 ;  /* 0x00000094de78722b */ /* 0x000fe40000000088 */
[----:B------:R-:W-:Y:S02]  /*1250*/  DFMA R150, R168, 8, R150 ;  /* 0x40200000a896782b */ /* 0x000fe40000000096 */
[----:B------:R-:W-:Y:S02]  /*1260*/  DFMA R186, R186, R220, R210 ;  /* 0x000000dcbaba722b */ /* 0x000fe400000000d2 */
[----:B------:R-:W-:-:S02]  /*1270*/  DADD R42, -R208, R42 ;  /* 0x00000000d02a7229 */ /* 0x000fc4000000012a */
[----:B------:R-:W-:Y:S02]  /*1280*/  DADD R180, -R140, R158 ;  /* 0x000000008cb47229 */ /* 0x000fe4000000019e */
[----:B------:R-:W-:Y:S01]  /*1290*/  DADD R214, R138, -R142 ;  /* 0x000000008ad67229 */ /* 0x000fe2000000088e */
[----:B------:R-:W-:Y:S01]  /*12a0*/  IMAD.U32 R196, RZ, RZ, UR12 ;  /* 0x0000000cffc47e24 */ /* 0x000fe2000f8e00ff */
[----:B------:R-:W-:Y:S01]  /*12b0*/  DADD R136, R100, -R114 ;  /* 0x0000000064887229 */ /* 0x000fe20000000872 */
[----:B------:R-:W-:Y:S01]  /*12c0*/  MOV R197, UR13 ;  /* 0x0000000d00c57c02 */ /* 0x000fe20008000f00 */
[----:B------:R-:W-:Y:S01]  /*12d0*/  DMUL R206, R206, 8 ;  /* 0x40200000cece7828 */ /* 0x000fe20000000000 */
[----:B------:R-:W-:Y:S01]  /*12e0*/  IMAD.U32 R200, RZ, RZ, UR12 ;  /* 0x0000000cffc87e24 */ /* 0x000fe2000f8e00ff */
[----:B------:R-:W-:Y:S01]  /*12f0*/  DADD R144, -R128, R152 ;  /* 0x0000000080907229 */ /* 0x000fe20000000198 */
[----:B------:R-:W-:Y:S01]  /*1300*/  MOV R201, UR13 ;  /* 0x0000000d00c97c02 */ /* 0x000fe20008000f00 */
[----:B------:R-:W-:Y:S01]  /*1310*/  DFMA R202, R132, -R172, R202 ;  /* 0x800000ac84ca722b */ /* 0x000fe200000000ca */
[----:B------:R-:W4:Y:S01]  /*1320*/  LDG.E.64.CONSTANT R222, desc[UR18][R66.64+0xb3500] ;  /* 0x0b35001242de7981 */ /* 0x000f22000c1e9b00 */
[----:B------:R-:W-:-:S02]  /*1330*/  DADD R132, -R208, R118 ;  /* 0x00000000d0847229 */ /* 0x000fc40000000176 */
[----:B------:R-:W-:Y:S02]  /*1340*/  DFMA R150, R90, R150, -R206 ;  /* 0x000000965a96722b */ /* 0x000fe400000008ce */
[----:B------:R-:W-:Y:S01]  /*1350*/  DFMA R136, R144, 8, R136 ;  /* 0x402000009088782b */ /* 0x000fe20000000088 */
[----:B------:R-:W4:Y:S01]  /*1360*/  LDG.E.64.CONSTANT R206, desc[UR18][R66.64+0xb5180] ;  /* 0x0b51801242ce7981 */ /* 0x000f22000c1e9b00 */
[----:B------:R-:W-:Y:S02]  /*1370*/  DFMA R42, R184, R42, R186 ;  /* 0x0000002ab82a722b */ /* 0x000fe400000000ba */
[----:B------:R-:W-:Y:S02]  /*1380*/  DMUL R116, R68, R116 ;  /* 0x0000007444747228 */ /* 0x000fe40000000000 */
[----:B------:R-:W-:Y:S02]  /*1390*/  DADD R144, -R122, R128 ;  /* 0x000000007a907229 */ /* 0x000fe40000000180 */
[----:B------:R-:W-:-:S02]  /*13a0*/  DADD R90, R192, -R124 ;  /* 0x00000000c05a7229 */ /* 0x000fc4000000087c */
[----:B------:R-:W-:Y:S02]  /*13b0*/  DFMA R120, R202, R132, R120 ;  /* 0x00000084ca78722b */ /* 0x000fe40000000078 */
[----:B------:R-:W-:Y:S02]  /*13c0*/  DFMA R116, R40, R42, R116 ;  /* 0x0000002a2874722b */ /* 0x000fe40000000074 */
[----:B------:R-:W-:Y:S02]  /*13d0*/  DADD R132, -R86, R100 ;  /* 0x0000000056847229 */ /* 0x000fe40000000164 */
[----:B------:R-:W-:Y:S02]  /*13e0*/  DFMA R144, R144, 8, R90 ;  /* 0x402000009090782b */ /* 0x000fe4000000005a */
[----:B------:R-:W-:Y:S02]  /*13f0*/  DADD R42, R76, -R106 ;  /* 0x000000004c2a7229 */ /* 0x000fe4000000086a */
[----:B------:R-:W-:-:S02]  /*1400*/  DADD R86, -R102, R72 ;  /* 0x0000000066567229 */ /* 0x000fc40000000148 */
[----:B------:R-:W-:Y:S02]  /*1410*/  DADD R90, R78, -R62 ;  /* 0x000000004e5a7229 */ /* 0x000fe4000000083e */
[----:B------:R-:W-:Y:S02]  /*1420*/  DADD R100, -R94, R138 ;  /* 0x000000005e647229 */ /* 0x000fe4000000018a */
[----:B------:R-:W-:Y:S02]  /*1430*/  DADD R146, R70, -R110 ;  /* 0x0000000046927229 */ /* 0x000fe4000000086e */
[----:B------:R-:W-:Y:S02]  /*1440*/  DADD R148, -R190, R142 ;  /* 0x00000000be947229 */ /* 0x000fe4000000018e */
[----:B------:R-:W-:Y:S02]  /*1450*/  DMUL R136, R88, R136 ;  /* 0x0000008858887228 */ /* 0x000fe40000000000 */
[----:B------:R-:W-:-:S02]  /*1460*/  DFMA R88, R86, 8, R42 ;  /* 0x402000005658782b */ /* 0x000fc4000000002a */
[----:B------:R-:W-:Y:S02]  /*1470*/  DFMA R90, R100, 8, R90 ;  /* 0x40200000645a782b */ /* 0x000fe4000000005a */
[----:B------:R-:W-:Y:S02]  /*1480*/  DFMA R146, R148, 8, R146 ;  /* 0x402000009492782b */ /* 0x000fe40000000092 */
[----:B------:R-:W-:Y:S02]  /*1490*/  DADD R104, R104, -R96 ;  /* 0x0000000068687229 */ /* 0x000fe40000000860 */
[----:B------:R-:W-:Y:S02]  /*14a0*/  DMUL R42, R198, R144 ;  /* 0x00000090c62a7228 */ /* 0x000fe40000000000 */
[----:B------:R-:W-:Y:S02]  /*14b0*/  DMUL R90, R44, R90 ;  /* 0x0000005a2c5a7228 */ /* 0x000fe40000000000 */
[----:B------:R-:W-:-:S02]  /*14c0*/  DMUL R146, R112, R146 ;  /* 0x0000009270927228 */ /* 0x000fc40000000000 */
[----:B------:R-:W-:Y:S02]  /*14d0*/  DFMA R104, R132, 8, R104 ;  /* 0x402000008468782b */ /* 0x000fe40000000068 */
[----:B------:R-:W-:Y:S01]  /*14e0*/  DMUL R44, R42, 8 ;  /* 0x402000002a2c7828 */ /* 0x000fe20000000000 */
[----:B------:R-:W4:Y:S01]  /*14f0*/  LDG.E.64.CONSTANT R132, desc[UR18][R98.64+0xb5180] ;  /* 0x0b51801262847981 */ /* 0x000f22000c1e9b00 */
[----:B------:R-:W-:Y:S02]  /*1500*/  DADD R112, -R190, R94 ;  /* 0x00000000be707229 */ /* 0x000fe4000000015e */
[----:B------:R-:W-:Y:S02]  /*1510*/  DADD R100, R102, -R82 ;  /* 0x0000000066647229 */ /* 0x000fe40000000852 */
[----:B------:R-:W-:Y:S02]  /*1520*/  DADD R96, R96, -R92 ;  /* 0x0000000060607229 */ /* 0x000fe4000000085c */
[----:B------:R-:W-:-:S02]  /*1530*/  DADD R86, -R124, R140 ;  /* 0x000000007c567229 */ /* 0x000fc4000000018c */
[----:B------:R-:W-:Y:S02]  /*1540*/  DFMA R104, R26, R104, -R44 ;  /* 0x000000681a68722b */ /* 0x000fe4000000082c */
[----:B------:R-:W-:Y:S02]  /*1550*/  DMUL R146, R146, 8 ;  /* 0x4020000092927828 */ /* 0x000fe40000000000 */
[----:B------:R-:W-:Y:S02]  /*1560*/  DFMA R44, R112, 8, R100 ;  /* 0x40200000702c782b */ /* 0x000fe40000000064 */
[----:B------:R-:W-:Y:S02]  /*1570*/  DADD R220, R152, -R156 ;  /* 0x0000000098dc7229 */ /* 0x000fe4000000089c */
[----:B------:R-:W-:Y:S02]  /*1580*/  DFMA R136, R136, 8, R150 ;  /* 0x402000008888782b */ /* 0x000fe40000000096 */
[----:B------:R-:W-:-:S02]  /*1590*/  DMUL R40, R40, R46 ;  /* 0x0000002e28287228 */ /* 0x000fc40000000000 */
[----:B------:R-:W-:Y:S02]  /*15a0*/  DMUL R68, R68, R46 ;  /* 0x0000002e44447228 */ /* 0x000fe40000000000 */
[----:B------:R-:W-:Y:S02]  /*15b0*/  DFMA R116, R46, R120, R116 ;  /* 0x000000782e74722b */ /* 0x000fe40000000074 */
[----:B------:R-:W-:Y:S02]  /*15c0*/  DADD R70, -R70, R78 ;  /* 0x0000000046467229 */ /* 0x000fe4000000014e */
[----:B------:R-:W-:Y:S02]  /*15d0*/  DADD R76, R76, -R80 ;  /* 0x000000004c4c7229 */ /* 0x000fe40000000850 */
[----:B------:R-:W-:Y:S01]  /*15e0*/  DADD R210, -R134, R72 ;  /* 0x0000000086d27229 */ /* 0x000fe20000000148 */
[----:B------:R-:W-:Y:S01]  /*15f0*/  IMAD.U32 R148, RZ, RZ, UR12 ;  /* 0x0000000cff947e24 */ /* 0x000fe2000f8e00ff */
[----:B------:R-:W-:Y:S01]  /*1600*/  DFMA R86, R86, 8, R96 ;  /* 0x402000005656782b */ /* 0x000fe20000000060 */
[----:B------:R-:W-:Y:S01]  /*1610*/  MOV R149, UR13 ;  /* 0x0000000d00957c02 */ /* 0x000fe20008000f00 */
[----:B------:R-:W-:Y:S01]  /*1620*/  DFMA R88, R58, R88, -R146 ;  /* 0x000000583a58722b */ /* 0x000fe20000000892 */
[----:B------:R-:W-:Y:S01]  /*1630*/  IMAD.U32 R202, RZ, RZ, UR12 ;  /* 0x0000000cffca7e24 */ /* 0x000fe2000f8e00ff */
[----:B------:R-:W-:Y:S01]  /*1640*/  DMUL R44, R198, R44 ;  /* 0x0000002cc62c7228 */ /* 0x000fe20000000000 */
[----:B------:R-:W4:Y:S01]  /*1650*/  LDG.E.64.CONSTANT R146, desc[UR18][R98.64+0xb3e80] ;  /* 0x0b3e801262927981 */ /* 0x000f22000c1e9b00 */
[----:B------:R-:W-:-:S02]  /*1660*/  DFMA R180, R220, 8, R180 ;  /* 0x40200000dcb4782b */ /* 0x000fc400000000b4 */
[----:B------:R-:W-:Y:S01]  /*1670*/  DADD R96, -R126, R114 ;  /* 0x000000007e607229 */ /* 0x000fe20000000172 */
[----:B------:R-:W4:Y:S01]  /*1680*/  LDG.E.64.CONSTANT R220, desc[UR18][R66.64+0xb4808] ;  /* 0x0b48081242dc7981 */ /* 0x000f22000c1e9b00 */
[----:B------:R-:W-:Y:S02]  /*1690*/  DADD R58, R130, -R92 ;  /* 0x00000000823a7229 */ /* 0x000fe4000000085c */
[----:B------:R-:W-:Y:S01]  /*16a0*/  DFMA R86, -R64, R86, R136 ;  /* 0x000000564056722b */ /* 0x000fe20000000188 */
[----:B------:R-:W-:Y:S01]  /*16b0*/  MOV R203, UR13 ;  /* 0x0000000d00cb7c02 */ /* 0x000fe20008000f00 */
[----:B------:R-:W-:Y:S01]  /*16c0*/  DMUL R40, R40, UR14 ;  /* 0x0000000e28287c28 */ /* 0x000fe20008000000 */
[----:B------:R-:W4:Y:S01]  /*16d0*/  LDG.E.64.CONSTANT R136, desc[UR18][R98.64+0xb3500] ;  /* 0x0b35001262887981 */ /* 0x000f22000c1e9b00 */
[----:B------:R-:W-:Y:S02]  /*16e0*/  DADD R80, R80, -R108 ;  /* 0x0000000050507229 */ /* 0x000fe4000000086c */
[----:B------:R-:W-:Y:S01]  /*16f0*/  DADD R46, -R82, R134 ;  /* 0x00000000522e7229 */ /* 0x000fe20000000186 */
[----:B------:R-:W-:Y:S01]  /*1700*/  IMAD.U32 R150, RZ, RZ, UR12 ;  /* 0x0000000cff967e24 */ /* 0x000fe2000f8e00ff */
[----:B------:R-:W-:Y:S01]  /*1710*/  DFMA R88, R90, 8, R88 ;  /* 0x402000005a58782b */ /* 0x000fe20000000058 */
[----:B------:R-:W-:Y:S01]  /*1720*/  MOV R151, UR13 ;  /* 0x0000000d00977c02 */ /* 0x000fe20008000f00 */
[----:B------:R-:W-:Y:S01]  /*1730*/  DFMA R70, R70, 8, R76 ;  /* 0x402000004646782b */ /* 0x000fe2000000004c */
[----:B------:R-:W4:Y:S01]  /*1740*/  LDG.E.64.CONSTANT R120, desc[UR18][R36.64+0x21d800] ;  /* 0x21d8001224787981 */ /* 0x000f22000c1e9b00 */
[----:B------:R-:W-:-:S02]  /*1750*/  DMUL R64, R44, 8 ;  /* 0x402000002c407828 */ /* 0x000fc40000000000 */
[----:B------:R-:W-:Y:S01]  /*1760*/  DFMA R194, R214, 8, R210 ;  /* 0x40200000d6c2782b */ /* 0x000fe200000000d2 */
[----:B------:R-:W4:Y:S01]  /*1770*/  LDG.E.64.CONSTANT R112, desc[UR18][R22.64+0x21d7f0] ;  /* 0x21d7f01216707981 */ /* 0x000f22000c1e9b00 */
[----:B------:R-:W-:Y:S02]  /*1780*/  DFMA R58, R96, 8, R58 ;  /* 0x40200000603a782b */ /* 0x000fe4000000003a */
[----:B------:R-:W-:Y:S01]  /*1790*/  DADD R90, -R110, R62 ;  /* 0x000000006e5a7229 */ /* 0x000fe2000000013e */
[----:B------:R-:W4:Y:S01]  /*17a0*/  LDG.E.64.CONSTANT R96, desc[UR18][R98.64+0xb4808] ;  /* 0x0b48081262607981 */ /* 0x000f22000c1e9b00 */
[----:B------:R-:W-:Y:S02]  /*17b0*/  DMUL R86, R40, R86 ;  /* 0x0000005628567228 */ /* 0x000fe40000000000 */
[----:B------:R-:W-:Y:S01]  /*17c0*/  DADD R78, R106, -R108 ;  /* 0x000000006a4e7229 */ /* 0x000fe2000000086c */
[----:B------:R-:W4:Y:S01]  /*17d0*/  LDG.E.64.CONSTANT R100, desc[UR18][R24.64+0x21d800] ;  /* 0x21d8001218647981 */ /* 0x000f22000c1e9b00 */
[----:B------:R-:W-:-:S02]  /*17e0*/  DFMA R46, R46, 8, R80 ;  /* 0x402000002e2e782b */ /* 0x000fc40000000050 */
[----:B------:R-:W-:Y:S01]  /*17f0*/  DMUL R170, R180, R162 ;  /* 0x000000a2b4aa7228 */ /* 0x000fe20000000000 */
[----:B------:R-:W4:Y:S01]  /*1800*/  LDG.E.64.CONSTANT R80, desc[UR18][R38.64+0x21c500] ;  /* 0x21c5001226507981 */ /* 0x000f22000c1e9b00 */
[----:B------:R-:W-:Y:S02]  /*1810*/  DFMA R70, R26, R70, -R64 ;  /* 0x000000461a46722b */ /* 0x000fe40000000840 */
[----:B------:R-:W-:Y:S01]  /*1820*/  DFMA R86, R116, UR26, R86 ;  /* 0x0000001a74567c2b */ /* 0x000fe20008000056 */
[----:B------:R-:W4:Y:S01]  /*1830*/  LDG.E.64.CONSTANT R180, desc[UR18][R66.64+0xb5b00] ;  /* 0x0b5b001242b47981 */ /* 0x000f22000c1e9b00 */
[----:B------:R-:W-:Y:S02]  /*1840*/  DFMA R78, R90, 8, R78 ;  /* 0x402000005a4e782b */ /* 0x000fe4000000004e */
[----:B------:R-:W-:Y:S01]  /*1850*/  DFMA R46, -R20, R46, R88 ;  /* 0x0000002e142e722b */ /* 0x000fe20000000158 */
[----:B------:R-:W4:Y:S01]  /*1860*/  LDG.E.64.CONSTANT R90, desc[UR18][R98.64+0xb4810] ;  /* 0x0b481012625a7981 */ /* 0x000f22000c1e9b00 */
[----:B------:R-:W-:-:S02]  /*1870*/  DMUL R168, R194, R162 ;  /* 0x000000a2c2a87228 */ /* 0x000fc40000000000 */
[----:B------:R-:W-:Y:S01]  /*1880*/  DMUL R68, R68, UR14 ;  /* 0x0000000e44447c28 */ /* 0x000fe20008000000 */
[----:B------:R-:W4:Y:S01]  /*1890*/  LDG.E.64.CONSTANT R194, desc[UR18][R98.64+0xb47f8] ;  /* 0x0b47f81262c27981 */ /* 0x000f22000c1e9b00 */
[----:B------:R-:W-:Y:S02]  /*18a0*/  DMUL R64, R174, R58 ;  /* 0x0000003aae407228 */ /* 0x000fe40000000000 */
[----:B------:R-:W-:Y:S01]  /*18b0*/  DFMA R104, R170, 8, R104 ;  /* 0x40200000aa68782b */ /* 0x000fe20000000068 */
[----:B------:R-:W4:Y:S01]  /*18c0*/  LDG.E.64.CONSTANT R58, desc[UR18][R98.64+0xb47f0] ;  /* 0x0b47f012623a7981 */ /* 0x000f22000c1e9b00 */
[----:B------:R-:W-:Y:S02]  /*18d0*/  DMUL R20, R174, R78 ;  /* 0x0000004eae147228 */ /* 0x000fe40000000000 */
[----:B------:R-:W-:Y:S01]  /*18e0*/  DFMA R46, R68, R46, R86 ;  /* 0x0000002e442e722b */ /* 0x000fe20000000056 */
[----:B------:R-:W4:Y:S01]  /*18f0*/  LDG.E.64.CONSTANT R116, desc[UR18][R60.64+0x21d800] ;  /* 0x21d800123c747981 */ /* 0x000f22000c1e9b00 */
[----:B------:R-:W-:-:S02]  /*1900*/  DFMA R70, R168, 8, R70 ;  /* 0x40200000a846782b */ /* 0x000fc40000000046 */
[----:B------:R-:W-:Y:S01]  /*1910*/  DADD R104, R104, -R64 ;  /* 0x0000000068687229 */ /* 0x000fe20000000840 */
[----:B------:R-:W4:Y:S04]  /*1920*/  LDG.E.64.CONSTANT R88, desc[UR18][R22.64+0x21d808] ;  /* 0x21d8081216587981 */ /* 0x000f28000c1e9b00 */
[----:B------:R-:W4:Y:S01]  /*1930*/  LDG.E.64.CONSTANT R86, desc[UR18][R38.64+0x21ce80] ;  /* 0x21ce801226567981 */ /* 0x000f22000c1e9b00 */
[----:B------:R-:W-:Y:S02]  /*1940*/  DADD R70, R70, -R20 ;  /* 0x0000000046467229 */ /* 0x000fe40000000814 */
[----:B------:R-:W-:Y:S01]  /*1950*/  DFMA R46, R40, R104, R46 ;  /* 0x00000068282e722b */ /* 0x000fe2000000002e */
[----:B------:R-:W4:Y:S04]  /*1960*/  LDG.E.64.CONSTANT R78, desc[UR18][R38.64+0x21e180] ;  /* 0x21e18012264e7981 */ /* 0x000f28000c1e9b00 */
[----:B------:R-:W4:Y:S03]  /*1970*/  LDG.E.64.CONSTANT R104, desc[UR18][R22.64+0x21d7f8] ;  /* 0x21d7f81216687981 */ /* 0x000f26000c1e9b00 */
[----:B------:R-:W-:Y:S01]  /*1980*/  DFMA R46, R68, R70, R46 ;  /* 0x00000046442e722b */ /* 0x000fe2000000002e */
[----:B------:R-:W4:Y:S04]  /*1990*/  LDG.E.64.CONSTANT R76, desc[UR18][R38.64+0x21eb00] ;  /* 0x21eb0012264c7981 */ /* 0x000f28000c1e9b00 */
[----:B------:R-:W4:Y:S03]  /*19a0*/  LDG.E.64.CONSTANT R70, desc[UR18][R22.64+0x21d810] ;  /* 0x21d8101216467981 */ /* 0x000f26000c1e9b00 */
[----:B--2---:R-:W-:-:S07]  /*19b0*/  DFMA R46, R46, UR28, R16 ;  /* 0x0000001c2e2e7c2b */ /* 0x004fce0008000010 */
[----:B------:R0:W-:Y:S04]  /*19c0*/  STG.E.64 desc[UR18][R56.64], R46 ;  /* 0x0000002e38007986 */ /* 0x0001e8000c101b12 */
[----:B------:R-:W2:Y:S04]  /*19d0*/  LDG.E.64 R26, desc[UR18][R74.64+0x8] ;  /* 0x000008124a1a7981 */ /* 0x000ea8000c1e1b00 */
        /* <DEDUP_REMOVED lines=8> */
[----:B0-----:R-:W2:Y:S04]  /*1a60*/  LDG.E.64.CONSTANT R46, desc[UR18][R98.64+0xb5b00] ;  /* 0x0b5b0012622e7981 */ /* 0x001ea8000c1e9b00 */
[----:B------:R-:W2:Y:S04]  /*1a70*/  LDG.E.64 R204, desc[UR18][R84.64+0x10] ;  /* 0x0000101254cc7981 */ /* 0x000ea8000c1e1b00 */
[----:B------:R-:W2:Y:S04]  /*1a80*/  LDG.E.64 R196, desc[UR18][R196.64+0x10] ;  /* 0x00001012c4c47981 */ /* 0x000ea8000c1e1b00 */
[----:B------:R-:W2:Y:S04]  /*1a90*/  LDG.E.64 R200, desc[UR18][R200.64+-0x8] ;  /* 0xfffff812c8c87981 */ /* 0x000ea8000c1e1b00 */
[----:B------:R-:W2:Y:S04]  /*1aa0*/  LDG.E.64 R148, desc[UR18][R148.64+0x8] ;  /* 0x0000081294947981 */ /* 0x000ea8000c1e1b00 */
[----:B------:R-:W2:Y:S04]  /*1ab0*/  LDG.E.64 R202, desc[UR18][R202.64] ;  /* 0x00000012caca7981 */ /* 0x000ea8000c1e1b00 */
[----:B------:R-:W2:Y:S01]  /*1ac0*/  LDG.E.64 R150, desc[UR18][R150.64+0x18] ;  /* 0x0000181296967981 */ /* 0x000ea2000c1e1b00 */
[----:B------:R-:W-:-:S02]  /*1ad0*/  DMUL R186, R160, 0.75 ;  /* 0x3fe80000a0ba7828 */ /* 0x000fc40000000000 */
[--C-:B---3--:R-:W-:Y:S02]  /*1ae0*/  DADD R228, R228, -R154.reuse ;  /* 0x00000000e4e47229 */ /* 0x108fe4000000089a */
[--C-:B------:R-:W-:Y:S02]  /*1af0*/  DADD R234, R234, -R154.reuse ;  /* 0x00000000eaea7229 */ /* 0x100fe4000000089a */
[----:B----4-:R-:W-:Y:S02]  /*1b00*/  DADD R226, R226, -R154 ;  /* 0x00000000e2e27229 */ /* 0x010fe4000000089a */
[----:B------:R-:W-:Y:S02]  /*1b10*/  DMUL R236, R194, 3 ;  /* 0x40080000c2ec7828 */ /* 0x000fe40000000000 */
[----:B--2---:R-:W-:-:S08]  /*1b20*/  DMUL R210, R96, R26 ;  /* 0x0000001a60d27228 */ /* 0x004fd00000000000 */
[----:B------:R-:W-:-:S08]  /*1b30*/  DFMA R40, R58, R16, R210 ;  /* 0x000000103a28722b */ /* 0x000fd000000000d2 */
[----:B------:R-:W-:-:S08]  /*1b40*/  DFMA R40, R182, R68, R40 ;  /* 0x00000044b628722b */ /* 0x000fd00000000028 */
[----:B------:R-:W-:Y:S02]  /*1b50*/  DFMA R236, R240, R236, R40 ;  /* 0x000000ecf0ec722b */ /* 0x000fe40000000028 */
[----:B------:R-:W-:Y:S02]  /*1b60*/  DMUL R240, R194, R240 ;  /* 0x000000f0c2f07228 */ /* 0x000fe40000000000 */
[----:B------:R-:W-:-:S06]  /*1b70*/  DMUL R40, R58, 0.75 ;  /* 0x3fe800003a287828 */ /* 0x000fcc0000000000 */
[----:B------:R-:W-:-:S08]  /*1b80*/  DFMA R238, -R186, R68, R240 ;  /* 0x00000044baee722b */ /* 0x000fd000000001f0 */
[----:B------:R-:W-:Y:S02]  /*1b90*/  DFMA R40, -R40, R16, R238 ;  /* 0x000000102828722b */ /* 0x000fe400000001ee */
[----:B------:R-:W-:Y:S02]  /*1ba0*/  DFMA R16, R90, R232, R240 ;  /* 0x000000e85a10722b */ /* 0x000fe400000000f0 */
[----:B------:R-:W-:-:S08]  /*1bb0*/  DMUL R238, R96, 3 ;  /* 0x4008000060ee7828 */ /* 0x000fd00000000000 */
[----:B------:R-:W-:Y:S01]  /*1bc0*/  DFMA R16, R26, R238, R16 ;  /* 0x000000ee1a10722b */ /* 0x000fe20000000010 */
[----:B------:R-:W2:Y:S01]  /*1bd0*/  LDG.E.64 R26, desc[UR18][R56.64+0xb4800] ;  /* 0x0b480012381a7981 */ /* 0x000ea2000c1e1b00 */
[----:B------:R-:W-:Y:S02]  /*1be0*/  DMUL R228, R236, R228 ;  /* 0x000000e4ece47228 */ /* 0x000fe40000000000 */
[----:B------:R-:W-:Y:S02]  /*1bf0*/  DFMA R210, -R186, R68, R210 ;  /* 0x00000044bad2722b */ /* 0x000fe400000001d2 */
[----:B------:R-:W-:-:S04]  /*1c00*/  DMUL R238, R90, 0.75 ;  /* 0x3fe800005aee7828 */ /* 0x000fc80000000000 */
[----:B------:R-:W-:Y:S02]  /*1c10*/  DFMA R40, R40, R234, R228 ;  /* 0x000000ea2828722b */ /* 0x000fe400000000e4 */
[----:B------:R-:W-:Y:S02]  /*1c20*/  DMUL R228, R132, R184 ;  /* 0x000000b884e47228 */ /* 0x000fe40000000000 */
[----:B------:R-:W-:-:S06]  /*1c30*/  DFMA R232, R232, -R238, R210 ;  /* 0x800000eee8e8722b */ /* 0x000fcc00000000d2 */
[----:B------:R-:W-:Y:S02]  /*1c40*/  DFMA R210, R136, R224, R228 ;  /* 0x000000e088d2722b */ /* 0x000fe400000000e4 */
[----:B------:R-:W-:-:S06]  /*1c50*/  DMUL R234, R146, 3 ;  /* 0x4008000092ea7828 */ /* 0x000fcc0000000000 */
[----:B------:R-:W-:-:S08]  /*1c60*/  DFMA R210, R182, R144, R210 ;  /* 0x00000090b6d2722b */ /* 0x000fd000000000d2 */
[----:B------:R-:W-:Y:S02]  /*1c70*/  DFMA R210, R214, R234, R210 ;  /* 0x000000ead6d2722b */ /* 0x000fe400000000d2 */
[----:B------:R-:W-:Y:S02]  /*1c80*/  DMUL R214, R146, R214 ;  /* 0x000000d692d67228 */ /* 0x000fe40000000000 */
[----:B------:R-:W-:-:S06]  /*1c90*/  DMUL R236, R136, 0.75 ;  /* 0x3fe8000088ec7828 */ /* 0x000fcc0000000000 */
[--C-:B------:R-:W-:Y:S02]  /*1ca0*/  DFMA R234, -R186, R144, R214.reuse ;  /* 0x00000090baea722b */ /* 0x100fe400000001d6 */
[----:B------:R-:W-:-:S06]  /*1cb0*/  DFMA R214, R46, R204, R214 ;  /* 0x000000cc2ed6722b */ /* 0x000fcc00000000d6 */
[----:B------:R-:W-:Y:S02]  /*1cc0*/  DFMA R224, -R236, R224, R234 ;  /* 0x000000e0ece0722b */ /* 0x000fe400000001ea */
[----:B------:R-:W-:Y:S02]  /*1cd0*/  DMUL R234, R132, 3 ;  /* 0x4008000084ea7828 */ /* 0x000fe40000000000 */
[----:B------:R-:W-:-:S06]  /*1ce0*/  DFMA R228, -R186, R144, R228 ;  /* 0x00000090bae4722b */ /* 0x000fcc00000001e4 */
[----:B------:R-:W-:Y:S02]  /*1cf0*/  DFMA R184, R184, R234, R214 ;  /* 0x000000eab8b8722b */ /* 0x000fe400000000d6 */
[----:B------:R-:W-:Y:S02]  /*1d00*/  DMUL R214, R46, 0.75 ;  /* 0x3fe800002ed67828 */ /* 0x000fe40000000000 */
[----:B------:R-:W-:-:S06]  /*1d10*/  DADD R220, R220, -R154 ;  /* 0x00000000dcdc7229 */ /* 0x000fcc000000089a */
[----:B------:R-:W-:Y:S02]  /*1d20*/  DFMA R204, R204, -R214, R228 ;  /* 0x800000d6cccc722b */ /* 0x000fe400000000e4 */
[----:B------:R-:W-:Y:S02]  /*1d30*/  DFMA R214, R182, R68, R16 ;  /* 0x00000044b6d6722b */ /* 0x000fe40000000010 */
[----:B------:R-:W-:-:S06]  /*1d40*/  DMUL R16, R164, R196 ;  /* 0x000000c4a4107228 */ /* 0x000fcc0000000000 */
[----:B------:R-:W-:Y:S02]  /*1d50*/  DFMA R40, R214, R220, R40 ;  /* 0x000000dcd628722b */ /* 0x000fe40000000028 */
[----:B------:R-:W-:-:S08]  /*1d60*/  DFMA R214, R212, R200, R16 ;  /* 0x000000c8d4d6722b */ /* 0x000fd00000000010 */
[----:B------:R-:W-:Y:S02]  /*1d70*/  DFMA R214, R182, R148, R214 ;  /* 0x00000094b6d6722b */ /* 0x000fe400000000d6 */
[----:B------:R-:W-:Y:S02]  /*1d80*/  DMUL R210, R210, R226 ;  /* 0x000000e2d2d27228 */ /* 0x000fe40000000000 */
[----:B------:R-:W-:Y:S02]  /*1d90*/  DADD R222, R222, -R154 ;  /* 0x00000000dede7229 */ /* 0x000fe4000000089a */
[----:B------:R-:W-:Y:S02]  /*1da0*/  DMUL R220, R198, R200 ;  /* 0x000000c8c6dc7228 */ /* 0x000fe40000000000 */
[----:B------:R-:W-:Y:S02]  /*1db0*/  DFMA R230, R230, R202, R214 ;  /* 0x000000cae6e6722b */ /* 0x000fe400000000d6 */
[----:B------:R-:W-:-:S02]  /*1dc0*/  DADD R218, R218, -R154 ;  /* 0x00000000dada7229 */ /* 0x000fc4000000089a */
[----:B------:R-:W-:Y:S02]  /*1dd0*/  DFMA R224, R224, R222, R210 ;  /* 0x000000dee0e0722b */ /* 0x000fe400000000d2 */
[----:B------:R-:W-:Y:S02]  /*1de0*/  DMUL R214, R246, R202 ;  /* 0x000000caf6d67228 */ /* 0x000fe40000000000 */
[----:B------:R-:W-:Y:S02]  /*1df0*/  DFMA R220, R230, 2, R220 ;  /* 0x40000000e6dc782b */ /* 0x000fe400000000dc */
[----:B------:R-:W-:Y:S01]  /*1e00*/  DMUL R210, R174, R196 ;  /* 0x000000c4aed27228 */ /* 0x000fe20000000000 */
[----:B------:R-:W3:Y:S01]  /*1e10*/  LDG.E.64.CONSTANT R230, desc[UR18][R66.64+0x169980] ;  /* 0x1699801242e67981 */ /* 0x000ee2000c1e9b00 */
[----:B------:R-:W-:Y:S02]  /*1e20*/  DFMA R232, R232, R218, R40 ;  /* 0x000000dae8e8722b */ /* 0x000fe40000000028 */
[----:B------:R-:W-:-:S02]  /*1e30*/  DMUL R212, R212, 0.75 ;  /* 0x3fe80000d4d47828 */ /* 0x000fc40000000000 */
[----:B------:R-:W-:Y:S02]  /*1e40*/  DFMA R218, -R186, R148, R214 ;  /* 0x00000094bada722b */ /* 0x000fe400000001d6 */
[----:B------:R-:W-:Y:S02]  /*1e50*/  DADD R222, R220, R210 ;  /* 0x00000000dcde7229 */ /* 0x000fe400000000d2 */
[----:B------:R-:W-:Y:S02]  /*1e60*/  DADD R220, R206, -R154 ;  /* 0x00000000cedc7229 */ /* 0x000fe4000000089a */
[----:B------:R-:W-:Y:S02]  /*1e70*/  DFMA R206, R182, R144, R184 ;  /* 0x00000090b6ce722b */ /* 0x000fe400000000b8 */
[----:B------:R-:W-:Y:S02]  /*1e80*/  DFMA R218, -R212, R200, R218 ;  /* 0x000000c8d4da722b */ /* 0x000fe400000001da */
[----:B------:R-:W-:-:S02]  /*1e90*/  DFMA R222, R178, R148, R222 ;  /* 0x00000094b2de722b */ /* 0x000fc400000000de */
[----:B------:R-:W-:Y:S02]  /*1ea0*/  DMUL R184, R164, 3 ;  /* 0x40080000a4b87828 */ /* 0x000fe40000000000 */
[----:B------:R-:W-:Y:S02]  /*1eb0*/  DMUL R212, R202, R18 ;  /* 0x00000012cad47228 */ /* 0x000fe40000000000 */
[----:B------:R-:W-:Y:S02]  /*1ec0*/  DFMA R214, R120, R150, R214 ;  /* 0x0000009678d6722b */ /* 0x000fe400000000d6 */
[----:B------:R-:W-:Y:S02]  /*1ed0*/  DADD R40, -R54, R48 ;  /* 0x0000000036287229 */ /* 0x000fe40000000130 */
[----:B------:R-:W-:Y:S02]  /*1ee0*/  DADD R226, R52, -R50 ;  /* 0x0000000034e27229 */ /* 0x000fe40000000832 */
[----:B------:R-:W-:-:S02]  /*1ef0*/  DFMA R202, R188, R202, R222 ;  /* 0x000000cabcca722b */ /* 0x000fc400000000de */
[----:B------:R-:W-:Y:S02]  /*1f00*/  DMUL R188, R162, 0.75 ;  /* 0x3fe80000a2bc7828 */ /* 0x000fe40000000000 */
[----:B------:R-:W-:Y:S02]  /*1f10*/  DFMA R218, R218, 2, R212 ;  /* 0x40000000dada782b */ /* 0x000fe400000000d4 */
[----:B------:R-:W-:Y:S02]  /*1f20*/  DFMA R214, R196, R184, R214 ;  /* 0x000000b8c4d6722b */ /* 0x000fe400000000d6 */
[----:B------:R-:W-:Y:S02]  /*1f30*/  DFMA R40, R226, 8, R40 ;  /* 0x40200000e228782b */ /* 0x000fe40000000028 */
[----:B------:R-:W-:Y:S02]  /*1f40*/  DFMA R206, R206, R220, R224 ;  /* 0x000000dccece722b */ /* 0x000fe400000000e0 */
[----:B------:R-:W-:-:S02]  /*1f50*/  DADD R224, -R34, R28 ;  /* 0x0000000022e07229 */ /* 0x000fc4000000011c */
[----:B------:R-:W-:Y:S02]  /*1f60*/  DADD R226, R32, -R30 ;  /* 0x0000000020e27229 */ /* 0x000fe4000000081e */
[----:B------:R-:W-:Y:S02]  /*1f70*/  DADD R222, R208, -R154 ;  /* 0x00000000d0de7229 */ /* 0x000fe4000000089a */
[----:B------:R-:W-:Y:S02]  /*1f80*/  DMUL R220, R198, 0.75 ;  /* 0x3fe80000c6dc7828 */ /* 0x000fe40000000000 */
[----:B------:R-:W-:Y:S02]  /*1f90*/  DFMA R218, R148, -R188, R218 ;  /* 0x800000bc94da722b */ /* 0x000fe400000000da */
[----:B------:R-:W-:Y:S02]  /*1fa0*/  DFMA R214, R182, R148, R214 ;  /* 0x00000094b6d6722b */ /* 0x000fe400000000d6 */
[----:B------:R-:W-:-:S02]  /*1fb0*/  DFMA R198, R226, 8, R224 ;  /* 0x40200000e2c6782b */ /* 0x000fc400000000e0 */
[----:B------:R-:W-:Y:S02]  /*1fc0*/  DADD R226, R126, -R50 ;  /* 0x000000007ee27229 */ /* 0x000fe40000000832 */
[----:B------:R-:W-:Y:S02]  /*1fd0*/  DADD R224, R122, -R104 ;  /* 0x000000007ae07229 */ /* 0x000fe40000000868 */
[----:B------:R-:W-:Y:S02]  /*1fe0*/  DMUL R202, R202, R222 ;  /* 0x000000decaca7228 */ /* 0x000fe40000000000 */
[----:B------:R-:W-:Y:S02]  /*1ff0*/  DFMA R200, R200, -R220, R218 ;  /* 0x800000dcc8c8722b */ /* 0x000fe400000000da */
[----:B------:R-:W-:Y:S02]  /*2000*/  DFMA R222, R214, 2, R212 ;  /* 0x40000000d6de782b */ /* 0x000fe400000000d4 */
[----:B------:R-:W-:-:S02]  /*2010*/  DMUL R122, R120, 0.75 ;  /* 0x3fe80000787a7828 */ /* 0x000fc40000000000 */
[----:B------:R-:W-:Y:S02]  /*2020*/  DFMA R218, -R186, R148, R16 ;  /* 0x00000094bada722b */ /* 0x000fe40000000110 */
[----:B------:R-:W-:Y:S02]  /*2030*/  DFMA R16, R226, 8, R224 ;  /* 0x40200000e210782b */ /* 0x000fe400000000e0 */
[----:B------:R-:W-:Y:S01]  /*2040*/  DADD R220, R176, -R154 ;  /* 0x00000000b0dc7229 */ /* 0x000fe2000000089a */
[----:B------:R-:W4:Y:S01]  /*2050*/  LDG.E.64.CONSTANT R226, desc[UR18][R66.64+0x167d00] ;  /* 0x167d001242e27981 */ /* 0x000f22000c1e9b00 */
[----:B------:R-:W-:Y:S02]  /*2060*/  DMUL R176, R174, 3 ;  /* 0x40080000aeb07828 */ /* 0x000fe40000000000 */
[----:B------:R-:W-:Y:S02]  /*2070*/  DFMA R222, R150, R116, R222 ;  /* 0x0000007496de722b */ /* 0x000fe400000000de */
[----:B------:R-:W-:-:S02]  /*2080*/  DADD R224, R128, -R88 ;  /* 0x0000000080e07229 */ /* 0x000fc40000000858 */
[----:B------:R-:W-:Y:S02]  /*2090*/  DADD R212, R114, -R52 ;  /* 0x0000000072d47229 */ /* 0x000fe40000000834 */
[----:B------:R-:W-:Y:S02]  /*20a0*/  DFMA R218, R150, -R122, R218 ;  /* 0x8000007a96da722b */ /* 0x000fe400000000da */
[----:B------:R-:W-:Y:S02]  /*20b0*/  DADD R128, R110, -R30 ;  /* 0x000000006e807229 */ /* 0x000fe4000000081e */
[----:B------:R-:W-:Y:S02]  /*20c0*/  DADD R190, R190, -R86 ;  /* 0x00000000bebe7229 */ /* 0x000fe40000000856 */
[----:B------:R-:W-:Y:S02]  /*20d0*/  DADD R180, R180, -R154 ;  /* 0x00000000b4b47229 */ /* 0x000fe4000000089a */
[----:B------:R-:W-:-:S02]  /*20e0*/  DADD R214, R130, -R48 ;  /* 0x0000000082d67229 */ /* 0x000fc40000000830 */
[----:B------:R-:W-:Y:S02]  /*20f0*/  DADD R192, R192, -R112 ;  /* 0x00000000c0c07229 */ /* 0x000fe40000000870 */
[----:B------:R-:W-:Y:S02]  /*2100*/  DMUL R194, R194, R16 ;  /* 0x00000010c2c27228 */ /* 0x000fe40000000000 */
[----:B------:R-:W-:Y:S02]  /*2110*/  DFMA R222, R196, R176, R222 ;  /* 0x000000b0c4de722b */ /* 0x000fe400000000de */
[----:B------:R-:W-:Y:S02]  /*2120*/  DFMA R218, R218, 2, R210 ;  /* 0x40000000dada782b */ /* 0x000fe400000000d2 */
[----:B------:R-:W-:Y:S01]  /*2130*/  DFMA R212, R212, 8, R224 ;  /* 0x40200000d4d4782b */ /* 0x000fe200000000e0 */
[----:B------:R-:W3:Y:S01]  /*2140*/  LDG.E.64.CONSTANT R210, desc[UR18][R98.64+0x168ff8] ;  /* 0x168ff81262d27981 */ /* 0x000ee2000c1e9b00 */
[----:B------:R-:W-:-:S02]  /*2150*/  DFMA R196, R128, 8, R190 ;  /* 0x4020000080c4782b */ /* 0x000fc400000000be */
[----:B------:R-:W-:Y:S01]  /*2160*/  DFMA R180, R204, R180, R206 ;  /* 0x000000b4ccb4722b */ /* 0x000fe200000000ce */
[----:B------:R-:W4:Y:S01]  /*2170*/  LDG.E.64.CONSTANT R224, desc[UR18][R66.64+0x168680] ;  /* 0x1686801242e07981 */ /* 0x000f22000c1e9b00 */
[----:B------:R-:W-:Y:S02]  /*2180*/  DFMA R192, R214, 8, R192 ;  /* 0x40200000d6c0782b */ /* 0x000fe400000000c0 */
[----:B------:R-:W-:Y:S01]  /*2190*/  DMUL R194, R194, 8 ;  /* 0x40200000c2c27828 */ /* 0x000fe20000000000 */
[----:B------:R-:W4:Y:S01]  /*21a0*/  LDG.E.64.CONSTANT R206, desc[UR18][R66.64+0x16a300] ;  /* 0x16a3001242ce7981 */ /* 0x000f22000c1e9b00 */
[----:B------:R-:W-:Y:S02]  /*21b0*/  DFMA R200, R200, R220, R202 ;  /* 0x000000dcc8c8722b */ /* 0x000fe400000000ca */
[----:B------:R-:W-:Y:S01]  /*21c0*/  DADD R16, R118, -R154 ;  /* 0x0000000076107229 */ /* 0x000fe2000000089a */
[----:B------:R-:W4:Y:S01]  /*21d0*/  LDG.E.64.CONSTANT R202, desc[UR18][R98.64+0x168ff0] ;  /* 0x168ff01262ca7981 */ /* 0x000f22000c1e9b00 */
[----:B------:R-:W-:-:S02]  /*21e0*/  DMUL R128, R116, 0.75 ;  /* 0x3fe8000074807828 */ /* 0x000fc40000000000 */
[----:B------:R-:W-:Y:S01]  /*21f0*/  DFMA R218, R148, -R188, R218 ;  /* 0x800000bc94da722b */ /* 0x000fe200000000da */
[----:B------:R-:W4:Y:S01]  /*2200*/  LDG.E.64.CONSTANT R220, desc[UR18][R66.64+0x169008] ;  /* 0x1690081242dc7981 */ /* 0x000f22000c1e9b00 */
[----:B------:R-:W-:Y:S02]  /*2210*/  DFMA R222, R178, R148, R222 ;  /* 0x00000094b2de722b */ /* 0x000fe400000000de */
[----:B------:R-:W-:Y:S02]  /*2220*/  DMUL R212, R96, R212 ;  /* 0x000000d460d47228 */ /* 0x000fe40000000000 */
[----:B------:R-:W-:Y:S02]  /*2230*/  DMUL R196, R146, R196 ;  /* 0x000000c492c47228 */ /* 0x000fe40000000000 */
[----:B------:R-:W-:Y:S02]  /*2240*/  DADD R190, R106, -R28 ;  /* 0x000000006abe7229 */ /* 0x000fe4000000081c */
[----:B------:R-:W-:-:S02]  /*2250*/  DADD R102, R102, -R80 ;  /* 0x0000000066667229 */ /* 0x000fc40000000850 */
[----:B------:R-:W-:Y:S02]  /*2260*/  DADD R146, R62, -R32 ;  /* 0x000000003e927229 */ /* 0x000fe40000000820 */
[----:B------:R-:W-:Y:S02]  /*2270*/  DMUL R180, R144, R180 ;  /* 0x000000b490b47228 */ /* 0x000fe40000000000 */
[----:B------:R-:W-:Y:S02]  /*2280*/  DADD R96, R94, -R78 ;  /* 0x000000005e607229 */ /* 0x000fe4000000084e */
[----:B------:R-:W-:Y:S02]  /*2290*/  DFMA R192, R58, R192, -R194 ;  /* 0x000000c03ac0722b */ /* 0x000fe400000008c2 */
[----:B------:R-:W-:Y:S01]  /*22a0*/  DADD R94, R92, -R54 ;  /* 0x000000005c5e7229 */ /* 0x000fe20000000836 */
[----:B------:R-:W4:Y:S01]  /*22b0*/  LDG.E.64.CONSTANT R194, desc[UR18][R98.64+0x167d00] ;  /* 0x167d001262c27981 */ /* 0x000f22000c1e9b00 */
[----:B------:R-:W-:-:S02]  /*22c0*/  DADD R124, R124, -R70 ;  /* 0x000000007c7c7229 */ /* 0x000fc40000000846 */
[----:B------:R-:W-:Y:S02]  /*22d0*/  DFMA R218, R150, -R128, R218 ;  /* 0x8000008096da722b */ /* 0x000fe400000000da */
[----:B------:R-:W-:Y:S02]  /*22e0*/  DFMA R16, R222, R16, R200 ;  /* 0x00000010de10722b */ /* 0x000fe400000000c8 */
[----:B------:R-:W-:Y:S01]  /*22f0*/  DADD R58, R100, -R154 ;  /* 0x00000000643a7229 */ /* 0x000fe2000000089a */
[----:B------:R-:W4:Y:S01]  /*2300*/  LDG.E.64.CONSTANT R200, desc[UR18][R98.64+0x169008] ;  /* 0x1690081262c87981 */ /* 0x000f22000c1e9b00 */
[----:B------:R-:W-:Y:S02]  /*2310*/  DFMA R102, R190, 8, R102 ;  /* 0x40200000be66782b */ /* 0x000fe40000000066 */
[----:B------:R-:W-:Y:S01]  /*2320*/  DMUL R196, R196, 8 ;  /* 0x40200000c4c47828 */ /* 0x000fe20000000000 */
[----:B------:R-:W4:Y:S01]  /*2330*/  LDG.E.64.CONSTANT R190, desc[UR18][R98.64+0x169010] ;  /* 0x1690101262be7981 */ /* 0x000f22000c1e9b00 */
[----:B------:R-:W-:-:S02]  /*2340*/  DFMA R180, R68, R232, R180 ;  /* 0x000000e844b4722b */ /* 0x000fc400000000b4 */
[----:B------:R-:W-:Y:S01]  /*2350*/  DFMA R96, R146, 8, R96 ;  /* 0x402000009260782b */ /* 0x000fe20000000060 */
[----:B------:R-:W4:Y:S01]  /*2360*/  LDG.E.64.CONSTANT R222, desc[UR18][R66.64+0x169010] ;  /* 0x1690101242de7981 */ /* 0x000f22000c1e9b00 */
[----:B------:R-:W-:Y:S02]  /*2370*/  DFMA R192, R212, 8, R192 ;  /* 0x40200000d4c0782b */ /* 0x000fe400000000c0 */
[----:B------:R-:W-:Y:S02]  /*2380*/  DFMA R94, R94, 8, R124 ;  /* 0x402000005e5e782b */ /* 0x000fe4000000007c */
[----:B------:R-:W-:Y:S02]  /*2390*/  DADD R82, R82, -R76 ;  /* 0x0000000052527229 */ /* 0x000fe4000000084c */
[-C--:B------:R-:W-:Y:S01]  /*23a0*/  DMUL R144, R144, R148.reuse ;  /* 0x0000009490907228 */ /* 0x080fe20000000000 */
[----:B------:R-:W-:Y:S01]  /*23b0*/  IMAD.U32 R150, RZ, RZ, UR12 ;  /* 0x0000000cff967e24 */ /* 0x000fe2000f8e00ff */
[----:B------:R-:W-:Y:S01]  /*23c0*/  DMUL R68, R68, R148 ;  /* 0x0000009444447228 */ /* 0x000fe20000000000 */
[----:B------:R-:W-:Y:S01]  /*23d0*/  MOV R151, UR13 ;  /* 0x0000000d00977c02 */ /* 0x000fe20008000f00 */
[----:B------:R-:W-:Y:S01]  /*23e0*/  DFMA R16, R218, R58, R16 ;  /* 0x0000003ada10722b */ /* 0x000fe20000000010 */
[----:B------:R-:W-:Y:S01]  /*23f0*/  IMAD.U32 R214, RZ, RZ, UR12 ;  /* 0x0000000cffd67e24 */ /* 0x000fe2000f8e00ff */
[----:B------:R-:W-:Y:S01]  /*2400*/  DFMA R102, R136, R102, -R196 ;  /* 0x000000668866722b */ /* 0x000fe200000008c4 */
[----:B------:R-:W4:Y:S01]  /*2410*/  LDG.E.64.CONSTANT R218, desc[UR18][R66.64+0x168ff0] ;  /* 0x168ff01242da7981 */ /* 0x000f22000c1e9b00 */
[----:B------:R-:W-:-:S02]  /*2420*/  DMUL R96, R132, R96 ;  /* 0x0000006084607228 */ /* 0x000fc40000000000 */
[----:B------:R-:W-:Y:S01]  /*2430*/  DADD R58, R108, -R34 ;  /* 0x000000006c3a7229 */ /* 0x000fe20000000822 */
[----:B------:R-:W-:Y:S01]  /*2440*/  MOV R215, UR13 ;  /* 0x0000000d00d77c02 */ /* 0x000fe20008000f00 */
[----:B------:R-:W-:Y:S01]  /*2450*/  DFMA R94, -R90, R94, R192 ;  /* 0x0000005e5a5e722b */ /* 0x000fe200000001c0 */
[----:B------:R-:W-:Y:S01]  /*2460*/  IMAD.U32 R212, RZ, RZ, UR12 ;  /* 0x0000000cffd47e24 */ /* 0x000fe2000f8e00ff */
[----:B------:R-:W-:Y:S01]  /*2470*/  DMUL R68, R68, UR14 ;  /* 0x0000000e44447c28 */ /* 0x000fe20008000000 */
[----:B------:R-:W4:Y:S01]  /*2480*/  LDG.E.64.CONSTANT R192, desc[UR18][R98.64+0x169980] ;  /* 0x1699801262c07981 */ /* 0x000f22000c1e9b00 */
[----:B------:R-:W-:Y:S02]  /*2490*/  DFMA R96, R96, 8, R102 ;  /* 0x402000006060782b */ /* 0x000fe40000000066 */
[----:B------:R-:W-:Y:S01]  /*24a0*/  DFMA R82, R58, 8, R82 ;  /* 0x402000003a52782b */ /* 0x000fe20000000052 */
[----:B------:R-:W-:Y:S01]  /*24b0*/  MOV R213, UR13 ;  /* 0x0000000d00d57c02 */ /* 0x000fe20008000f00 */
[----:B------:R-:W-:Y:S01]  /*24c0*/  DADD R102, -R104, R88 ;  /* 0x0000000068667229 */ /* 0x000fe20000000158 */
[----:B------:R-:W4:Y:S01]  /*24d0*/  LDG.E.64.CONSTANT R146, desc[UR18][R36.64+0x2d2000] ;  /* 0x2d20001224927981 */ /* 0x000f22000c1e9b00 */
[----:B------:R-:W-:-:S02]  /*24e0*/  DADD R90, R112, -R70 ;  /* 0x00000000705a7229 */ /* 0x000fc40000000846 */
[----:B------:R-:W-:Y:S01]  /*24f0*/  DMUL R58, R68, R94 ;  /* 0x0000005e443a7228 */ /* 0x000fe20000000000 */
[----:B------:R-:W4:Y:S01]  /*2500*/  LDG.E.64.CONSTANT R136, desc[UR18][R24.64+0x2d2000] ;  /* 0x2d20001218887981 */ /* 0x000f22000c1e9b00 */
[----:B------:R-:W-:Y:S02]  /*2510*/  DMUL R94, R40, R18 ;  /* 0x00000012285e7228 */ /* 0x000fe40000000000 */
[----:B------:R-:W-:Y:S02]  /*2520*/  DFMA R16, R148, R16, R180 ;  /* 0x000000109410722b */ /* 0x000fe400000000b4 */
[----:B------:R-:W-:Y:S02]  /*2530*/  DFMA R90, R102, 8, R90 ;  /* 0x40200000665a782b */ /* 0x000fe4000000005a */
[----:B------:R-:W-:Y:S02]  /*2540*/  DADD R124, R80, -R76 ;  /* 0x00000000507c7229 */ /* 0x000fe4000000084c */
[----:B------:R-:W-:Y:S01]  /*2550*/  DMUL R144, R144, UR14 ;  /* 0x0000000e90907c28 */ /* 0x000fe20008000000 */
[----:B------:R-:W-:Y:S01]  /*2560*/  IMAD.U32 R196, RZ, RZ, UR12 ;  /* 0x0000000cffc47e24 */ /* 0x000fe2000f8e00ff */
[----:B------:R-:W-:Y:S01]  /*2570*/  DADD R132, -R86, R78 ;  /* 0x0000000056847229 */ /* 0x000fe2000000014e */
[----:B------:R-:W-:Y:S01]  /*2580*/  MOV R197, UR13 ;  /* 0x0000000d00c57c02 */ /* 0x000fe20008000f00 */
[----:B------:R-:W-:Y:S01]  /*2590*/  DMUL R102, R198, R18 ;  /* 0x00000012c6667228 */ /* 0x000fe20000000000 */
[----:B------:R-:W4:Y:S01]  /*25a0*/  LDG.E.64.CONSTANT R148, desc[UR18][R60.64+0x2d2000] ;  /* 0x2d2000123c947981 */ /* 0x000f22000c1e9b00 */
[----:B------:R-:W-:-:S02]  /*25b0*/  DFMA R40, R94, -8, R42 ;  /* 0xc02000005e28782b */ /* 0x000fc4000000002a */
[----:B------:R-:W-:Y:S01]  /*25c0*/  DFMA R16, R16, UR26, R58 ;  /* 0x0000001a10107c2b */ /* 0x000fe2000800003a */
[----:B------:R-:W4:Y:S01]  /*25d0*/  LDG.E.64.CONSTANT R198, desc[UR18][R98.64+0x168680] ;  /* 0x1686801262c67981 */ /* 0x000f22000c1e9b00 */
[----:B------:R-:W-:Y:S02]  /*25e0*/  DFMA R82, -R46, R82, R96 ;  /* 0x000000522e52722b */ /* 0x000fe40000000160 */
[----:B------:R-:W-:Y:S02]  /*25f0*/  DFMA R124, R132, 8, R124 ;  /* 0x40200000847c782b */ /* 0x000fe4000000007c */
[----:B------:R-:W-:Y:S01]  /*2600*/  DMUL R42, R116, R90 ;  /* 0x0000005a742a7228 */ /* 0x000fe20000000000 */
[----:B------:R-:W4:Y:S01]  /*2610*/  LDG.E.64.CONSTANT R132, desc[UR18][R98.64+0x16a300] ;  /* 0x16a3001262847981 */ /* 0x000f22000c1e9b00 */
[----:B------:R-:W-:Y:S02]  /*2620*/  DFMA R44, R102, -8, R44 ;  /* 0xc0200000662c782b */ /* 0x000fe4000000002c */
[----:B------:R-:W-:-:S02]  /*2630*/  DFMA R40, R64, 8, R40 ;  /* 0x402000004028782b */ /* 0x000fc40000000028 */
[----:B------:R-:W-:Y:S02]  /*2640*/  DFMA R82, R144, R82, R16 ;  /* 0x000000529052722b */ /* 0x000fe40000000010 */
[----:B------:R-:W-:Y:S02]  /*2650*/  DMUL R16, R116, R124 ;  /* 0x0000007c74107228 */ /* 0x000fe40000000000 */
[----:B------:R-:W-:Y:S01]  /*2660*/  DFMA R44, R20, 8, R44 ;  /* 0x40200000142c782b */ /* 0x000fe2000000002c */
[----:B------:R-:W-:Y:S01]  /*2670*/  IMAD.U32 R180, RZ, RZ, UR12 ;  /* 0x0000000cffb47e24 */ /* 0x000fe2000f8e00ff */
[----:B------:R-:W-:Y:S01]  /*2680*/  DADD R40, R40, -R42 ;  /* 0x0000000028287229 */ /* 0x000fe2000000082a */
[----:B------:R-:W-:Y:S01]  /*2690*/  MOV R181, UR13 ;  /* 0x0000000d00b57c02 */ /* 0x000fe20008000f00 */
[----:B------:R-:W4:Y:S04]  /*26a0*/  LDG.E.64.CONSTANT R124, desc[UR18][R22.64+0x2d2008] ;  /* 0x2d200812167c7981 */ /* 0x000f28000c1e9b00 */
[----:B------:R-:W-:-:S02]  /*26b0*/  DADD R44, R44, -R16 ;  /* 0x000000002c2c7229 */ /* 0x000fc40000000810 */
[----:B------:R-:W-:-:S08]  /*26c0*/  DFMA R40, R68, R40, R82 ;  /* 0x000000284428722b */ /* 0x000fd00000000052 */
[----:B------:R-:W-:Y:S01]  /*26d0*/  DFMA R40, R144, R44, R40 ;  /* 0x0000002c9028722b */ /* 0x000fe20000000028 */
[----:B------:R-:W4:Y:S07]  /*26e0*/  LDG.E.64.CONSTANT R144, desc[UR18][R22.64+0x2d1ff8] ;  /* 0x2d1ff81216907981 */ /* 0x000f2e000c1e9b00 */
        /* <DEDUP_REMOVED lines=16> */
[----:B------:R-:W2:Y:S01]  /*27f0*/  LDG.E.64 R196, desc[UR18][R196.64+0x20] ;  /* 0x00002012c4c47981 */ /* 0x000ea2000c1e1b00 */
[----:B---3--:R-:W-:-:S02]  /*2800*/  DMUL R96, R210, 3 ;  /* 0x40080000d2607828 */ /* 0x008fc40000000000 */
[----:B----4-:R-:W-:Y:S02]  /*2810*/  DMUL R26, R202, 0.75 ;  /* 0x3fe80000ca1a7828 */ /* 0x010fe40000000000 */
[----:B------:R-:W-:Y:S02]  /*2820*/  DADD R242, -R118, R242 ;  /* 0x0000000076f27229 */ /* 0x000fe400000001f2 */
[----:B--2---:R-:W-:Y:S02]  /*2830*/  DMUL R46, R200, R232 ;  /* 0x000000e8c82e7228 */ /* 0x004fe40000000000 */
[----:B------:R-:W-:-:S06]  /*2840*/  DMUL R68, R210, R44 ;  /* 0x0000002cd2447228 */ /* 0x000fcc0000000000 */
[----:B------:R-:W-:Y:S02]  /*2850*/  DFMA R90, R202, R82, R46 ;  /* 0x00000052ca5a722b */ /* 0x000fe4000000002e */
[----:B------:R-:W-:-:S06]  /*2860*/  DFMA R228, -R166, R58, R68 ;  /* 0x0000003aa6e4722b */ /* 0x000fcc0000000144 */
[----:B------:R-:W-:Y:S02]  /*2870*/  DFMA R90, R184, R58, R90 ;  /* 0x0000003ab85a722b */ /* 0x000fe4000000005a */
[----:B------:R-:W-:-:S06]  /*2880*/  DFMA R228, -R26, R82, R228 ;  /* 0x000000521ae4722b */ /* 0x000fcc00000001e4 */
[----:B------:R-:W-:Y:S02]  /*2890*/  DFMA R26, R44, R96, R90 ;  /* 0x000000602c1a722b */ /* 0x000fe4000000005a */
[----:B------:R-:W-:Y:S02]  /*28a0*/  DMUL R44, R192, R240 ;  /* 0x000000f0c02c7228 */ /* 0x000fe40000000000 */
[----:B------:R-:W-:Y:S02]  /*28b0*/  DMUL R82, R200, 3 ;  /* 0x40080000c8527828 */ /* 0x000fe40000000000 */
[C---:B------:R-:W-:Y:S02]  /*28c0*/  DFMA R68, R190.reuse, R234, R68 ;  /* 0x000000eabe44722b */ /* 0x040fe40000000044 */
[----:B------:R-:W-:Y:S02]  /*28d0*/  DMUL R90, R190, 0.75 ;  /* 0x3fe80000be5a7828 */ /* 0x000fe40000000000 */
[----:B------:R-:W-:-:S02]  /*28e0*/  DFMA R46, -R166, R58, R46 ;  /* 0x0000003aa62e722b */ /* 0x000fc4000000012e */
[----:B------:R-:W-:Y:S02]  /*28f0*/  DFMA R96, R194, R238, R44 ;  /* 0x000000eec260722b */ /* 0x000fe4000000002c */
[----:B------:R-:W-:Y:S02]  /*2900*/  DFMA R232, R232, R82, R68 ;  /* 0x00000052e8e8722b */ /* 0x000fe40000000044 */
[----:B------:R-:W-:Y:S02]  /*2910*/  DMUL R68, R198, 3 ;  /* 0x40080000c6447828 */ /* 0x000fe40000000000 */
[----:B------:R-:W-:Y:S02]  /*2920*/  DFMA R234, R234, -R90, R46 ;  /* 0x8000005aeaea722b */ /* 0x000fe4000000002e */
[----:B------:R-:W-:Y:S01]  /*2930*/  DFMA R96, R184, R40, R96 ;  /* 0x00000028b860722b */ /* 0x000fe20000000060 */
[----:B------:R-:W2:Y:S01]  /*2940*/  LDG.E.64.CONSTANT R90, desc[UR18][R38.64+0x2d0d00] ;  /* 0x2d0d0012265a7981 */ /* 0x000ea2000c1e9b00 */
[----:B------:R-:W-:-:S02]  /*2950*/  DMUL R46, R198, R236 ;  /* 0x000000ecc62e7228 */ /* 0x000fc40000000000 */
[----:B------:R-:W-:-:S04]  /*2960*/  DMUL R82, R194, 0.75 ;  /* 0x3fe80000c2527828 */ /* 0x000fc80000000000 */
[----:B------:R-:W-:Y:S02]  /*2970*/  DFMA R236, R236, R68, R96 ;  /* 0x00000044ecec722b */ /* 0x000fe40000000060 */
[--C-:B------:R-:W-:Y:S01]  /*2980*/  DFMA R68, -R166, R40, R46.reuse ;  /* 0x00000028a644722b */ /* 0x100fe2000000012e */
[----:B------:R-:W3:Y:S01]  /*2990*/  LDG.E.64.CONSTANT R96, desc[UR18][R38.64+0x2d1680] ;  /* 0x2d16801226607981 */ /* 0x000ee2000c1e9b00 */
[----:B------:R-:W-:-:S06]  /*29a0*/  DFMA R46, R132, R204, R46 ;  /* 0x000000cc842e722b */ /* 0x000fcc000000002e */
[----:B------:R-:W-:Y:S02]  /*29b0*/  DFMA R238, -R82, R238, R68 ;  /* 0x000000ee52ee722b */ /* 0x000fe40000000144 */
[----:B------:R-:W-:Y:S01]  /*29c0*/  DMUL R68, R192, 3 ;  /* 0x40080000c0447828 */ /* 0x000fe20000000000 */
[----:B------:R-:W4:Y:S07]  /*29d0*/  LDG.E.64.CONSTANT R82, desc[UR18][R38.64+0x2d2980] ;  /* 0x2d29801226527981 */ /* 0x000f2e000c1e9b00 */
[----:B------:R-:W-:Y:S01]  /*29e0*/  DFMA R240, R240, R68, R46 ;  /* 0x00000044f0f0722b */ /* 0x000fe2000000002e */
[----:B------:R-:W4:Y:S01]  /*29f0*/  LDG.E.64.CONSTANT R46, desc[UR18][R22.64+0x2d1ff0] ;  /* 0x2d1ff012162e7981 */ /* 0x000f22000c1e9b00 */
[----:B------:R-:W-:-:S02]  /*2a00*/  DFMA R44, -R166, R40, R44 ;  /* 0x00000028a62c722b */ /* 0x000fc4000000012c */
[----:B------:R-:W-:-:S08]  /*2a10*/  DMUL R68, R132, 0.75 ;  /* 0x3fe8000084447828 */ /* 0x000fd00000000000 */
[----:B------:R-:W-:Y:S01]  /*2a20*/  DFMA R204, R204, -R68, R44 ;  /* 0x80000044cccc722b */ /* 0x000fe2000000002c */
[----:B------:R-:W4:Y:S04]  /*2a30*/  LDG.E.64.CONSTANT R44, desc[UR18][R22.64+0x2d2010] ;  /* 0x2d201012162c7981 */ /* 0x000f28000c1e9b00 */
[----:B------:R-:W4:Y:S01]  /*2a40*/  LDG.E.64.CONSTANT R68, desc[UR18][R38.64+0x2d3300] ;  /* 0x2d33001226447981 */ /* 0x000f22000c1e9b00 */
[----:B------:R-:W-:-:S03]  /*2a50*/  DMUL R242, R26, R242 ;  /* 0x000000f21af27228 */ /* 0x000fc60000000000 */
[----:B------:R-:W4:Y:S01]  /*2a60*/  LDG.E.64 R26, desc[UR18][R56.64+0x169000] ;  /* 0x16900012381a7981 */ /* 0x000f22000c1e1b00 */
[C---:B------:R-:W-:Y:S02]  /*2a70*/  DADD R218, -R118.reuse, R218 ;  /* 0x0000000076da7229 */ /* 0x040fe400000001da */
[----:B------:R-:W-:Y:S02]  /*2a80*/  DADD R220, -R118, R220 ;  /* 0x0000000076dc7229 */ /* 0x000fe400000001dc */
[----:B------:R-:W-:-:S04]  /*2a90*/  DFMA R232, R184, R58, R232 ;  /* 0x0000003ab8e8722b */ /* 0x000fc800000000e8 */
[----:B------:R-:W-:Y:S02]  /*2aa0*/  DFMA R218, R228, R218, R242 ;  /* 0x000000dae4da722b */ /* 0x000fe400000000f2 */
[----:B------:R-:W-:Y:S01]  /*2ab0*/  DADD R222, -R118, R222 ;  /* 0x0000000076de7229 */ /* 0x000fe200000001de */
[----:B------:R-:W4:Y:S05]  /*2ac0*/  LDG.E.64.CONSTANT R242, desc[UR18][R66.64+0x21d7f8] ;  /* 0x21d7f81242f27981 */ /* 0x000f2a000c1e9b00 */
[----:B------:R-:W-:-:S08]  /*2ad0*/  DFMA R218, R232, R220, R218 ;  /* 0x000000dce8da722b */ /* 0x000fd000000000da */
[----:B------:R-:W-:Y:S02]  /*2ae0*/  DFMA R234, R234, R222, R218 ;  /* 0x000000deeaea722b */ /* 0x000fe400000000da */
[----:B------:R-:W-:-:S08]  /*2af0*/  DMUL R218, R120, R150 ;  /* 0x0000009678da7228 */ /* 0x000fd00000000000 */
[----:B------:R-:W-:-:S08]  /*2b00*/  DFMA R246, R246, R214, R218 ;  /* 0x000000d6f6f6722b */ /* 0x000fd000000000da */
[----:B------:R-:W-:-:S08]  /*2b10*/  DFMA R246, R184, R180, R246 ;  /* 0x000000b4b8f6722b */ /* 0x000fd000000000f6 */
[----:B------:R-:W-:Y:S02]  /*2b20*/  DFMA R246, R182, R212, R246 ;  /* 0x000000d4b6f6722b */ /* 0x000fe400000000f6 */
[----:B------:R-:W-:Y:S02]  /*2b30*/  DMUL R182, R214, R18 ;  /* 0x00000012d6b67228 */ /* 0x000fe40000000000 */
[----:B------:R-:W-:-:S06]  /*2b40*/  DMUL R18, R212, R160 ;  /* 0x000000a0d4127228 */ /* 0x000fcc0000000000 */
[----:B------:R-:W-:Y:S02]  /*2b50*/  DFMA R246, R246, 2, R182 ;  /* 0x40000000f6f6782b */ /* 0x000fe400000000b6 */
[----:B------:R-:W-:Y:S02]  /*2b60*/  DFMA R182, -R166, R180, R18 ;  /* 0x000000b4a6b6722b */ /* 0x000fe40000000112 */
[----:B------:R-:W-:Y:S02]  /*2b70*/  DADD R224, -R118, R224 ;  /* 0x0000000076e07229 */ /* 0x000fe400000001e0 */
[----:B------:R-:W-:Y:S02]  /*2b80*/  DMUL R222, R116, R150 ;  /* 0x0000009674de7228 */ /* 0x000fe40000000000 */
[----:B------:R-:W-:Y:S02]  /*2b90*/  DFMA R18, R146, R196, R18 ;  /* 0x000000c49212722b */ /* 0x000fe40000000012 */
[----:B------:R-:W-:-:S02]  /*2ba0*/  DFMA R244, -R244, R214, R182 ;  /* 0x000000d6f4f4722b */ /* 0x000fc400000001b6 */
[----:B------:R-:W-:Y:S02]  /*2bb0*/  DMUL R182, R120, 3 ;  /* 0x4008000078b67828 */ /* 0x000fe40000000000 */
[----:B------:R-:W-:Y:S02]  /*2bc0*/  DMUL R224, R236, R224 ;  /* 0x000000e0ece07228 */ /* 0x000fe40000000000 */
[----:B------:R-:W-:Y:S01]  /*2bd0*/  DADD R220, -R118, R226 ;  /* 0x0000000076dc7229 */ /* 0x000fe200000001e2 */
[----:B------:R-:W4:Y:S01]  /*2be0*/  LDG.E.64.CONSTANT R236, desc[UR18][R66.64+0x21c500] ;  /* 0x21c5001242ec7981 */ /* 0x000f22000c1e9b00 */
[----:B------:R-:W-:Y:S02]  /*2bf0*/  DADD R246, R246, R222 ;  /* 0x00000000f6f67229 */ /* 0x000fe400000000de */
[----:B------:R-:W-:-:S04]  /*2c00*/  DFMA R18, R150, R182, R18 ;  /* 0x000000b69612722b */ /* 0x000fc80000000012 */
[----:B------:R-:W-:Y:S02]  /*2c10*/  DFMA R220, R238, R220, R224 ;  /* 0x000000dceedc722b */ /* 0x000fe400000000e0 */
[----:B------:R-:W-:Y:S02]  /*2c20*/  DMUL R224, R212, R162 ;  /* 0x000000a2d4e07228 */ /* 0x000fe40000000000 */
[-C--:B------:R-:W-:Y:S02]  /*2c30*/  DFMA R246, R176, R180.reuse, R246 ;  /* 0x000000b4b0f6722b */ /* 0x080fe400000000f6 */
[----:B------:R-:W-:-:S04]  /*2c40*/  DFMA R18, R184, R180, R18 ;  /* 0x000000b4b812722b */ /* 0x000fc80000000012 */
[----:B------:R-:W-:Y:S02]  /*2c50*/  DFMA R244, R244, 2, R224 ;  /* 0x40000000f4f4782b */ /* 0x000fe400000000e0 */
[----:B------:R-:W-:Y:S02]  /*2c60*/  DFMA R246, R178, R212, R246 ;  /* 0x000000d4b2f6722b */ /* 0x000fe400000000f6 */
[----:B------:R-:W-:Y:S02]  /*2c70*/  DADD R178, -R118, R154 ;  /* 0x0000000076b27229 */ /* 0x000fe4000000019a */
[----:B------:R-:W-:Y:S02]  /*2c80*/  DFMA R226, R18, 2, R224 ;  /* 0x4000000012e2782b */ /* 0x000fe400000000e0 */
[----:B------:R-:W-:Y:S02]  /*2c90*/  DMUL R18, R146, 0.75 ;  /* 0x3fe8000092127828 */ /* 0x000fe40000000000 */
[----:B------:R-:W-:-:S02]  /*2ca0*/  DFMA R224, -R166, R180, R218 ;  /* 0x000000b4a6e0722b */ /* 0x000fc400000001da */
[----:B------:R-:W-:Y:S02]  /*2cb0*/  DFMA R244, -R172, R180, R244 ;  /* 0x000000b4acf4722b */ /* 0x000fe400000001f4 */
[----:B------:R-:W-:Y:S02]  /*2cc0*/  DADD R228, R104, -R156 ;  /* 0x0000000068e47229 */ /* 0x000fe4000000089c */
[----:B------:R-:W-:Y:S02]  /*2cd0*/  DADD R212, -R144, R50 ;  /* 0x0000000090d47229 */ /* 0x000fe40000000132 */
[----:B------:R-:W-:Y:S02]  /*2ce0*/  DMUL R50, R246, R178 ;  /* 0x000000b2f6327228 */ /* 0x000fe40000000000 */
[----:B------:R-:W-:Y:S02]  /*2cf0*/  DMUL R178, R116, 3 ;  /* 0x4008000074b27828 */ /* 0x000fe40000000000 */
[----:B------:R-:W-:-:S02]  /*2d00*/  DFMA R224, R196, -R18, R224 ;  /* 0x80000012c4e0722b */ /* 0x000fc400000000e0 */
[----:B------:R-:W-:Y:S02]  /*2d10*/  DFMA R226, R196, R148, R226 ;  /* 0x00000094c4e2722b */ /* 0x000fe400000000e2 */
[----:B------:R-:W-:Y:S02]  /*2d20*/  DFMA R214, -R216, R214, R244 ;  /* 0x000000d6d8d6722b */ /* 0x000fe400000001f4 */
[----:B------:R-:W-:Y:S02]  /*2d30*/  DFMA R216, R228, 8, R212 ;  /* 0x40200000e4d8782b */ /* 0x000fe400000000d4 */
[----:B------:R-:W-:Y:S02]  /*2d40*/  DADD R208, R208, -R118 ;  /* 0x00000000d0d07229 */ /* 0x000fe40000000876 */
[----:B------:R-:W-:Y:S02]  /*2d50*/  DADD R228, -R124, R52 ;  /* 0x000000007ce47229 */ /* 0x000fe40000000134 */
[----:B------:R-:W-:-:S02]  /*2d60*/  DADD R52, R86, -R142 ;  /* 0x0000000056347229 */ /* 0x000fc4000000088e */
[----:B------:R-:W-:Y:S02]  /*2d70*/  DFMA R224, R224, 2, R222 ;  /* 0x40000000e0e0782b */ /* 0x000fe400000000de */
[----:B------:R-:W-:Y:S02]  /*2d80*/  DFMA R226, R150, R178, R226 ;  /* 0x000000b296e2722b */ /* 0x000fe400000000e2 */
[----:B------:R-:W-:Y:S02]  /*2d90*/  DADD R230, -R118, R230 ;  /* 0x0000000076e67229 */ /* 0x000fe400000001e6 */
[----:B------:R-:W-:Y:S02]  /*2da0*/  DFMA R240, R184, R40, R240 ;  /* 0x00000028b8f0722b */ /* 0x000fe400000000f0 */
[----:B------:R-:W-:Y:S02]  /*2db0*/  DADD R206, -R118, R206 ;  /* 0x0000000076ce7229 */ /* 0x000fe400000001ce */
[----:B------:R-:W-:-:S02]  /*2dc0*/  DFMA R94, R170, -8, R94 ;  /* 0xc0200000aa5e782b */ /* 0x000fc4000000005e */
[----:B------:R-:W-:Y:S02]  /*2dd0*/  DFMA R102, R168, -8, R102 ;  /* 0xc0200000a866782b */ /* 0x000fe40000000066 */
[----:B---3--:R-:W-:Y:S02]  /*2de0*/  DADD R30, -R96, R30 ;  /* 0x00000000601e7229 */ /* 0x008fe4000000011e */
[----:B--2---:R-:W-:Y:S02]  /*2df0*/  DADD R28, -R90, R28 ;  /* 0x000000005a1c7229 */ /* 0x004fe4000000011c */
[----:B----4-:R-:W-:Y:S02]  /*2e00*/  DADD R48, -R46, R48 ;  /* 0x000000002e307229 */ /* 0x010fe40000000130 */
[----:B------:R-:W-:Y:S02]  /*2e10*/  DADD R54, -R44, R54 ;  /* 0x000000002c367229 */ /* 0x000fe40000000136 */
[----:B------:R-:W-:Y:S01]  /*2e20*/  DADD R34, -R68, R34 ;  /* 0x0000000044227229 */ /* 0x000fe20000000122 */
[----:B------:R-:W-:Y:S01]  /*2e30*/  IMAD.U32 R232, RZ, RZ, UR12 ;  /* 0x0000000cffe87e24 */ /* 0x000fe2000f8e00ff */
[----:B------:R-:W-:Y:S01]  /*2e40*/  DFMA R50, R214, R208, R50 ;  /* 0x000000d0d632722b */ /* 0x000fe20000000032 */
[----:B------:R-:W-:Y:S01]  /*2e50*/  MOV R233, UR13 ;  /* 0x0000000d00e97c02 */ /* 0x000fe20008000f00 */
[----:B------:R-:W-:Y:S01]  /*2e60*/  DFMA R208, R52, 8, R30 ;  /* 0x4020000034d0782b */ /* 0x000fe2000000001e */
[----:B------:R-:W2:Y:S01]  /*2e70*/  LDG.E.64.CONSTANT R222, desc[UR18][R60.64+0x386800] ;  /* 0x386800123cde7981 */ /* 0x000ea2000c1e9b00 */
[----:B------:R-:W-:-:S02]  /*2e80*/  DADD R30, -R118, R100 ;  /* 0x00000000761e7229 */ /* 0x000fc40000000164 */
[----:B------:R-:W-:Y:S01]  /*2e90*/  DMUL R150, R148, 0.75 ;  /* 0x3fe8000094967828 */ /* 0x000fe20000000000 */
[----:B------:R-:W3:Y:S01]  /*2ea0*/  LDG.E.64.CONSTANT R214, desc[UR18][R66.64+0x21eb00] ;  /* 0x21eb001242d67981 */ /* 0x000ee2000c1e9b00 */
[-C--:B------:R-:W-:Y:S02]  /*2eb0*/  DFMA R224, -R172, R180.reuse, R224 ;  /* 0x000000b4ace0722b */ /* 0x080fe400000001e0 */
[----:B------:R-:W-:Y:S02]  /*2ec0*/  DFMA R226, R176, R180, R226 ;  /* 0x000000b4b0e2722b */ /* 0x000fe400000000e2 */
[----:B------:R-:W-:Y:S02]  /*2ed0*/  DFMA R220, R240, R230, R220 ;  /* 0x000000e6f0dc722b */ /* 0x000fe400000000dc */
[----:B------:R-:W-:Y:S01]  /*2ee0*/  DADD R218, R112, -R158 ;  /* 0x0000000070da7229 */ /* 0x000fe2000000089e */
[----:B------:R-:W4:Y:S01]  /*2ef0*/  LDG.E.64.CONSTANT R240, desc[UR18][R66.64+0x21d7f0] ;  /* 0x21d7f01242f07981 */ /* 0x000f22000c1e9b00 */
[----:B------:R-:W-:-:S02]  /*2f00*/  DADD R212, R88, -R152 ;  /* 0x0000000058d47229 */ /* 0x000fc40000000898 */
[----:B------:R-:W-:Y:S02]  /*2f10*/  DMUL R216, R210, R216 ;  /* 0x000000d8d2d87228 */ /* 0x000fe40000000000 */
[----:B------:R-:W-:Y:S02]  /*2f20*/  DFMA R224, R196, -R150, R224 ;  /* 0x80000096c4e0722b */ /* 0x000fe400000000e0 */
[----:B------:R-:W-:Y:S02]  /*2f30*/  DFMA R30, R226, R30, R50 ;  /* 0x0000001ee21e722b */ /* 0x000fe40000000032 */
[----:B------:R-:W-:Y:S01]  /*2f40*/  DADD R52, R80, -R72 ;  /* 0x0000000050347229 */ /* 0x000fe20000000848 */
[----:B------:R-:W2:Y:S01]  /*2f50*/  LDG.E.64.CONSTANT R226, desc[UR18][R66.64+0x21ce80] ;  /* 0x21ce801242e27981 */ /* 0x000ea2000c1e9b00 */
[----:B------:R-:W-:Y:S02]  /*2f60*/  DFMA R48, R218, 8, R48 ;  /* 0x40200000da30782b */ /* 0x000fe40000000030 */
[----:B------:R-:W-:-:S02]  /*2f70*/  DFMA R212, R212, 8, R228 ;  /* 0x40200000d4d4782b */ /* 0x000fc400000000e4 */
[----:B------:R-:W-:Y:S02]  /*2f80*/  DMUL R208, R198, R208 ;  /* 0x000000d0c6d07228 */ /* 0x000fe40000000000 */
[----:B------:R-:W-:Y:S01]  /*2f90*/  DFMA R94, R42, 8, R94 ;  /* 0x402000002a5e782b */ /* 0x000fe2000000005e */
[----:B------:R-:W3:Y:S01]  /*2fa0*/  LDG.E.64.CONSTANT R198, desc[UR18][R98.64+0x21ce80] ;  /* 0x21ce801262c67981 */ /* 0x000ee2000c1e9b00 */
[----:B------:R-:W-:Y:S02]  /*2fb0*/  DMUL R216, R216, 8 ;  /* 0x40200000d8d87828 */ /* 0x000fe40000000000 */
[----:B------:R-:W-:Y:S02]  /*2fc0*/  DFMA R204, R204, R206, R220 ;  /* 0x000000cecccc722b */ /* 0x000fe400000000dc */
[----:B------:R-:W-:Y:S01]  /*2fd0*/  DFMA R102, R16, 8, R102 ;  /* 0x402000001066782b */ /* 0x000fe20000000066 */
[----:B------:R-:W4:Y:S01]  /*2fe0*/  LDG.E.64.CONSTANT R220, desc[UR18][R98.64+0x21d7f0] ;  /* 0x21d7f01262dc7981 */ /* 0x000f22000c1e9b00 */
[----:B------:R-:W-:-:S02]  /*2ff0*/  DADD R196, R78, -R138 ;  /* 0x000000004ec47229 */ /* 0x000fc4000000088a */
[----:B------:R-:W-:Y:S01]  /*3000*/  DADD R50, -R82, R32 ;  /* 0x0000000052327229 */ /* 0x000fe20000000120 */
[----:B------:R-:W-:Y:S01]  /*3010*/  IMAD.U32 R230, RZ, RZ, UR12 ;  /* 0x0000000cffe67e24 */ /* 0x000fe2000f8e00ff */
[----:B------:R-:W-:Y:S01]  /*3020*/  DFMA R48, R202, R48, -R216 ;  /* 0x00000030ca30722b */ /* 0x000fe200000008d8 */
[----:B------:R-:W-:Y:S01]  /*3030*/  MOV R231, UR13 ;  /* 0x0000000d00e77c02 */ /* 0x000fe20008000f00 */
[----:B------:R-:W-:Y:S01]  /*3040*/  DMUL R212, R200, R212 ;  /* 0x000000d4c8d47228 */ /* 0x000fe20000000000 */
[----:B------:R-:W2:Y:S01]  /*3050*/  LDG.E.64.CONSTANT R206, desc[UR18][R66.64+0x21e180] ;  /* 0x21e1801242ce7981 */ /* 0x000ea2000c1e9b00 */
[----:B------:R-:W-:Y:S02]  /*3060*/  DFMA R52, R52, 8, R28 ;  /* 0x402000003434782b */ /* 0x000fe4000000001c */
[----:B------:R-:W-:Y:S01]  /*3070*/  DMUL R204, R40, R204 ;  /* 0x000000cc28cc7228 */ /* 0x000fe20000000000 */
[----:B------:R-:W2:Y:S01]  /*3080*/  LDG.E.64.CONSTANT R218, desc[UR18][R66.64+0x21d808] ;  /* 0x21d8081242da7981 */ /* 0x000ea2000c1e9b00 */
[----:B------:R-:W-:-:S02]  /*3090*/  DADD R32, R70, -R140 ;  /* 0x0000000046207229 */ /* 0x000fc4000000088c */
[----:B------:R-:W-:Y:S01]  /*30a0*/  DMUL R208, R208, 8 ;  /* 0x40200000d0d07828 */ /* 0x000fe20000000000 */
[----:B------:R-:W2:Y:S01]  /*30b0*/  LDG.E.64.CONSTANT R210, desc[UR18][R66.64+0x21d810] ;  /* 0x21d8101242d27981 */ /* 0x000ea2000c1e9b00 */
[----:B------:R-:W-:Y:S02]  /*30c0*/  DFMA R50, R196, 8, R50 ;  /* 0x40200000c432782b */ /* 0x000fe40000000032 */
[----:B------:R-:W-:Y:S01]  /*30d0*/  DADD R28, -R118, R136 ;  /* 0x00000000761c7229 */ /* 0x000fe20000000188 */
[----:B------:R-:W-:Y:S01]  /*30e0*/  IMAD.U32 R200, RZ, RZ, UR12 ;  /* 0x0000000cffc87e24 */ /* 0x000fe2000f8e00ff */
[----:B------:R-:W-:Y:S01]  /*30f0*/  DFMA R204, R58, R234, R204 ;  /* 0x000000ea3acc722b */ /* 0x000fe200000000cc */
[----:B------:R-:W-:Y:S01]  /*3100*/  MOV R201, UR13 ;  /* 0x0000000d00c97c02 */ /* 0x000fe20008000f00 */
[----:B------:R-:W-:Y:S01]  /*3110*/  DFMA R48, R212, 8, R48 ;  /* 0x40200000d430782b */ /* 0x000fe20000000030 */
[----:B------:R-:W-:Y:S01]  /*3120*/  IMAD.U32 R202, RZ, RZ, UR12 ;  /* 0x0000000cffca7e24 */ /* 0x000fe2000f8e00ff */
[----:B------:R-:W-:Y:S01]  /*3130*/  DFMA R32, R32, 8, R54 ;  /* 0x402000002020782b */ /* 0x000fe20000000036 */
[----:B------:R-:W3:Y:S01]  /*3140*/  LDG.E.64.CONSTANT R212, desc[UR18][R98.64+0x21d808] ;  /* 0x21d8081262d47981 */ /* 0x000ee2000c1e9b00 */
[----:B------:R-:W-:-:S02]  /*3150*/  DFMA R52, R194, R52, -R208 ;  /* 0x00000034c234722b */ /* 0x000fc400000008d0 */
[----:B------:R-:W-:Y:S01]  /*3160*/  DMUL R50, R192, R50 ;  /* 0x00000032c0327228 */ /* 0x000fe20000000000 */
[----:B------:R-:W2:Y:S01]  /*3170*/  LDG.E.64.CONSTANT R208, desc[UR18][R98.64+0x21d7f8] ;  /* 0x21d7f81262d07981 */ /* 0x000ea2000c1e9b00 */
[----:B------:R-:W-:Y:S02]  /*3180*/  DMUL R58, R58, R180 ;  /* 0x000000b43a3a7228 */ /* 0x000fe40000000000 */
[----:B------:R-:W-:Y:S01]  /*3190*/  DFMA R28, R224, R28, R30 ;  /* 0x0000001ce01c722b */ /* 0x000fe2000000001e */
[----:B------:R-:W2:Y:S01]  /*31a0*/  LDG.E.64.CONSTANT R194, desc[UR18][R98.64+0x21d810] ;  /* 0x21d8101262c27981 */ /* 0x000ea2000c1e9b00 */
[----:B------:R-:W-:Y:S02]  /*31b0*/  DFMA R32, -R190, R32, R48 ;  /* 0x00000020be20722b */ /* 0x000fe40000000130 */
[----:B------:R-:W-:Y:S01]  /*31c0*/  DFMA R50, R50, 8, R52 ;  /* 0x402000003232782b */ /* 0x000fe20000000034 */
[----:B------:R-:W2:Y:S01]  /*31d0*/  LDG.E.64.CONSTANT R192, desc[UR18][R98.64+0x21c500] ;  /* 0x21c5001262c07981 */ /* 0x000ea2000c1e9b00 */
[----:B------:R-:W-:-:S02]  /*31e0*/  DMUL R58, R58, UR14 ;  /* 0x0000000e3a3a7c28 */ /* 0x000fc40008000000 */
[----:B------:R-:W-:Y:S01]  /*31f0*/  DADD R30, R76, -R134 ;  /* 0x000000004c1e7229 */ /* 0x000fe20000000886 */
[----:B------:R-:W-:Y:S01]  /*3200*/  MOV R203, UR13 ;  /* 0x0000000d00cb7c02 */ /* 0x000fe20008000f00 */
[----:B------:R-:W-:Y:S01]  /*3210*/  DADD R52, -R144, R124 ;  /* 0x0000000090347229 */ /* 0x000fe2000000017c */
[----:B------:R-:W2:Y:S01]  /*3220*/  LDG.E.64.CONSTANT R196, desc[UR18][R22.64+0x3867f8] ;  /* 0x3867f81216c47981 */ /* 0x000ea2000c1e9b00 */
[----:B------:R-:W-:Y:S02]  /*3230*/  DADD R48, R46, -R44 ;  /* 0x000000002e307229 */ /* 0x000fe4000000082c */
[----:B------:R-:W-:Y:S02]  /*3240*/  DADD R190, -R96, R82 ;  /* 0x0000000060be7229 */ /* 0x000fe40000000152 */
[----:B------:R-:W-:Y:S02]  /*3250*/  DADD R54, R90, -R68 ;  /* 0x000000005a367229 */ /* 0x000fe40000000844 */
[----:B------:R-:W-:-:S02]  /*3260*/  DFMA R28, R180, R28, R204 ;  /* 0x0000001cb41c722b */ /* 0x000fc400000000cc */
[----:B------:R-:W-:Y:S02]  /*3270*/  DMUL R32, R58, R32 ;  /* 0x000000203a207228 */ /* 0x000fe40000000000 */
[----:B------:R-:W-:Y:S02]  /*3280*/  DFMA R30, R30, 8, R34 ;  /* 0x402000001e1e782b */ /* 0x000fe40000000022 */
[----:B------:R-:W-:Y:S02]  /*3290*/  DMUL R40, R40, R180 ;  /* 0x000000b428287228 */ /* 0x000fe40000000000 */
[----:B------:R-:W-:Y:S01]  /*32a0*/  DFMA R48, R52, 8, R48 ;  /* 0x402000003430782b */ /* 0x000fe20000000030 */
[----:B------:R-:W-:Y:S01]  /*32b0*/  IMAD.U32 R224, RZ, RZ, UR12 ;  /* 0x0000000cffe07e24 */ /* 0x000fe2000f8e00ff */
[----:B------:R-:W-:Y:S01]  /*32c0*/  DFMA R190, R190, 8, R54 ;  /* 0x40200000bebe782b */ /* 0x000fe20000000036 */
[----:B------:R-:W-:Y:S01]  /*32d0*/  MOV R225, UR13 ;  /* 0x0000000d00e17c02 */ /* 0x000fe20008000f00 */
[----:B------:R-:W-:Y:S01]  /*32e0*/  DFMA R28, R28, UR26, R32 ;  /* 0x0000001a1c1c7c2b */ /* 0x000fe20008000020 */
[----:B------:R-:W2:Y:S01]  /*32f0*/  LDG.E.64.CONSTANT R180, desc[UR18][R24.64+0x386800] ;  /* 0x3868001218b47981 */ /* 0x000ea2000c1e9b00 */
[----:B------:R-:W-:-:S02]  /*3300*/  DFMA R30, -R132, R30, R50 ;  /* 0x0000001e841e722b */ /* 0x000fc40000000132 */
[----:B------:R-:W-:Y:S01]  /*3310*/  DMUL R40, R40, UR14 ;  /* 0x0000000e28287c28 */ /* 0x000fe20008000000 */
[----:B------:R-:W2:Y:S01]  /*3320*/  LDG.E.64.CONSTANT R32, desc[UR18][R98.64+0x21eb00] ;  /* 0x21eb001262207981 */ /* 0x000ea2000c1e9b00 */
[C---:B------:R-:W-:Y:S02]  /*3330*/  DMUL R54, R148.reuse, R48 ;  /* 0x0000003094367228 */ /* 0x040fe40000000000 */
[----:B------:R-:W-:Y:S01]  /*3340*/  DMUL R50, R148, R190 ;  /* 0x000000be94327228 */ /* 0x000fe20000000000 */
[----:B------:R-:W2:Y:S03]  /*3350*/  LDG.E.64.CONSTANT R132, desc[UR18][R38.64+0x385500] ;  /* 0x3855001226847981 */ /* 0x000ea6000c1e9b00 */
[----:B------:R-:W-:Y:S01]  /*3360*/  DFMA R28, R40, R30, R28 ;  /* 0x0000001e281c722b */ /* 0x000fe2000000001c */
[----:B------:R-:W2:Y:S01]  /*3370*/  LDG.E.64.CONSTANT R190, desc[UR18][R98.64+0x21e180] ;  /* 0x21e1801262be7981 */ /* 0x000ea2000c1e9b00 */
[----:B------:R-:W-:-:S02]  /*3380*/  DADD R94, R94, -R54 ;  /* 0x000000005e5e7229 */ /* 0x000fc40000000836 */
[----:B------:R-:W-:-:S06]  /*3390*/  DADD R102, R102, -R50 ;  /* 0x0000000066667229 */ /* 0x000fcc0000000832 */
[----:B------:R-:W-:Y:S01]  /*33a0*/  DFMA R28, R58, R94, R28 ;  /* 0x0000005e3a1c722b */ /* 0x000fe2000000001c */
[----:B------:R-:W2:Y:S07]  /*33b0*/  LDG.E.64.CONSTANT R58, desc[UR18][R36.64+0x386800] ;  /* 0x38680012243a7981 */ /* 0x000eae000c1e9b00 */
[----:B------:R-:W-:-:S08]  /*33c0*/  DFMA R28, R40, R102, R28 ;  /* 0x00000066281c722b */ /* 0x000fd0000000001c */
[----:B------:R-:W-:-:S07]  /*33d0*/  DFMA R26, R28, UR28, R26 ;  /* 0x0000001c1c1a7c2b */ /* 0x000fce000800001a */
[----:B------:R0:W-:Y:S04]  /*33e0*/  STG.E.64 desc[UR18][R56.64+0x169000], R26 ;  /* 0x1690001a38007986 */ /* 0x0001e8000c101b12 */
[----:B------:R-:W2:Y:S04]  /*33f0*/  LDG.E.64 R30, desc[UR18][R74.64+-0x8] ;  /* 0xfffff8124a1e7981 */ /* 0x000ea8000c1e1b00 */
[----:B------:R-:W0:Y:S04]  /*3400*/  LDG.E.64 R244, desc[UR18][R74.64+0x8] ;  /* 0x000008124af47981 */ /* 0x000e28000c1e1b00 */
        /* <DEDUP_REMOVED lines=13> */
[----:B------:R-:W-:-:S02]  /*34e0*/  DADD R242, -R100, R242 ;  /* 0x0000000064f27229 */ /* 0x000fc400000001f2 */
[----:B----4-:R-:W-:Y:S02]  /*34f0*/  DMUL R40, R220, 0.75 ;  /* 0x3fe80000dc287828 */ /* 0x010fe40000000000 */
[----:B---3--:R-:W-:Y:S02]  /*3500*/  DMUL R102, R212, 3 ;  /* 0x40080000d4667828 */ /* 0x008fe40000000000 */
[----:B--2---:R-:W-:Y:S02]  /*3510*/  DMUL R34, R208, R30 ;  /* 0x0000001ed0227228 */ /* 0x004fe40000000000 */
[----:B0-----:R-:W-:-:S06]  /*3520*/  DMUL R26, R212, R244 ;  /* 0x000000f4d41a7228 */ /* 0x001fcc0000000000 */
[----:B------:R-:W-:Y:S02]  /*3530*/  DFMA R246, -R122, R52, R34 ;  /* 0x000000347af6722b */ /* 0x000fe40000000122 */
[----:B------:R-:W-:-:S06]  /*3540*/  DFMA R94, R220, R48, R26 ;  /* 0x00000030dc5e722b */ /* 0x000fcc000000001a */
[----:B------:R-:W-:Y:S02]  /*3550*/  DFMA R246, -R40, R48, R246 ;  /* 0x0000003028f6722b */ /* 0x000fe400000001f6 */
[----:B------:R-:W-:Y:S02]  /*3560*/  DFMA R48, R194, R204, R34 ;  /* 0x000000ccc230722b */ /* 0x000fe40000000022 */
[----:B------:R-:W-:Y:S02]  /*3570*/  DMUL R34, R190, R228 ;  /* 0x000000e4be227228 */ /* 0x000fe40000000000 */
[----:B------:R-:W-:Y:S02]  /*3580*/  DMUL R40, R208, 3 ;  /* 0x40080000d0287828 */ /* 0x000fe40000000000 */
[----:B------:R-:W-:Y:S02]  /*3590*/  DFMA R94, R182, R52, R94 ;  /* 0x00000034b65e722b */ /* 0x000fe4000000005e */
[----:B------:R-:W-:-:S02]  /*35a0*/  DFMA R244, R244, R102, R48 ;  /* 0x00000066f4f4722b */ /* 0x000fc40000000030 */
[----:B------:R-:W-:Y:S02]  /*35b0*/  DFMA R48, R192, R234, R34 ;  /* 0x000000eac030722b */ /* 0x000fe40000000022 */
[----:B------:R-:W-:Y:S02]  /*35c0*/  DFMA R26, -R122, R52, R26 ;  /* 0x000000347a1a722b */ /* 0x000fe4000000011a */
[----:B------:R-:W-:Y:S02]  /*35d0*/  DFMA R30, R30, R40, R94 ;  /* 0x000000281e1e722b */ /* 0x000fe4000000005e */
[----:B------:R-:W-:Y:S02]  /*35e0*/  DMUL R40, R194, 0.75 ;  /* 0x3fe80000c2287828 */ /* 0x000fe40000000000 */
[----:B------:R-:W-:Y:S02]  /*35f0*/  DFMA R94, R182, R28, R48 ;  /* 0x0000001cb65e722b */ /* 0x000fe40000000030 */
[----:B------:R-:W-:-:S02]  /*3600*/  DMUL R102, R198, 3 ;  /* 0x40080000c6667828 */ /* 0x000fc40000000000 */
[----:B------:R-:W-:Y:S02]  /*3610*/  DMUL R48, R198, R238 ;  /* 0x000000eec6307228 */ /* 0x000fe40000000000 */
[----:B------:R-:W-:Y:S01]  /*3620*/  DFMA R204, R204, -R40, R26 ;  /* 0x80000028cccc722b */ /* 0x000fe2000000001a */
[----:B------:R-:W2:Y:S03]  /*3630*/  LDG.E.64.CONSTANT R26, desc[UR18][R22.64+0x3867f0] ;  /* 0x3867f012161a7981 */ /* 0x000ea6000c1e9b00 */
[----:B------:R-:W-:Y:S02]  /*3640*/  DFMA R238, R238, R102, R94 ;  /* 0x00000066eeee722b */ /* 0x000fe4000000005e */
[----:B------:R-:W-:Y:S01]  /*3650*/  DMUL R94, R192, 0.75 ;  /* 0x3fe80000c05e7828 */ /* 0x000fe20000000000 */
[----:B------:R-:W3:Y:S01]  /*3660*/  LDG.E.64.CONSTANT R102, desc[UR18][R38.64+0x387180] ;  /* 0x3871801226667981 */ /* 0x000ee2000c1e9b00 */
[----:B------:R-:W-:-:S02]  /*3670*/  DFMA R40, -R122, R28, R48 ;  /* 0x0000001c7a28722b */ /* 0x000fc40000000130 */
[----:B------:R-:W-:-:S06]  /*3680*/  DFMA R48, R32, R216, R48 ;  /* 0x000000d82030722b */ /* 0x000fcc0000000030 */
[----:B------:R-:W-:Y:S02]  /*3690*/  DFMA R234, -R94, R234, R40 ;  /* 0x000000ea5eea722b */ /* 0x000fe40000000128 */
[----:B------:R-:W-:Y:S01]  /*36a0*/  DMUL R94, R190, 3 ;  /* 0x40080000be5e7828 */ /* 0x000fe20000000000 */
[----:B------:R-:W4:Y:S07]  /*36b0*/  LDG.E.64.CONSTANT R40, desc[UR18][R22.64+0x386808] ;  /* 0x3868081216287981 */ /* 0x000f2e000c1e9b00 */
[----:B------:R-:W-:-:S02]  /*36c0*/  DFMA R228, R228, R94, R48 ;  /* 0x0000005ee4e4722b */ /* 0x000fc40000000030 */
[----:B------:R-:W3:Y:S01]  /*36d0*/  LDG.E.64.CONSTANT R94, desc[UR18][R38.64+0x385e80] ;  /* 0x385e8012265e7981 */ /* 0x000ee2000c1e9b00 */
[----:B------:R-:W-:Y:S02]  /*36e0*/  DFMA R34, -R122, R28, R34 ;  /* 0x0000001c7a22722b */ /* 0x000fe40000000122 */
[----:B------:R-:W-:-:S08]  /*36f0*/  DMUL R48, R32, 0.75 ;  /* 0x3fe8000020307828 */ /* 0x000fd00000000000 */
[----:B------:R-:W-:Y:S01]  /*3700*/  DFMA R216, R216, -R48, R34 ;  /* 0x80000030d8d8722b */ /* 0x000fe20000000022 */
[----:B------:R-:W3:Y:S04]  /*3710*/  LDG.E.64.CONSTANT R34, desc[UR18][R22.64+0x386810] ;  /* 0x3868101216227981 */ /* 0x000ee8000c1e9b00 */
[----:B------:R-:W3:Y:S01]  /*3720*/  LDG.E.64.CONSTANT R48, desc[UR18][R38.64+0x387b00] ;  /* 0x387b001226307981 */ /* 0x000ee2000c1e9b00 */
[----:B------:R-:W-:-:S03]  /*3730*/  DMUL R242, R30, R242 ;  /* 0x000000f21ef27228 */ /* 0x000fc60000000000 */
[----:B------:R-:W3:Y:S01]  /*3740*/  LDG.E.64 R30, desc[UR18][R56.64+0x21d800] ;  /* 0x21d80012381e7981 */ /* 0x000ee2000c1e1b00 */
[C---:B------:R-:W-:Y:S02]  /*3750*/  DADD R226, -R100.reuse, R226 ;  /* 0x0000000064e27229 */ /* 0x040fe400000001e2 */
[----:B------:R-:W-:-:S06]  /*3760*/  DADD R236, -R100, R236 ;  /* 0x0000000064ec7229 */ /* 0x000fcc00000001ec */
[----:B------:R-:W-:-:S08]  /*3770*/  DMUL R226, R238, R226 ;  /* 0x000000e2eee27228 */ /* 0x000fd00000000000 */
[----:B------:R-:W-:Y:S02]  /*3780*/  DFMA R234, R234, R236, R226 ;  /* 0x000000eceaea722b */ /* 0x000fe400000000e2 */
[----:B------:R-:W-:-:S08]  /*3790*/  DMUL R226, R164, R230 ;  /* 0x000000e6a4e27228 */ /* 0x000fd00000000000 */
[----:B------:R-:W-:-:S08]  /*37a0*/  DFMA R236, -R122, R200, R226 ;  /* 0x000000c87aec722b */ /* 0x000fd000000001e2 */
[----:B------:R-:W-:Y:S02]  /*37b0*/  DFMA R238, -R186, R232, R236 ;  /* 0x000000e8baee722b */ /* 0x000fe400000001ec */
[----:B------:R-:W-:-:S08]  /*37c0*/  DMUL R186, R146, R224 ;  /* 0x000000e092ba7228 */ /* 0x000fd00000000000 */
[----:B------:R-:W-:-:S08]  /*37d0*/  DFMA R160, R232, R160, R186 ;  /* 0x000000a0e8a0722b */ /* 0x000fd000000000ba */
[----:B------:R-:W-:Y:S02]  /*37e0*/  DFMA R160, R182, R200, R160 ;  /* 0x000000c8b6a0722b */ /* 0x000fe400000000a0 */
[----:B------:R-:W-:-:S06]  /*37f0*/  DMUL R162, R232, R162 ;  /* 0x000000a2e8a27228 */ /* 0x000fcc0000000000 */
[----:B------:R-:W-:-:S08]  /*3800*/  DFMA R160, R184, R230, R160 ;  /* 0x000000e6b8a0722b */ /* 0x000fd000000000a0 */
[----:B------:R-:W-:Y:S02]  /*3810*/  DFMA R162, R160, 2, R162 ;  /* 0x40000000a0a2782b */ /* 0x000fe400000000a2 */
[----:B------:R-:W-:-:S08]  /*3820*/  DMUL R160, R148, R224 ;  /* 0x000000e094a07228 */ /* 0x000fd00000000000 */
[----:B------:R-:W-:Y:S02]  /*3830*/  DADD R184, R162, R160 ;  /* 0x00000000a2b87229 */ /* 0x000fe400000000a0 */
[----:B------:R-:W-:Y:S02]  /*3840*/  DFMA R162, R58, R202, R226 ;  /* 0x000000ca3aa2722b */ /* 0x000fe400000000e2 */
[----:B------:R-:W-:-:S04]  /*3850*/  DMUL R226, R146, 3 ;  /* 0x4008000092e27828 */ /* 0x000fc80000000000 */
[----:B------:R-:W-:Y:S02]  /*3860*/  DFMA R184, R178, R200, R184 ;  /* 0x000000c8b2b8722b */ /* 0x000fe400000000b8 */
[----:B------:R-:W-:Y:S02]  /*3870*/  DMUL R236, R174, R230 ;  /* 0x000000e6aeec7228 */ /* 0x000fe40000000000 */
[----:B------:R-:W-:Y:S02]  /*3880*/  DFMA R162, R224, R226, R162 ;  /* 0x000000e2e0a2722b */ /* 0x000fe400000000a2 */
[----:B------:R-:W-:Y:S02]  /*3890*/  DADD R156, -R196, R156 ;  /* 0x00000000c49c7229 */ /* 0x000fe4000000019c */
[----:B------:R-:W-:Y:S02]  /*38a0*/  DFMA R176, R176, R230, R184 ;  /* 0x000000e6b0b0722b */ /* 0x000fe400000000b8 */
[----:B------:R-:W-:-:S02]  /*38b0*/  DADD R184, -R126, R144 ;  /* 0x000000007eb87229 */ /* 0x000fc40000000190 */
[----:B------:R-:W-:Y:S02]  /*38c0*/  DFMA R238, R238, 2, R236 ;  /* 0x40000000eeee782b */ /* 0x000fe400000000ec */
[----:B------:R-:W-:-:S04]  /*38d0*/  DFMA R162, R182, R200, R162 ;  /* 0x000000c8b6a2722b */ /* 0x000fc800000000a2 */
[----:B------:R-:W-:Y:S02]  /*38e0*/  DFMA R184, R184, 8, R156 ;  /* 0x40200000b8b8782b */ /* 0x000fe4000000009c */
[----:B------:R-:W-:Y:S02]  /*38f0*/  DADD R156, R118, -R100 ;  /* 0x00000000769c7229 */ /* 0x000fe40000000864 */
[----:B------:R-:W-:Y:S02]  /*3900*/  DFMA R238, -R128, R200, R238 ;  /* 0x000000c880ee722b */ /* 0x000fe400000001ee */
[----:B------:R-:W-:Y:S02]  /*3910*/  DFMA R236, R162, 2, R236 ;  /* 0x40000000a2ec782b */ /* 0x000fe400000000ec */
[----:B------:R-:W-:Y:S02]  /*3920*/  DADD R162, -R130, R46 ;  /* 0x0000000082a27229 */ /* 0x000fe4000000012e */
[----:B------:R-:W-:-:S02]  /*3930*/  DMUL R156, R176, R156 ;  /* 0x0000009cb09c7228 */ /* 0x000fc40000000000 */
[----:B------:R-:W-:Y:S02]  /*3940*/  DMUL R184, R208, R184 ;  /* 0x000000b8d0b87228 */ /* 0x000fe40000000000 */
[----:B------:R-:W-:Y:S02]  /*3950*/  DADD R176, -R100, R206 ;  /* 0x0000000064b07229 */ /* 0x000fe400000001ce */
[----:B------:R-:W-:Y:S02]  /*3960*/  DFMA R188, -R188, R232, R238 ;  /* 0x000000e8bcbc722b */ /* 0x000fe400000001ee */
[----:B------:R-:W-:Y:S02]  /*3970*/  DMUL R208, R58, 0.75 ;  /* 0x3fe800003ad07828 */ /* 0x000fe40000000000 */
[----:B------:R-:W-:Y:S02]  /*3980*/  DFMA R186, -R122, R200, R186 ;  /* 0x000000c87aba722b */ /* 0x000fe400000001ba */
[----:B------:R-:W-:-:S02]  /*3990*/  DADD R154, -R100, R154 ;  /* 0x00000000649a7229 */ /* 0x000fc4000000019a */
[----:B------:R-:W-:Y:S02]  /*39a0*/  DFMA R236, R202, R222, R236 ;  /* 0x000000decaec722b */ /* 0x000fe400000000ec */
[----:B------:R-:W-:Y:S02]  /*39b0*/  DMUL R206, R148, 3 ;  /* 0x4008000094ce7828 */ /* 0x000fe40000000000 */
[----:B------:R-:W-:Y:S02]  /*39c0*/  DADD R240, -R100, R240 ;  /* 0x0000000064f07229 */ /* 0x000fe400000001f0 */
[----:B------:R-:W-:Y:S02]  /*39d0*/  DFMA R228, R182, R28, R228 ;  /* 0x0000001cb6e4722b */ /* 0x000fe400000000e4 */
[----:B------:R-:W-:Y:S02]  /*39e0*/  DFMA R186, R202, -R208, R186 ;  /* 0x800000d0caba722b */ /* 0x000fe400000000ba */
[----:B------:R-:W-:-:S02]  /*39f0*/  DFMA R154, R188, R154, R156 ;  /* 0x0000009abc9a722b */ /* 0x000fc4000000009c */
[----:B------:R-:W-:Y:S02]  /*3a00*/  DFMA R236, R224, R206, R236 ;  /* 0x000000cee0ec722b */ /* 0x000fe400000000ec */
[----:B------:R-:W-:Y:S02]  /*3a10*/  DFMA R240, R246, R240, R242 ;  /* 0x000000f0f6f0722b */ /* 0x000fe400000000f2 */
[----:B------:R-:W-:Y:S01]  /*3a20*/  DADD R218, -R100, R218 ;  /* 0x0000000064da7229 */ /* 0x000fe200000001da */
[----:B------:R-:W3:Y:S01]  /*3a30*/  LDG.E.64.CONSTANT R242, desc[UR18][R66.64+0x2d1ff8] ;  /* 0x2d1ff81242f27981 */ /* 0x000ee2000c1e9b00 */
[----:B------:R-:W-:Y:S02]  /*3a40*/  DFMA R244, R182, R52, R244 ;  /* 0x00000034b6f4722b */ /* 0x000fe400000000f4 */
[----:B------:R-:W-:Y:S02]  /*3a50*/  DFMA R234, R228, R176, R234 ;  /* 0x000000b0e4ea722b */ /* 0x000fe400000000ea */
[----:B------:R-:W-:Y:S01]  /*3a60*/  DADD R156, -R110, R96 ;  /* 0x000000006e9c7229 */ /* 0x000fe20000000160 */
[----:B------:R-:W3:Y:S01]  /*3a70*/  LDG.E.64.CONSTANT R228, desc[UR18][R66.64+0x2d1680] ;  /* 0x2d16801242e47981 */ /* 0x000ee2000c1e9b00 */
[----:B------:R-:W-:-:S02]  /*3a80*/  DADD R214, -R100, R214 ;  /* 0x0000000064d67229 */ /* 0x000fc400000001d6 */
[----:B------:R-:W-:Y:S02]  /*3a90*/  DFMA R186, R186, 2, R160 ;  /* 0x40000000baba782b */ /* 0x000fe400000000a0 */
[----:B------:R-:W-:Y:S02]  /*3aa0*/  DADD R210, -R100, R210 ;  /* 0x0000000064d27229 */ /* 0x000fe400000001d2 */
[----:B------:R-:W-:Y:S02]  /*3ab0*/  DFMA R170, R64, -8, R170 ;  /* 0xc020000040aa782b */ /* 0x000fe400000000aa */
[----:B------:R-:W-:Y:S02]  /*3ac0*/  DFMA R168, R20, -8, R168 ;  /* 0xc020000014a8782b */ /* 0x000fe400000000a8 */
[----:B--2---:R-:W-:Y:S02]  /*3ad0*/  DADD R158, -R26, R158 ;  /* 0x000000001a9e7229 */ /* 0x004fe4000000019e */
[----:B----4-:R-:W-:-:S02]  /*3ae0*/  DADD R230, -R40, R152 ;  /* 0x0000000028e67229 */ /* 0x010fc40000000198 */
[----:B---3--:R-:W-:Y:S02]  /*3af0*/  DADD R142, -R94, R142 ;  /* 0x000000005e8e7229 */ /* 0x008fe4000000018e */
[----:B------:R-:W-:Y:S02]  /*3b00*/  DADD R138, -R102, R138 ;  /* 0x00000000668a7229 */ /* 0x000fe4000000018a */
[----:B------:R-:W-:Y:S02]  /*3b10*/  DADD R140, -R34, R140 ;  /* 0x00000000228c7229 */ /* 0x000fe4000000018c */
[----:B------:R-:W-:Y:S01]  /*3b20*/  DADD R134, -R48, R134 ;  /* 0x0000000030867229 */ /* 0x000fe20000000186 */
[----:B------:R-:W-:Y:S01]  /*3b30*/  IMAD.U32 R224, RZ, RZ, UR12 ;  /* 0x0000000cffe07e24 */ /* 0x000fe2000f8e00ff */
[----:B------:R-:W-:Y:S01]  /*3b40*/  DFMA R158, R162, 8, R158 ;  /* 0x40200000a29e782b */ /* 0x000fe2000000009e */
[----:B------:R-:W-:Y:S01]  /*3b50*/  MOV R225, UR13 ;  /* 0x0000000d00e17c02 */ /* 0x000fe20008000f00 */
[----:B------:R-:W-:Y:S01]  /*3b60*/  DADD R162, -R114, R124 ;  /* 0x0000000072a27229 */ /* 0x000fe2000000017c */
[----:B------:R-:W-:Y:S01]  /*3b70*/  IMAD.U32 R232, RZ, RZ, UR12 ;  /* 0x0000000cffe87e24 */ /* 0x000fe2000f8e00ff */
[----:B------:R-:W-:Y:S01]  /*3b80*/  DMUL R152, R184, 8 ;  /* 0x40200000b8987828 */ /* 0x000fe20000000000 */
[----:B------:R-:W-:Y:S01]  /*3b90*/  MOV R233, UR13 ;  /* 0x0000000d00e97c02 */ /* 0x000fe20008000f00 */
[----:B------:R-:W-:Y:S01]  /*3ba0*/  DFMA R236, R178, R200, R236 ;  /* 0x000000c8b2ec722b */ /* 0x000fe200000000ec */
[----:B------:R-:W2:Y:S01]  /*3bb0*/  LDG.E.64.CONSTANT R176, desc[UR18][R38.64+0x439d00] ;  /* 0x439d001226b07981 */ /* 0x000ea2000c1e9b00 */
[----:B------:R-:W-:-:S02]  /*3bc0*/  DFMA R218, R244, R218, R240 ;  /* 0x000000daf4da722b */ /* 0x000fc400000000f0 */
[----:B------:R-:W-:Y:S02]  /*3bd0*/  DFMA R162, R162, 8, R230 ;  /* 0x40200000a2a2782b */ /* 0x000fe400000000e6 */
[----:B------:R-:W-:Y:S02]  /*3be0*/  DFMA R142, R156, 8, R142 ;  /* 0x402000009c8e782b */ /* 0x000fe4000000008e */
[----:B------:R-:W-:Y:S02]  /*3bf0*/  DFMA R214, R216, R214, R234 ;  /* 0x000000d6d8d6722b */ /* 0x000fe400000000ea */
[----:B------:R-:W-:Y:S02]  /*3c00*/  DFMA R186, -R128, R200, R186 ;  /* 0x000000c880ba722b */ /* 0x000fe400000001ba */
[----:B------:R-:W-:Y:S02]  /*3c10*/  DADD R160, -R62, R82 ;  /* 0x000000003ea07229 */ /* 0x000fe40000000152 */
[----:B------:R-:W-:-:S02]  /*3c20*/  DFMA R170, R54, 8, R170 ;  /* 0x4020000036aa782b */ /* 0x000fc400000000aa */
[----:B------:R-:W-:Y:S01]  /*3c30*/  DFMA R168, R50, 8, R168 ;  /* 0x4020000032a8782b */ /* 0x000fe200000000a8 */
[----:B------:R-:W-:Y:S01]  /*3c40*/  IMAD.U32 R184, RZ, RZ, UR12 ;  /* 0x0000000cffb87e24 */ /* 0x000fe2000f8e00ff */
[----:B------:R-:W-:Y:S01]  /*3c50*/  DFMA R158, R220, R158, -R152 ;  /* 0x0000009edc9e722b */ /* 0x000fe20000000898 */
[----:B------:R-:W-:Y:S01]  /*3c60*/  MOV R185, UR13 ;  /* 0x0000000d00b97c02 */ /* 0x000fe20008000f00 */
[----:B------:R-:W-:Y:S01]  /*3c70*/  DADD R152, -R100, R136 ;  /* 0x0000000064987229 */ /* 0x000fe20000000188 */
[----:B------:R-:W3:Y:S01]  /*3c80*/  LDG.E.64.CONSTANT R230, desc[UR18][R60.64+0x43b000] ;  /* 0x43b000123ce67981 */ /* 0x000ee2000c1e9b00 */
[----:B------:R-:W-:Y:S02]  /*3c90*/  DMUL R162, R212, R162 ;  /* 0x000000a2d4a27228 */ /* 0x000fe40000000000 */
[----:B------:R-:W-:Y:S01]  /*3ca0*/  DMUL R212, R222, 0.75 ;  /* 0x3fe80000ded47828 */ /* 0x000fe20000000000 */
[----:B------:R-:W4:Y:S01]  /*3cb0*/  LDG.E.64.CONSTANT R240, desc[UR18][R66.64+0x2d1ff0] ;  /* 0x2d1ff01242f07981 */ /* 0x000f22000c1e9b00 */
[----:B------:R-:W-:-:S02]  /*3cc0*/  DFMA R204, R204, R210, R218 ;  /* 0x000000d2cccc722b */ /* 0x000fc400000000da */
[----:B------:R-:W-:Y:S02]  /*3cd0*/  DFMA R152, R236, R152, R154 ;  /* 0x00000098ec98722b */ /* 0x000fe4000000009a */
[----:B------:R-:W-:Y:S01]  /*3ce0*/  DMUL R198, R198, R142 ;  /* 0x0000008ec6c67228 */ /* 0x000fe20000000000 */
[----:B------:R-:W2:Y:S01]  /*3cf0*/  LDG.E.64.CONSTANT R236, desc[UR18][R66.64+0x2d0d00] ;  /* 0x2d0d001242ec7981 */ /* 0x000ea2000c1e9b00 */
[----:B------:R-:W-:Y:S02]  /*3d00*/  DADD R156, -R106, R90 ;  /* 0x000000006a9c7229 */ /* 0x000fe4000000015a */
[----:B------:R-:W-:Y:S01]  /*3d10*/  DADD R154, -R132, R72 ;  /* 0x00000000849a7229 */ /* 0x000fe20000000148 */
[----:B------:R-:W-:Y:S01]  /*3d20*/  IMAD.U32 R216, RZ, RZ, UR12 ;  /* 0x0000000cffd87e24 */ /* 0x000fe2000f8e00ff */
[----:B------:R-:W-:Y:S01]  /*3d30*/  DMUL R214, R28, R214 ;  /* 0x000000d61cd67228 */ /* 0x000fe20000000000 */
[----:B------:R-:W-:Y:S01]  /*3d40*/  MOV R217, UR13 ;  /* 0x0000000d00d97c02 */ /* 0x000fe20008000f00 */
[----:B------:R-:W-:Y:S01]  /*3d50*/  DADD R142, -R92, R44 ;  /* 0x000000005c8e7229 */ /* 0x000fe2000000012c */
[----:B------:R-:W3:Y:S01]  /*3d60*/  LDG.E.64.CONSTANT R218, desc[UR18][R36.64+0x43b000] ;  /* 0x43b0001224da7981 */ /* 0x000ee2000c1e9b00 */
[----:B------:R-:W-:-:S02]  /*3d70*/  DFMA R186, R202, -R212, R186 ;  /* 0x800000d4caba722b */ /* 0x000fc400000000ba */
[----:B------:R-:W-:Y:S01]  /*3d80*/  DADD R72, -R100, R180 ;  /* 0x0000000064487229 */ /* 0x000fe200000001b4 */
[----:B------:R-:W4:Y:S01]  /*3d90*/  LDG.E.64.CONSTANT R202, desc[UR18][R98.64+0x2d2008] ;  /* 0x2d20081262ca7981 */ /* 0x000f22000c1e9b00 */
[----:B------:R-:W-:Y:S02]  /*3da0*/  DFMA R154, R156, 8, R154 ;  /* 0x402000009c9a782b */ /* 0x000fe4000000009a */
[----:B------:R-:W-:Y:S01]  /*3db0*/  DMUL R198, R198, 8 ;  /* 0x40200000c6c67828 */ /* 0x000fe20000000000 */
[----:B------:R-:W3:Y:S01]  /*3dc0*/  LDG.E.64.CONSTANT R210, desc[UR18][R66.64+0x2d2980] ;  /* 0x2d29801242d27981 */ /* 0x000ee2000c1e9b00 */
[----:B------:R-:W-:Y:S02]  /*3dd0*/  DFMA R138, R160, 8, R138 ;  /* 0x40200000a08a782b */ /* 0x000fe4000000008a */
[----:B------:R-:W-:Y:S01]  /*3de0*/  DFMA R204, R52, R204, R214 ;  /* 0x000000cc34cc722b */ /* 0x000fe200000000d6 */
[----:B------:R-:W2:Y:S01]  /*3df0*/  LDG.E.64.CONSTANT R160, desc[UR18][R98.64+0x2d1680] ;  /* 0x2d16801262a07981 */ /* 0x000ea2000c1e9b00 */
[----:B------:R-:W-:-:S02]  /*3e00*/  DFMA R158, R162, 8, R158 ;  /* 0x40200000a29e782b */ /* 0x000fc4000000009e */
[----:B------:R-:W-:Y:S01]  /*3e10*/  DFMA R140, R142, 8, R140 ;  /* 0x402000008e8c782b */ /* 0x000fe2000000008c */
[----:B------:R-:W3:Y:S01]  /*3e20*/  LDG.E.64.CONSTANT R214, desc[UR18][R22.64+0x43aff8] ;  /* 0x43aff81216d67981 */ /* 0x000ee2000c1e9b00 */
[----:B------:R-:W-:Y:S02]  /*3e30*/  DMUL R52, R52, R200 ;  /* 0x000000c834347228 */ /* 0x000fe40000000000 */
[----:B------:R-:W-:Y:S02]  /*3e40*/  DFMA R72, R186, R72, R152 ;  /* 0x00000048ba48722b */ /* 0x000fe40000000098 */
[----:B------:R-:W-:Y:S02]  /*3e50*/  DFMA R154, R192, R154, -R198 ;  /* 0x0000009ac09a722b */ /* 0x000fe400000008c6 */
[----:B------:R-:W-:Y:S01]  /*3e60*/  DMUL R138, R190, R138 ;  /* 0x0000008abe8a7228 */ /* 0x000fe20000000000 */
[----:B------:R-:W2:Y:S01]  /*3e70*/  LDG.E.64.CONSTANT R192, desc[UR18][R98.64+0x2d1ff8] ;  /* 0x2d1ff81262c07981 */ /* 0x000ea2000c1e9b00 */
[----:B------:R-:W-:-:S02]  /*3e80*/  DADD R156, -R196, R40 ;  /* 0x00000000c49c7229 */ /* 0x000fc40000000128 */
[----:B------:R-:W-:Y:S02]  /*3e90*/  DADD R152, R26, -R34 ;  /* 0x000000001a987229 */ /* 0x000fe40000000822 */
[----:B------:R-:W-:Y:S01]  /*3ea0*/  DMUL R28, R28, R200 ;  /* 0x000000c81c1c7228 */ /* 0x000fe20000000000 */
[----:B------:R-:W-:Y:S01]  /*3eb0*/  IMAD.U32 R162, RZ, RZ, UR12 ;  /* 0x0000000cffa27e24 */ /* 0x000fe2000f8e00ff */
[----:B------:R-:W-:Y:S01]  /*3ec0*/  DADD R142, -R108, R68 ;  /* 0x000000006c8e7229 */ /* 0x000fe20000000144 */
[----:B------:R-:W-:Y:S01]  /*3ed0*/  MOV R163, UR13 ;  /* 0x0000000d00a37c02 */ /* 0x000fe20008000f00 */
[----:B------:R-:W-:Y:S01]  /*3ee0*/  DFMA R140, -R194, R140, R158 ;  /* 0x0000008cc28c722b */ /* 0x000fe2000000019e */
[----:B------:R-:W3:Y:S01]  /*3ef0*/  LDG.E.64.CONSTANT R186, desc[UR18][R22.64+0x43b008] ;  /* 0x43b0081216ba7981 */ /* 0x000ee2000c1e9b00 */
[----:B------:R-:W-:Y:S02]  /*3f00*/  DMUL R52, R52, UR14 ;  /* 0x0000000e34347c28 */ /* 0x000fe40008000000 */
[----:B------:R-:W-:Y:S01]  /*3f10*/  DFMA R152, R156, 8, R152 ;  /* 0x402000009c98782b */ /* 0x000fe20000000098 */
[----:B------:R-:W3:Y:S01]  /*3f20*/  LDG.E.64.CONSTANT R158, desc[UR18][R98.64+0x2d2010] ;  /* 0x2d201012629e7981 */ /* 0x000ee2000c1e9b00 */
[----:B------:R-:W-:-:S02]  /*3f30*/  DFMA R138, R138, 8, R154 ;  /* 0x402000008a8a782b */ /* 0x000fc4000000009a */
[----:B------:R-:W-:Y:S01]  /*3f40*/  DFMA R134, R142, 8, R134 ;  /* 0x402000008e86782b */ /* 0x000fe20000000086 */
[----:B------:R-:W3:Y:S01]  /*3f50*/  LDG.E.64.CONSTANT R194, desc[UR18][R66.64+0x2d3300] ;  /* 0x2d33001242c27981 */ /* 0x000ee2000c1e9b00 */
[----:B------:R-:W-:Y:S02]  /*3f60*/  DFMA R72, R200, R72, R204 ;  /* 0x00000048c848722b */ /* 0x000fe400000000cc */
[----:B------:R-:W-:Y:S01]  /*3f70*/  DMUL R140, R52, R140 ;  /* 0x0000008c348c7228 */ /* 0x000fe20000000000 */
[----:B------:R-:W2:Y:S01]  /*3f80*/  LDG.E.64.CONSTANT R204, desc[UR18][R98.64+0x2d1ff0] ;  /* 0x2d1ff01262cc7981 */ /* 0x000ea2000c1e9b00 */
[----:B------:R-:W-:Y:S02]  /*3f90*/  DADD R156, -R94, R102 ;  /* 0x000000005e9c7229 */ /* 0x000fe40000000166 */
[----:B------:R-:W-:Y:S01]  /*3fa0*/  DADD R154, R132, -R48 ;  /* 0x00000000849a7229 */ /* 0x000fe20000000830 */
[----:B------:R-:W3:Y:S01]  /*3fb0*/  LDG.E.64.CONSTANT R142, desc[UR18][R98.64+0x2d3300] ;  /* 0x2d330012628e7981 */ /* 0x000ee2000c1e9b00 */
[----:B------:R-:W-:-:S02]  /*3fc0*/  DFMA R138, -R32, R134, R138 ;  /* 0x00000086208a722b */ /* 0x000fc4000000018a */
[----:B------:R-:W-:Y:S01]  /*3fd0*/  DFMA R72, R72, UR26, R140 ;  /* 0x0000001a48487c2b */ /* 0x000fe2000800008c */
[----:B------:R-:W3:Y:S01]  /*3fe0*/  LDG.E.64.CONSTANT R200, desc[UR18][R66.64+0x2d2008] ;  /* 0x2d20081242c87981 */ /* 0x000ee2000c1e9b00 */
[----:B------:R-:W-:Y:S02]  /*3ff0*/  DMUL R32, R222, R152 ;  /* 0x00000098de207228 */ /* 0x000fe40000000000 */
[----:B------:R-:W-:Y:S01]  /*4000*/  DFMA R154, R156, 8, R154 ;  /* 0x402000009c9a782b */ /* 0x000fe2000000009a */
[----:B------:R-:W3:Y:S01]  /*4010*/  LDG.E.64.CONSTANT R190, desc[UR18][R66.64+0x2d2010] ;  /* 0x2d20101242be7981 */ /* 0x000ee2000c1e9b00 */
[----:B------:R-:W-:-:S03]  /*4020*/  DMUL R134, R28, UR14 ;  /* 0x0000000e1c867c28 */ /* 0x000fc60008000000 */
[----:B------:R-:W3:Y:S01]  /*4030*/  LDG.E.64.CONSTANT R156, desc[UR18][R98.64+0x2d0d00] ;  /* 0x2d0d0012629c7981 */ /* 0x000ee2000c1e9b00 */
[----:B------:R-:W-:Y:S02]  /*4040*/  DADD R170, R170, -R32 ;  /* 0x00000000aaaa7229 */ /* 0x000fe40000000820 */
[----:B------:R-:W-:Y:S02]  /*4050*/  DMUL R28, R222, R154 ;  /* 0x0000009ade1c7228 */ /* 0x000fe40000000000 */
[----:B------:R-:W-:Y:S01]  /*4060*/  DFMA R72, R134, R138, R72 ;  /* 0x0000008a8648722b */ /* 0x000fe20000000048 */
[----:B------:R-:W3:Y:S05]  /*4070*/  LDG.E.64.CONSTANT R154, desc[UR18][R98.64+0x2d2980] ;  /* 0x2d298012629a7981 */ /* 0x000eea000c1e9b00 */
[----:B------:R-:W-:-:S02]  /*4080*/  DADD R168, R168, -R28 ;  /* 0x00000000a8a87229 */ /* 0x000fc4000000081c */
[----:B------:R-:W-:-:S08]  /*4090*/  DFMA R72, R52, R170, R72 ;  /* 0x000000aa3448722b */ /* 0x000fd00000000048 */
[----:B------:R-:W-:-:S08]  /*40a0*/  DFMA R72, R134, R168, R72 ;  /* 0x000000a88648722b */ /* 0x000fd00000000048 */
[----:B------:R-:W-:-:S07]  /*40b0*/  DFMA R72, R72, UR28, R30 ;  /* 0x0000001c48487c2b */ /* 0x000fce000800001e */
[----:B------:R0:W-:Y:S04]  /*40c0*/  STG.E.64 desc[UR18][R56.64+0x21d800], R72 ;  /* 0x21d8004838007986 */ /* 0x0001e8000c101b12 */
[----:B------:R-:W3:Y:S04]  /*40d0*/  LDG.E.64 R30, desc[UR18][R74.64+-0x8] ;  /* 0xfffff8124a1e7981 */ /* 0x000ee8000c1e1b00 */
[----:B------:R-:W0:Y:S04]  /*40e0*/  LDG.E.64 R244, desc[UR18][R74.64+0x8] ;  /* 0x000008124af47981 */ /* 0x000e28000c1e1b00 */
[----:B------:R-:W3:Y:S04]  /*40f0*/  LDG.E.64 R152, desc[UR18][R74.64] ;  /* 0x000000124a987981 */ /* 0x000ee8000c1e1b00 */
        /* <DEDUP_REMOVED lines=11> */
[----:B------:R-:W3:Y:S01]  /*41b0*/  LDG.E.64 R184, desc[UR18][R184.64+0x30] ;  /* 0x00003012b8b87981 */ /* 0x000ee2000c1e1b00 */
[----:B------:R-:W-:-:S02]  /*41c0*/  DADD R242, -R136, R242 ;  /* 0x0000000088f27229 */ /* 0x000fc400000001f2 */
[----:B----4-:R-:W-:Y:S02]  /*41d0*/  DMUL R170, R202, 3 ;  /* 0x40080000caaa7828 */ /* 0x010fe40000000000 */
[----:B--2---:R-:W-:Y:S02]  /*41e0*/  DMUL R138, R204, 0.75 ;  /* 0x3fe80000cc8a7828 */ /* 0x004fe40000000000 */
[----:B---3--:R-:W-:Y:S02]  /*41f0*/  DMUL R134, R192, R30 ;  /* 0x0000001ec0867228 */ /* 0x008fe40000000000 */
[----:B0-----:R-:W-:-:S06]  /*4200*/  DMUL R72, R202, R244 ;  /* 0x000000f4ca487228 */ /* 0x001fcc0000000000 */
[----:B------:R-:W-:Y:S02]  /*4210*/  DFMA R246, -R18, R152, R134 ;  /* 0x0000009812f6722b */ /* 0x000fe40000000186 */
[----:B------:R-:W-:-:S06]  /*4220*/  DFMA R168, R204, R140, R72 ;  /* 0x0000008ccca8722b */ /* 0x000fcc0000000048 */
[----:B------:R-:W-:Y:S02]  /*4230*/  DFMA R246, -R138, R140, R246 ;  /* 0x0000008c8af6722b */ /* 0x000fe400000001f6 */
[----:B------:R-:W-:Y:S02]  /*4240*/  DMUL R138, R192, 3 ;  /* 0x40080000c08a7828 */ /* 0x000fe40000000000 */
[----:B------:R-:W-:Y:S02]  /*4250*/  DFMA R140, R158, R188, R134 ;  /* 0x000000bc9e8c722b */ /* 0x000fe40000000086 */
[----:B------:R-:W-:Y:S02]  /*4260*/  DFMA R168, R226, R152, R168 ;  /* 0x00000098e2a8722b */ /* 0x000fe400000000a8 */
[----:B------:R-:W-:Y:S02]  /*4270*/  DMUL R134, R154, R220 ;  /* 0x000000dc9a867228 */ /* 0x000fe40000000000 */
[----:B------:R-:W-:-:S02]  /*4280*/  DFMA R72, -R18, R152, R72 ;  /* 0x000000981248722b */ /* 0x000fc40000000148 */
[----:B------:R-:W-:Y:S02]  /*4290*/  DFMA R244, R244, R170, R140 ;  /* 0x000000aaf4f4722b */ /* 0x000fe4000000008c */
[----:B------:R-:W-:Y:S01]  /*42a0*/  DFMA R30, R30, R138, R168 ;  /* 0x0000008a1e1e722b */ /* 0x000fe200000000a8 */
[----:B------:R-:W2:Y:S01]  /*42b0*/  LDG.E.64.CONSTANT R170, desc[UR18][R24.64+0x43b000] ;  /* 0x43b0001218aa7981 */ /* 0x000ea2000c1e9b00 */
[----:B------:R-:W-:Y:S02]  /*42c0*/  DFMA R140, R156, R234, R134 ;  /* 0x000000ea9c8c722b */ /* 0x000fe40000000086 */
[----:B------:R-:W-:Y:S02]  /*42d0*/  DMUL R138, R158, 0.75 ;  /* 0x3fe800009e8a7828 */ /* 0x000fe40000000000 */
[----:B------:R-:W-:-:S04]  /*42e0*/  DMUL R168, R160, 3 ;  /* 0x40080000a0a87828 */ /* 0x000fc80000000000 */
[----:B------:R-:W-:Y:S02]  /*42f0*/  DFMA R140, R226, R52, R140 ;  /* 0x00000034e28c722b */ /* 0x000fe4000000008c */
[----:B------:R-:W-:Y:S02]  /*4300*/  DFMA R188, R188, -R138, R72 ;  /* 0x8000008abcbc722b */ /* 0x000fe40000000048 */
[----:B------:R-:W-:Y:S01]  /*4310*/  DMUL R138, R160, R238 ;  /* 0x000000eea08a7228 */ /* 0x000fe20000000000 */
[----:B------:R-:W3:Y:S03]  /*4320*/  LDG.E.64.CONSTANT R72, desc[UR18][R22.64+0x43aff0] ;  /* 0x43aff01216487981 */ /* 0x000ee6000c1e9b00 */
[----:B------:R-:W-:Y:S02]  /*4330*/  DFMA R238, R238, R168, R140 ;  /* 0x000000a8eeee722b */ /* 0x000fe4000000008c */
[----:B------:R-:W-:-:S02]  /*4340*/  DMUL R168, R156, 0.75 ;  /* 0x3fe800009ca87828 */ /* 0x000fc40000000000 */
[--C-:B------:R-:W-:Y:S02]  /*4350*/  DFMA R140, -R18, R52, R138.reuse ;  /* 0x00000034128c722b */ /* 0x100fe4000000018a */
[----:B------:R-:W-:-:S06]  /*4360*/  DFMA R138, R142, R198, R138 ;  /* 0x000000c68e8a722b */ /* 0x000fcc000000008a */
[----:B------:R-:W-:Y:S02]  /*4370*/  DFMA R234, -R168, R234, R140 ;  /* 0x000000eaa8ea722b */ /* 0x000fe4000000018c */
[----:B------:R-:W-:Y:S01]  /*4380*/  DMUL R140, R154, 3 ;  /* 0x400800009a8c7828 */ /* 0x000fe20000000000 */
[----:B------:R-:W4:Y:S07]  /*4390*/  LDG.E.64.CONSTANT R168, desc[UR18][R22.64+0x43b010] ;  /* 0x43b0101216a87981 */ /* 0x000f2e000c1e9b00 */
[----:B------:R-:W-:-:S02]  /*43a0*/  DFMA R220, R220, R140, R138 ;  /* 0x0000008cdcdc722b */ /* 0x000fc4000000008a */
[----:B------:R-:W2:Y:S01]  /*43b0*/  LDG.E.64.CONSTANT R140, desc[UR18][R38.64+0x43a680] ;  /* 0x43a68012268c7981 */ /* 0x000ea2000c1e9b00 */
[----:B------:R-:W-:Y:S02]  /*43c0*/  DFMA R134, -R18, R52, R134 ;  /* 0x000000341286722b */ /* 0x000fe40000000186 */
[----:B------:R-:W-:-:S08]  /*43d0*/  DMUL R138, R142, 0.75 ;  /* 0x3fe800008e8a7828 */ /* 0x000fd00000000000 */
[----:B------:R-:W-:Y:S01]  /*43e0*/  DFMA R198, R198, -R138, R134 ;  /* 0x8000008ac6c6722b */ /* 0x000fe20000000086 */
[----:B------:R-:W4:Y:S04]  /*43f0*/  LDG.E.64.CONSTANT R134, desc[UR18][R38.64+0x43b980] ;  /* 0x43b9801226867981 */ /* 0x000f28000c1e9b00 */
[----:B------:R-:W4:Y:S01]  /*4400*/  LDG.E.64.CONSTANT R138, desc[UR18][R38.64+0x43c300] ;  /* 0x43c30012268a7981 */ /* 0x000f22000c1e9b00 */
[----:B------:R-:W-:-:S03]  /*4410*/  DMUL R242, R30, R242 ;  /* 0x000000f21ef27228 */ /* 0x000fc60000000000 */
[----:B------:R-:W4:Y:S01]  /*4420*/  LDG.E.64 R30, desc[UR18][R56.64+0x2d2000] ;  /* 0x2d200012381e7981 */ /* 0x000f22000c1e1b00 */
        /* <DEDUP_REMOVED lines=20> */
[----:B------:R-:W-:Y:S02]  /*4570*/  DADD R126, R126, -R214 ;  /* 0x000000007e7e7229 */ /* 0x000fe400000008d6 */
        /* <DEDUP_REMOVED lines=15> */
[----:B------:R-:W-:-:S02]  /*4670*/  DADD R118, R118, -R136 ;  /* 0x0000000076767229 */ /* 0x000fc40000000888 */
        /* <DEDUP_REMOVED lines=9> */
[----:B------:R-:W4:Y:S01]  /*4710*/  LDG.E.64.CONSTANT R242, desc[UR18][R66.64+0x3867f8] ;  /* 0x3867f81242f27981 */ /* 0x000f22000c1e9b00 */
[----:B------:R-:W-:Y:S02]  /*4720*/  DFMA R244, R226, R152, R244 ;  /* 0x00000098e2f4722b */ /* 0x000fe400000000f4 */
[----:B------:R-:W-:Y:S02]  /*4730*/  DFMA R234, R220, R178, R234 ;  /* 0x000000b2dcea722b */ /* 0x000fe400000000ea */
[----:B------:R-:W-:-:S02]  /*4740*/  DADD R126, -R86, R94 ;  /* 0x00000000567e7229 */ /* 0x000fc4000000015e */
[----:B------:R-:W-:Y:S02]  /*4750*/  DADD R194, -R136, R194 ;  /* 0x0000000088c27229 */ /* 0x000fe400000001c2 */
[----:B------:R-:W-:Y:S02]  /*4760*/  DADD R166, -R88, R40 ;  /* 0x0000000058a67229 */ /* 0x000fe40000000128 */
[----:B------:R-:W-:Y:S02]  /*4770*/  DFMA R174, R174, 2, R164 ;  /* 0x40000000aeae782b */ /* 0x000fe400000000a4 */
[----:B------:R-:W-:Y:S02]  /*4780*/  DADD R190, -R136, R190 ;  /* 0x0000000088be7229 */ /* 0x000fe400000001be */
[----:B------:R-:W-:Y:S02]  /*4790*/  DADD R106, R106, -R176 ;  /* 0x000000006a6a7229 */ /* 0x000fe400000008b0 */
[----:B------:R-:W-:-:S02]  /*47a0*/  DFMA R64, R42, -8, R64 ;  /* 0xc02000002a40782b */ /* 0x000fc40000000040 */
[----:B------:R-:W-:Y:S02]  /*47b0*/  DFMA R20, R16, -8, R20 ;  /* 0xc02000001014782b */ /* 0x000fe40000000014 */
[----:B---3--:R-:W-:Y:S02]  /*47c0*/  DADD R130, R130, -R72 ;  /* 0x0000000082827229 */ /* 0x008fe40000000848 */
[----:B--2---:R-:W-:Y:S02]  /*47d0*/  DADD R110, R110, -R140 ;  /* 0x000000006e6e7229 */ /* 0x004fe4000000088c */
[----:B----4-:R-:W-:Y:S02]  /*47e0*/  DADD R92, R92, -R168 ;  /* 0x000000005c5c7229 */ /* 0x010fe400000008a8 */
[----:B------:R-:W-:Y:S01]  /*47f0*/  DADD R108, R108, -R138 ;  /* 0x000000006c6c7229 */ /* 0x000fe2000000088a */
[----:B------:R-:W-:Y:S01]  /*4800*/  IMAD.U32 R216, RZ, RZ, UR12 ;  /* 0x0000000cffd87e24 */ /* 0x000fe2000f8e00ff */
[----:B------:R-:W-:Y:S01]  /*4810*/  DFMA R130, R182, 8, R130 ;  /* 0x40200000b682782b */ /* 0x000fe20000000082 */
[----:B------:R-:W-:Y:S01]  /*4820*/  MOV R217, UR13 ;  /* 0x0000000d00d97c02 */ /* 0x000fe20008000f00 */
[----:B------:R-:W-:Y:S01]  /*4830*/  DADD R182, R114, -R186 ;  /* 0x0000000072b67229 */ /* 0x000fe200000008ba */
[----:B------:R-:W-:Y:S01]  /*4840*/  IMAD.U32 R232, RZ, RZ, UR12 ;  /* 0x0000000cffe87e24 */ /* 0x000fe2000f8e00ff */
[----:B------:R-:W-:Y:S01]  /*4850*/  DMUL R114, R224, 8 ;  /* 0x40200000e0727828 */ /* 0x000fe20000000000 */
[----:B------:R-:W-:Y:S01]  /*4860*/  MOV R233, UR13 ;  /* 0x0000000d00e97c02 */ /* 0x000fe20008000f00 */
[----:B------:R-:W-:Y:S01]  /*4870*/  DFMA R236, R206, R162, R236 ;  /* 0x000000a2ceec722b */ /* 0x000fe200000000ec */
[----:B------:R-:W2:Y:S01]  /*4880*/  LDG.E.64.CONSTANT R224, desc[UR18][R66.64+0x385e80] ;  /* 0x385e801242e07981 */ /* 0x000ea2000c1e9b00 */
[----:B------:R-:W-:-:S02]  /*4890*/  DFMA R200, R244, R200, R240 ;  /* 0x000000c8f4c8722b */ /* 0x000fc400000000f0 */
[----:B------:R-:W-:Y:S01]  /*48a0*/  DFMA R110, R126, 8, R110 ;  /* 0x402000007e6e782b */ /* 0x000fe2000000006e */
[----:B------:R-:W-:Y:S01]  /*48b0*/  IMAD.U32 R172, RZ, RZ, UR12 ;  /* 0x0000000cffac7e24 */ /* 0x000fe2000f8e00ff */
[----:B------:R-:W-:Y:S01]  /*48c0*/  DFMA R130, R204, R130, -R114 ;  /* 0x00000082cc82722b */ /* 0x000fe20000000872 */
[----:B------:R-:W-:Y:S01]  /*48d0*/  MOV R173, UR13 ;  /* 0x0000000d00ad7c02 */ /* 0x000fe20008000f00 */
[----:B------:R-:W-:Y:S01]  /*48e0*/  DADD R114, -R136, R180 ;  /* 0x0000000088727229 */ /* 0x000fe200000001b4 */
[----:B------:R-:W3:Y:S01]  /*48f0*/  LDG.E.64.CONSTANT R204, desc[UR18][R98.64+0x3867f8] ;  /* 0x3867f81262cc7981 */ /* 0x000ee2000c1e9b00 */
[----:B------:R-:W-:Y:S02]  /*4900*/  DFMA R194, R198, R194, R234 ;  /* 0x000000c2c6c2722b */ /* 0x000fe400000000ea */
[----:B------:R-:W-:Y:S01]  /*4910*/  DFMA R166, R166, 8, R182 ;  /* 0x40200000a6a6782b */ /* 0x000fe200000000b6 */
[----:B------:R-:W4:Y:S01]  /*4920*/  LDG.E.64.CONSTANT R198, desc[UR18][R66.64+0x387180] ;  /* 0x3871801242c67981 */ /* 0x000f22000c1e9b00 */
[----:B------:R-:W-:-:S02]  /*4930*/  DMUL R220, R230, 0.75 ;  /* 0x3fe80000e6dc7828 */ /* 0x000fc40000000000 */
[----:B------:R-:W-:Y:S01]  /*4940*/  DFMA R174, -R150, R162, R174 ;  /* 0x000000a296ae722b */ /* 0x000fe200000001ae */
[----:B------:R-:W4:Y:S01]  /*4950*/  LDG.E.64.CONSTANT R240, desc[UR18][R66.64+0x3867f0] ;  /* 0x3867f01242f07981 */ /* 0x000f22000c1e9b00 */
[----:B------:R-:W-:Y:S02]  /*4960*/  DFMA R114, R236, R114, R118 ;  /* 0x00000072ec72722b */ /* 0x000fe40000000076 */
[----:B------:R-:W-:Y:S01]  /*4970*/  DFMA R188, R188, R190, R200 ;  /* 0x000000bebcbc722b */ /* 0x000fe200000000c8 */
[----:B------:R-:W4:Y:S01]  /*4980*/  LDG.E.64.CONSTANT R236, desc[UR18][R66.64+0x385500] ;  /* 0x3855001242ec7981 */ /* 0x000f22000c1e9b00 */
[----:B------:R-:W-:Y:S02]  /*4990*/  DMUL R160, R160, R110 ;  /* 0x0000006ea0a07228 */ /* 0x000fe40000000000 */
[----:B------:R-:W-:Y:S01]  /*49a0*/  DADD R118, -R80, R132 ;  /* 0x0000000050767229 */ /* 0x000fe20000000184 */
[----:B------:R-:W2:Y:S01]  /*49b0*/  LDG.E.64.CONSTANT R190, desc[UR18][R98.64+0x386808] ;  /* 0x3868081262be7981 */ /* 0x000ea2000c1e9b00 */
[----:B------:R-:W-:-:S02]  /*49c0*/  DADD R164, -R78, R102 ;  /* 0x000000004ea47229 */ /* 0x000fc40000000166 */
[----:B------:R-:W-:Y:S01]  /*49d0*/  DADD R126, R62, -R134 ;  /* 0x000000003e7e7229 */ /* 0x000fe20000000886 */
[----:B------:R-:W4:Y:S01]  /*49e0*/  LDG.E.64.CONSTANT R182, desc[UR18][R66.64+0x387b00] ;  /* 0x387b001242b67981 */ /* 0x000f22000c1e9b00 */
[----:B------:R-:W-:Y:S02]  /*49f0*/  DMUL R194, R52, R194 ;  /* 0x000000c234c27228 */ /* 0x000fe40000000000 */
[----:B------:R-:W-:Y:S01]  /*4a00*/  DMUL R166, R202, R166 ;  /* 0x000000a6caa67228 */ /* 0x000fe20000000000 */
[----:B------:R-:W4:Y:S01]  /*4a10*/  LDG.E.64.CONSTANT R178, desc[UR18][R66.64+0x386810] ;  /* 0x3868101242b27981 */ /* 0x000f22000c1e9b00 */
[----:B------:R-:W-:Y:S02]  /*4a20*/  DADD R110, -R70, R34 ;  /* 0x00000000466e7229 */ /* 0x000fe40000000122 */
[----:B------:R-:W-:Y:S02]  /*4a30*/  DFMA R174, R184, -R220, R174 ;  /* 0x800000dcb8ae722b */ /* 0x000fe400000000ae */
[----:B------:R-:W-:-:S02]  /*4a40*/  DADD R62, -R136, R170 ;  /* 0x00000000883e7229 */ /* 0x000fc400000001aa */
[----:B------:R-:W-:Y:S02]  /*4a50*/  DFMA R106, R118, 8, R106 ;  /* 0x40200000766a782b */ /* 0x000fe4000000006a */
[----:B------:R-:W-:Y:S02]  /*4a60*/  DMUL R160, R160, 8 ;  /* 0x40200000a0a07828 */ /* 0x000fe40000000000 */
[----:B------:R-:W-:Y:S02]  /*4a70*/  DFMA R126, R164, 8, R126 ;  /* 0x40200000a47e782b */ /* 0x000fe4000000007e */
[----:B------:R-:W-:Y:S01]  /*4a80*/  DFMA R188, R152, R188, R194 ;  /* 0x000000bc98bc722b */ /* 0x000fe200000000c2 */
[----:B------:R-:W4:Y:S01]  /*4a90*/  LDG.E.64.CONSTANT R164, desc[UR18][R98.64+0x385e80] ;  /* 0x385e801262a47981 */ /* 0x000f22000c1e9b00 */
[----:B------:R-:W-:Y:S02]  /*4aa0*/  DFMA R130, R166, 8, R130 ;  /* 0x40200000a682782b */ /* 0x000fe40000000082 */
[----:B------:R-:W-:Y:S01]  /*4ab0*/  DFMA R92, R110, 8, R92 ;  /* 0x402000006e5c782b */ /* 0x000fe2000000005c */
[----:B------:R-:W3:Y:S01]  /*4ac0*/  LDG.E.64.CONSTANT R194, desc[UR18][R98.64+0x3867f0] ;  /* 0x3867f01262c27981 */ /* 0x000ee2000c1e9b00 */
[----:B------:R-:W-:-:S02]  /*4ad0*/  DMUL R152, R152, R162 ;  /* 0x000000a298987228 */ /* 0x000fc40000000000 */
[----:B------:R-:W-:Y:S02]  /*4ae0*/  DFMA R62, R174, R62, R114 ;  /* 0x0000003eae3e722b */ /* 0x000fe40000000072 */
[----:B------:R-:W-:Y:S02]  /*4af0*/  DFMA R106, R156, R106, -R160 ;  /* 0x0000006a9c6a722b */ /* 0x000fe400000008a0 */
[----:B------:R-:W-:Y:S01]  /*4b00*/  DMUL R126, R154, R126 ;  /* 0x0000007e9a7e7228 */ /* 0x000fe20000000000 */
[----:B------:R-:W4:Y:S01]  /*4b10*/  LDG.E.64.CONSTANT R160, desc[UR18][R98.64+0x385500] ;  /* 0x3855001262a07981 */ /* 0x000f22000c1e9b00 */
[----:B------:R-:W-:Y:S02]  /*4b20*/  DADD R118, -R214, R186 ;  /* 0x00000000d6767229 */ /* 0x000fe400000001ba */
[----:B------:R-:W-:Y:S02]  /*4b30*/  DADD R114, R72, -R168 ;  /* 0x0000000048727229 */ /* 0x000fe400000008a8 */
[----:B------:R-:W-:-:S02]  /*4b40*/  DFMA R92, -R158, R92, R130 ;  /* 0x0000005c9e5c722b */ /* 0x000fc40000000182 */
[----:B------:R-:W-:Y:S01]  /*4b50*/  DMUL R152, R152, UR14 ;  /* 0x0000000e98987c28 */ /* 0x000fe20008000000 */
[----:B------:R-:W4:Y:S01]  /*4b60*/  LDG.E.64.CONSTANT R158, desc[UR18][R98.64+0x387180] ;  /* 0x38718012629e7981 */ /* 0x000f22000c1e9b00 */
[----:B------:R-:W-:Y:S02]  /*4b70*/  DADD R110, -R76, R48 ;  /* 0x000000004c6e7229 */ /* 0x000fe40000000130 */
[----:B------:R-:W-:Y:S02]  /*4b80*/  DFMA R114, R118, 8, R114 ;  /* 0x402000007672782b */ /* 0x000fe40000000072 */
[----:B------:R-:W-:Y:S02]  /*4b90*/  DMUL R52, R52, R162 ;  /* 0x000000a234347228 */ /* 0x000fe40000000000 */
[----:B------:R-:W-:Y:S02]  /*4ba0*/  DFMA R64, R32, 8, R64 ;  /* 0x402000002040782b */ /* 0x000fe40000000040 */
[----:B------:R-:W-:Y:S01]  /*4bb0*/  DFMA R20, R28, 8, R20 ;  /* 0x402000001c14782b */ /* 0x000fe20000000014 */
[----:B------:R-:W-:Y:S01]  /*4bc0*/  IMAD.U32 R166, RZ, RZ, UR12 ;  /* 0x0000000cffa67e24 */ /* 0x000fe2000f8e00ff */
[----:B------:R-:W-:Y:S01]  /*4bd0*/  DFMA R106, R126, 8, R106 ;  /* 0x402000007e6a782b */ /* 0x000fe2000000006a */
[----:B------:R-:W-:Y:S01]  /*4be0*/  MOV R167, UR13 ;  /* 0x0000000d00a77c02 */ /* 0x000fe20008000f00 */
[----:B------:R-:W-:Y:S01]  /*4bf0*/  DFMA R62, R162, R62, R188 ;  /* 0x0000003ea23e722b */ /* 0x000fe200000000bc */
[----:B------:R-:W-:Y:S01]  /*4c00*/  IMAD.U32 R200, RZ, RZ, UR12 ;  /* 0x0000000cffc87e24 */ /* 0x000fe2000f8e00ff */
[----:B------:R-:W-:Y:S01]  /*4c10*/  DMUL R92, R152, R92 ;  /* 0x0000005c985c7228 */ /* 0x000fe20000000000 */
[----:B------:R-:W4:Y:S01]  /*4c20*/  LDG.E.64.CONSTANT R162, desc[UR18][R98.64+0x386810] ;  /* 0x3868101262a27981 */ /* 0x000f22000c1e9b00 */
[----:B------:R-:W-:-:S02]  /*4c30*/  DADD R126, -R140, R134 ;  /* 0x000000008c7e7229 */ /* 0x000fc40000000186 */
[----:B------:R-:W-:Y:S01]  /*4c40*/  DADD R118, R176, -R138 ;  /* 0x00000000b0767229 */ /* 0x000fe2000000088a */
[----:B------:R-:W-:Y:S01]  /*4c50*/  MOV R201, UR13 ;  /* 0x0000000d00c97c02 */ /* 0x000fe20008000f00 */
[----:B------:R-:W-:Y:S01]  /*4c60*/  DFMA R108, R110, 8, R108 ;  /* 0x402000006e6c782b */ /* 0x000fe2000000006c */
[----:B------:R-:W4:Y:S01]  /*4c70*/  LDG.E.64.CONSTANT R130, desc[UR18][R22.64+0x4ef7f8] ;  /* 0x4ef7f81216827981 */ /* 0x000f22000c1e9b00 */
[----:B------:R-:W-:Y:S02]  /*4c80*/  DFMA R62, R62, UR26, R92 ;  /* 0x0000001a3e3e7c2b */ /* 0x000fe4000800005c */
[----:B------:R-:W-:Y:S01]  /*4c90*/  DMUL R156, R230, R114 ;  /* 0x00000072e69c7228 */ /* 0x000fe20000000000 */
[----:B------:R-:W4:Y:S01]  /*4ca0*/  LDG.E.64.CONSTANT R188, desc[UR18][R66.64+0x386808] ;  /* 0x3868081242bc7981 */ /* 0x000f22000c1e9b00 */
[----:B------:R-:W-:Y:S02]  /*4cb0*/  DFMA R118, R126, 8, R118 ;  /* 0x402000007e76782b */ /* 0x000fe40000000076 */
[----:B------:R-:W-:Y:S01]  /*4cc0*/  DFMA R106, -R142, R108, R106 ;  /* 0x0000006c8e6a722b */ /* 0x000fe2000000016a */
[----:B------:R-:W4:Y:S01]  /*4cd0*/  LDG.E.64.CONSTANT R126, desc[UR18][R38.64+0x4eee80] ;  /* 0x4eee8012267e7981 */ /* 0x000f22000c1e9b00 */
[----:B------:R-:W-:-:S02]  /*4ce0*/  DMUL R52, R52, UR14 ;  /* 0x0000000e34347c28 */ /* 0x000fc40008000000 */
[----:B------:R-:W-:Y:S01]  /*4cf0*/  DADD R64, R64, -R156 ;  /* 0x0000000040407229 */ /* 0x000fe2000000089c */
[----:B------:R-:W4:Y:S01]  /*4d00*/  LDG.E.64.CONSTANT R114, desc[UR18][R22.64+0x4ef810] ;  /* 0x4ef8101216727981 */ /* 0x000f22000c1e9b00 */
[----:B------:R-:W-:-:S03]  /*4d10*/  DMUL R142, R230, R118 ;  /* 0x00000076e68e7228 */ /* 0x000fc60000000000 */
[----:B------:R-:W4:Y:S01]  /*4d20*/  LDG.E.64.CONSTANT R118, desc[UR18][R24.64+0x4ef800] ;  /* 0x4ef8001218767981 */ /* 0x000f22000c1e9b00 */
[----:B------:R-:W-:-:S04]  /*4d30*/  DFMA R62, R52, R106, R62 ;  /* 0x0000006a343e722b */ /* 0x000fc8000000003e */
[----:B------:R-:W-:-:S04]  /*4d40*/  DADD R20, R20, -R142 ;  /* 0x0000000014147229 */ /* 0x000fc8000000088e */
[----:B------:R-:W-:Y:S01]  /*4d50*/  DFMA R62, R152, R64, R62 ;  /* 0x00000040983e722b */ /* 0x000fe2000000003e */
[----:B------:R-:W4:Y:S07]  /*4d60*/  LDG.E.64.CONSTANT R152, desc[UR18][R98.64+0x387b00] ;  /* 0x387b001262987981 */ /* 0x000f2e000c1e9b00 */
[----:B------:R-:W-:-:S08]  /*4d70*/  DFMA R20, R52, R20, R62 ;  /* 0x000000143414722b */ /* 0x000fd0000000003e */
[----:B------:R-:W-:-:S07]  /*4d80*/  DFMA R20, R20, UR28, R30 ;  /* 0x0000001c14147c2b */ /* 0x000fce000800001e */
[----:B------:R0:W-:Y:S04]  /*4d90*/  STG.E.64 desc[UR18][R56.64+0x2d2000], R20 ;  /* 0x2d20001438007986 */ /* 0x0001e8000c101b12 */
[----:B------:R-:W4:Y:S04]  /*4da0*/  LDG.E.64 R30, desc[UR18][R74.64+-0x8] ;  /* 0xfffff8124a1e7981 */ /* 0x000f28000c1e1b00 */
[----:B------:R-:W0:Y:S04]  /*4db0*/  LDG.E.64 R244, desc[UR18][R74.64+0x8] ;  /* 0x000008124af47981 */ /* 0x000e28000c1e1b00 */
[----:B------:R-:W4:Y:S04]  /*4dc0*/  LDG.E.64 R154, desc[UR18][R74.64] ;  /* 0x000000124a9a7981 */ /* 0x000f28000c1e1b00 */
        /* <DEDUP_REMOVED lines=11> */
[----:B------:R-:W4:Y:S01]  /*4e80*/  LDG.E.64 R172, desc[UR18][R172.64+0x38] ;  /* 0x00003812acac7981 */ /* 0x000f22000c1e1b00 */
[----:B------:R-:W-:-:S02]  /*4e90*/  DADD R242, -R180, R242 ;  /* 0x00000000b4f27229 */ /* 0x000fc400000001f2 */
[----:B--2---:R-:W-:Y:S02]  /*4ea0*/  DMUL R110, R190, 3 ;  /* 0x40080000be6e7828 */ /* 0x004fe40000000000 */
[----:B---3--:R-:W-:Y:S02]  /*4eb0*/  DMUL R64, R194, 0.75 ;  /* 0x3fe80000c2407828 */ /* 0x008fe40000000000 */
[----:B----4-:R-:W-:Y:S02]  /*4ec0*/  DMUL R62, R204, R30 ;  /* 0x0000001ecc3e7228 */ /* 0x010fe40000000000 */
[----:B0-----:R-:W-:-:S06]  /*4ed0*/  DMUL R20, R190, R244 ;  /* 0x000000f4be147228 */ /* 0x001fcc0000000000 */
[----:B------:R-:W-:Y:S02]  /*4ee0*/  DFMA R246, -R208, R154, R62 ;  /* 0x0000009ad0f6722b */ /* 0x000fe4000000013e */
[----:B------:R-:W-:-:S06]  /*4ef0*/  DFMA R106, R194, R92, R20 ;  /* 0x0000005cc26a722b */ /* 0x000fcc0000000014 */
[----:B------:R-:W-:Y:S02]  /*4f00*/  DFMA R246, -R64, R92, R246 ;  /* 0x0000005c40f6722b */ /* 0x000fe400000001f6 */
[----:B------:R-:W-:Y:S02]  /*4f10*/  DMUL R92, R204, 3 ;  /* 0x40080000cc5c7828 */ /* 0x000fe40000000000 */
[----:B------:R-:W-:Y:S02]  /*4f20*/  DFMA R106, R228, R154, R106 ;  /* 0x0000009ae46a722b */ /* 0x000fe4000000006a */
[----:B------:R-:W-:Y:S02]  /*4f30*/  DMUL R64, R158, R202 ;  /* 0x000000ca9e407228 */ /* 0x000fe40000000000 */
[----:B------:R-:W-:Y:S01]  /*4f40*/  DFMA R108, R162, R174, R62 ;  /* 0x000000aea26c722b */ /* 0x000fe2000000003e */
[----:B------:R-:W2:Y:S01]  /*4f50*/  LDG.E.64.CONSTANT R62, desc[UR18][R36.64+0x4ef800] ;  /* 0x4ef80012243e7981 */ /* 0x000ea2000c1e9b00 */
[----:B------:R-:W-:-:S02]  /*4f60*/  DFMA R20, -R208, R154, R20 ;  /* 0x0000009ad014722b */ /* 0x000fc40000000114 */
[----:B------:R-:W-:Y:S02]  /*4f70*/  DFMA R30, R30, R92, R106 ;  /* 0x0000005c1e1e722b */ /* 0x000fe4000000006a */
[----:B------:R-:W-:Y:S02]  /*4f80*/  DFMA R106, R160, R234, R64 ;  /* 0x000000eaa06a722b */ /* 0x000fe40000000040 */
[----:B------:R-:W-:Y:S02]  /*4f90*/  DMUL R92, R162, 0.75 ;  /* 0x3fe80000a25c7828 */ /* 0x000fe40000000000 */
[----:B------:R-:W-:Y:S02]  /*4fa0*/  DFMA R244, R244, R110, R108 ;  /* 0x0000006ef4f4722b */ /* 0x000fe4000000006c */
[----:B------:R-:W-:Y:S02]  /*4fb0*/  DMUL R108, R164, 3 ;  /* 0x40080000a46c7828 */ /* 0x000fe40000000000 */
[----:B------:R-:W-:-:S02]  /*4fc0*/  DFMA R106, R228, R52, R106 ;  /* 0x00000034e46a722b */ /* 0x000fc4000000006a */
[----:B------:R-:W-:Y:S02]  /*4fd0*/  DFMA R174, R174, -R92, R20 ;  /* 0x8000005caeae722b */ /* 0x000fe40000000014 */
[----:B------:R-:W-:-:S04]  /*4fe0*/  DMUL R20, R164, R238 ;  /* 0x000000eea4147228 */ /* 0x000fc80000000000 */
[----:B------:R-:W-:Y:S02]  /*4ff0*/  DFMA R238, R238, R108, R106 ;  /* 0x0000006ceeee722b */ /* 0x000fe4000000006a */
[----:B------:R-:W-:Y:S01]  /*5000*/  DMUL R108, R160, 0.75 ;  /* 0x3fe80000a06c7828 */ /* 0x000fe20000000000 */
[----:B------:R-:W3:Y:S01]  /*5010*/  LDG.E.64.CONSTANT R106, desc[UR18][R22.64+0x4ef7f0] ;  /* 0x4ef7f012166a7981 */ /* 0x000ee2000c1e9b00 */
[----:B------:R-:W-:-:S08]  /*5020*/  DFMA R92, -R208, R52, R20 ;  /* 0x00000034d05c722b */ /* 0x000fd00000000114 */
[----:B------:R-:W-:Y:S02]  /*5030*/  DFMA R234, -R108, R234, R92 ;  /* 0x000000ea6cea722b */ /* 0x000fe4000000015c */
[----:B------:R-:W-:Y:S01]  /*5040*/  DFMA R108, R152, R184, R20 ;  /* 0x000000b8986c722b */ /* 0x000fe20000000014 */
[----:B------:R-:W4:Y:S04]  /*5050*/  LDG.E.64.CONSTANT R92, desc[UR18][R22.64+0x4ef808] ;  /* 0x4ef80812165c7981 */ /* 0x000f28000c1e9b00 */
[----:B------:R-:W4:Y:S01]  /*5060*/  LDG.E.64.CONSTANT R20, desc[UR18][R60.64+0x4ef800] ;  /* 0x4ef800123c147981 */ /* 0x000f22000c1e9b00 */
[----:B------:R-:W-:Y:S02]  /*5070*/  DMUL R110, R158, 3 ;  /* 0x400800009e6e7828 */ /* 0x000fe40000000000 */
[----:B------:R-:W-:-:S06]  /*5080*/  DFMA R64, -R208, R52, R64 ;  /* 0x00000034d040722b */ /* 0x000fcc0000000140 */
[----:B------:R-:W-:Y:S02]  /*5090*/  DFMA R202, R202, R110, R108 ;  /* 0x0000006ecaca722b */ /* 0x000fe4000000006c */
[----:B------:R-:W-:Y:S01]  /*50a0*/  DMUL R108, R152, 0.75 ;  /* 0x3fe80000986c7828 */ /* 0x000fe20000000000 */
[----:B------:R-:W4:Y:S07]  /*50b0*/  LDG.E.64.CONSTANT R110, desc[UR18][R38.64+0x4ee500] ;  /* 0x4ee50012266e7981 */ /* 0x000f2e000c1e9b00 */
[----:B------:R-:W-:-:S02]  /*50c0*/  DFMA R184, R184, -R108, R64 ;  /* 0x8000006cb8b8722b */ /* 0x000fc40000000040 */
        /* <DEDUP_REMOVED lines=17> */
[----:B------:R-:W-:Y:S02]  /*51e0*/  DMUL R120, R230, R200 ;  /* 0x000000c8e6787228 */ /* 0x000fe40000000000 */
[----:B------:R-:W-:-:S06]  /*51f0*/  DMUL R226, R218, 3 ;  /* 0x40080000dae27828 */ /* 0x000fcc0000000000 */
[----:B------:R-:W-:Y:S02]  /*5200*/  DADD R116, R116, R120 ;  /* 0x0000000074747229 */ /* 0x000fe40000000078 */
[----:B------:R-:W-:-:S06]  /*5210*/  DMUL R236, R148, R216 ;  /* 0x000000d894ec7228 */ /* 0x000fcc0000000000 */
[----:B------:R-:W-:Y:S02]  /*5220*/  DFMA R116, R210, R166, R116 ;  /* 0x000000a6d274722b */ /* 0x000fe40000000074 */
[----:B------:R-:W-:Y:S02]  /*5230*/  DADD R104, R104, -R130 ;  /* 0x0000000068687229 */ /* 0x000fe40000000882 */
[----:B------:R-:W-:-:S04]  /*5240*/  DFMA R238, R238, 2, R236 ;  /* 0x40000000eeee782b */ /* 0x000fc800000000ec */
[----:B------:R-:W-:Y:S02]  /*5250*/  DFMA R206, R206, R216, R116 ;  /* 0x000000d8cece722b */ /* 0x000fe40000000074 */
[----:B------:R-:W-:Y:S02]  /*5260*/  DADD R116, -R144, R214 ;  /* 0x0000000090747229 */ /* 0x000fe400000001d6 */
[----:B------:R-:W-:-:S06]  /*5270*/  DFMA R238, -R212, R166, R238 ;  /* 0x000000a6d4ee722b */ /* 0x000fcc00000001ee */
[----:B------:R-:W-:Y:S02]  /*5280*/  DFMA R116, R116, 8, R104 ;  /* 0x402000007474782b */ /* 0x000fe40000000068 */
[----:B------:R-:W-:Y:S02]  /*5290*/  DADD R104, R136, -R180 ;  /* 0x0000000088687229 */ /* 0x000fe400000008b4 */
[----:B------:R-:W-:Y:S02]  /*52a0*/  DADD R216, -R46, R72 ;  /* 0x000000002ed87229 */ /* 0x000fe40000000148 */
[----:B------:R-:W-:Y:S02]  /*52b0*/  DFMA R128, -R128, R232, R238 ;  /* 0x000000e88080722b */ /* 0x000fe400000001ee */
[----:B------:R-:W-:Y:S02]  /*52c0*/  DADD R100, R100, -R180 ;  /* 0x0000000064647229 */ /* 0x000fe400000008b4 */
[----:B------:R-:W-:-:S02]  /*52d0*/  DMUL R104, R206, R104 ;  /* 0x00000068ce687228 */ /* 0x000fc40000000000 */
[C---:B------:R-:W-:Y:S02]  /*52e0*/  DADD R206, -R180.reuse, R198 ;  /* 0x00000000b4ce7229 */ /* 0x040fe400000001c6 */
[----:B------:R-:W-:Y:S02]  /*52f0*/  DADD R240, -R180, R240 ;  /* 0x00000000b4f07229 */ /* 0x000fe400000001f0 */
[----:B------:R-:W-:Y:S02]  /*5300*/  DFMA R202, R228, R52, R202 ;  /* 0x00000034e4ca722b */ /* 0x000fe400000000ca */
[----:B------:R-:W-:Y:S02]  /*5310*/  DMUL R198, R230, 3 ;  /* 0x40080000e6c67828 */ /* 0x000fe40000000000 */
[----:B------:R-:W-:Y:S02]  /*5320*/  DFMA R100, R128, R100, R104 ;  /* 0x000000648064722b */ /* 0x000fe40000000068 */
[----:B------:R-:W-:-:S02]  /*5330*/  DFMA R240, R246, R240, R242 ;  /* 0x000000f0f6f0722b */ /* 0x000fc400000000f2 */
[----:B------:R-:W-:Y:S01]  /*5340*/  DADD R188, -R180, R188 ;  /* 0x00000000b4bc7229 */ /* 0x000fe200000001bc */
[----:B------:R-:W4:Y:S01]  /*5350*/  LDG.E.64.CONSTANT R242, desc[UR18][R66.64+0x43aff8] ;  /* 0x43aff81242f27981 */ /* 0x000f22000c1e9b00 */
[----:B------:R-:W-:Y:S02]  /*5360*/  DFMA R244, R228, R154, R244 ;  /* 0x0000009ae4f4722b */ /* 0x000fe400000000f4 */
[----:B------:R-:W-:Y:S02]  /*5370*/  DFMA R234, R202, R206, R234 ;  /* 0x000000cecaea722b */ /* 0x000fe400000000ea */
[----:B------:R-:W-:Y:S01]  /*5380*/  DADD R86, R86, -R126 ;  /* 0x0000000056567229 */ /* 0x000fe2000000087e */
[----:B------:R-:W4:Y:S01]  /*5390*/  LDG.E.64.CONSTANT R206, desc[UR18][R98.64+0x43aff8] ;  /* 0x43aff81262ce7981 */ /* 0x000f22000c1e9b00 */
[----:B------:R-:W-:Y:S02]  /*53a0*/  DADD R104, -R96, R140 ;  /* 0x0000000060687229 */ /* 0x000fe4000000018c */
[----:B------:R-:W-:-:S02]  /*53b0*/  DADD R182, -R180, R182 ;  /* 0x00000000b4b67229 */ /* 0x000fc400000001b6 */
[----:B------:R-:W-:Y:S02]  /*53c0*/  DADD R178, -R180, R178 ;  /* 0x00000000b4b27229 */ /* 0x000fe400000001b2 */
[----:B------:R-:W-:Y:S02]  /*53d0*/  DFMA R42, R54, -8, R42 ;  /* 0xc0200000362a782b */ /* 0x000fe4000000002a */
[----:B--2---:R-:W-:Y:S02]  /*53e0*/  DFMA R224, R62, R172, R224 ;  /* 0x000000ac3ee0722b */ /* 0x004fe400000000e0 */
[----:B---3--:R-:W-:Y:S02]  /*53f0*/  DADD R112, R112, -R106 ;  /* 0x0000000070707229 */ /* 0x008fe4000000086a */
[----:B----4-:R-:W-:Y:S02]  /*5400*/  DADD R80, R80, -R110 ;  /* 0x0000000050507229 */ /* 0x010fe4000000086e */
[----:B------:R-:W-:-:S02]  /*5410*/  DADD R78, R78, -R108 ;  /* 0x000000004e4e7229 */ /* 0x000fc4000000086c */
[----:B------:R-:W-:Y:S02]  /*5420*/  DADD R76, R76, -R64 ;  /* 0x000000004c4c7229 */ /* 0x000fe40000000840 */
[----:B------:R-:W-:Y:S01]  /*5430*/  DFMA R16, R50, -8, R16 ;  /* 0xc02000003210782b */ /* 0x000fe20000000010 */
[----:B------:R-:W-:Y:S01]  /*5440*/  IMAD.U32 R232, RZ, RZ, UR12 ;  /* 0x0000000cffe87e24 */ /* 0x000fe2000f8e00ff */
[----:B------:R-:W-:Y:S01]  /*5450*/  DFMA R224, R200, R226, R224 ;  /* 0x000000e2c8e0722b */ /* 0x000fe200000000e0 */
[----:B------:R-:W-:Y:S01]  /*5460*/  MOV R233, UR13 ;  /* 0x0000000d00e97c02 */ /* 0x000fe20008000f00 */
[----:B------:R-:W-:Y:S01]  /*5470*/  DFMA R188, R244, R188, R240 ;  /* 0x000000bcf4bc722b */ /* 0x000fe200000000f0 */
[----:B------:R-:W2:Y:S01]  /*5480*/  LDG.E.64.CONSTANT R128, desc[UR18][R22.64+0x5a3ff0] ;  /* 0x5a3ff01216807981 */ /* 0x000ea2000c1e9b00 */
[----:B------:R-:W-:-:S03]  /*5490*/  DFMA R112, R216, 8, R112 ;  /* 0x40200000d870782b */ /* 0x000fc60000000070 */
[----:B------:R-:W3:Y:S01]  /*54a0*/  LDG.E.64.CONSTANT R202, desc[UR18][R66.64+0x43b980] ;  /* 0x43b9801242ca7981 */ /* 0x000ee2000c1e9b00 */
[----:B------:R-:W-:Y:S02]  /*54b0*/  DFMA R224, R228, R166, R224 ;  /* 0x000000a6e4e0722b */ /* 0x000fe400000000e0 */
[----:B------:R-:W-:Y:S01]  /*54c0*/  DFMA R86, R104, 8, R86 ;  /* 0x402000006856782b */ /* 0x000fe20000000056 */
[----:B------:R-:W4:Y:S05]  /*54d0*/  LDG.E.64.CONSTANT R240, desc[UR18][R66.64+0x43aff0] ;  /* 0x43aff01242f07981 */ /* 0x000f2a000c1e9b00 */
[----:B------:R-:W-:Y:S02]  /*54e0*/  DFMA R236, R224, 2, R236 ;  /* 0x40000000e0ec782b */ /* 0x000fe400000000ec */
[----:B------:R-:W-:-:S02]  /*54f0*/  DMUL R224, R204, R116 ;  /* 0x00000074cce07228 */ /* 0x000fc40000000000 */
[----:B------:R-:W-:Y:S02]  /*5500*/  DMUL R116, R62, 0.75 ;  /* 0x3fe800003e747828 */ /* 0x000fe40000000000 */
[----:B------:R-:W-:Y:S02]  /*5510*/  DFMA R204, -R208, R166, R122 ;  /* 0x000000a6d0cc722b */ /* 0x000fe4000000017a */
[----:B------:R-:W-:Y:S02]  /*5520*/  DFMA R236, R172, R20, R236 ;  /* 0x00000014acec722b */ /* 0x000fe400000000ec */
[----:B------:R-:W-:Y:S02]  /*5530*/  DADD R216, R88, -R92 ;  /* 0x0000000058d87229 */ /* 0x000fe4000000085c */
[----:B------:R-:W-:Y:S02]  /*5540*/  DMUL R88, R224, 8 ;  /* 0x40200000e0587828 */ /* 0x000fe40000000000 */
[----:B------:R-:W-:Y:S01]  /*5550*/  DFMA R204, R172, -R116, R204 ;  /* 0x80000074accc722b */ /* 0x000fe200000000cc */
[----:B------:R-:W2:Y:S01]  /*5560*/  LDG.E.64.CONSTANT R224, desc[UR18][R66.64+0x43a680] ;  /* 0x43a6801242e07981 */ /* 0x000ea2000c1e9b00 */
[----:B------:R-:W-:-:S02]  /*5570*/  DFMA R236, R200, R198, R236 ;  /* 0x000000c6c8ec722b */ /* 0x000fc400000000ec */
[----:B------:R-:W-:Y:S02]  /*5580*/  DADD R122, -R124, R186 ;  /* 0x000000007c7a7229 */ /* 0x000fe400000001ba */
[----:B------:R-:W-:Y:S02]  /*5590*/  DFMA R194, R194, R112, -R88 ;  /* 0x00000070c2c2722b */ /* 0x000fe40000000858 */
[----:B------:R-:W-:Y:S02]  /*55a0*/  DFMA R204, R204, 2, R120 ;  /* 0x40000000cccc782b */ /* 0x000fe40000000078 */
[----:B------:R-:W-:Y:S02]  /*55b0*/  DADD R88, -R180, R170 ;  /* 0x00000000b4587229 */ /* 0x000fe400000001aa */
[----:B------:R-:W-:Y:S02]  /*55c0*/  DFMA R236, R210, R166, R236 ;  /* 0x000000a6d2ec722b */ /* 0x000fe400000000ec */
[----:B------:R-:W-:-:S02]  /*55d0*/  DFMA R182, R184, R182, R234 ;  /* 0x000000b6b8b6722b */ /* 0x000fc400000000ea */
[----:B------:R-:W-:Y:S02]  /*55e0*/  DFMA R122, R122, 8, R216 ;  /* 0x402000007a7a782b */ /* 0x000fe400000000d8 */
[----:B------:R-:W-:Y:S02]  /*55f0*/  DMUL R112, R20, 0.75 ;  /* 0x3fe8000014707828 */ /* 0x000fe40000000000 */
[----:B------:R-:W-:Y:S02]  /*5600*/  DFMA R204, -R212, R166, R204 ;  /* 0x000000a6d4cc722b */ /* 0x000fe400000001cc */
[----:B------:R-:W-:Y:S02]  /*5610*/  DFMA R174, R174, R178, R188 ;  /* 0x000000b2aeae722b */ /* 0x000fe400000000bc */
[----:B------:R-:W-:Y:S02]  /*5620*/  DFMA R88, R236, R88, R100 ;  /* 0x00000058ec58722b */ /* 0x000fe40000000064 */
[----:B------:R-:W-:Y:S01]  /*5630*/  DMUL R164, R164, R86 ;  /* 0x00000056a4a47228 */ /* 0x000fe20000000000 */
[----:B------:R-:W3:Y:S01]  /*5640*/  LDG.E.64.CONSTANT R236, desc[UR18][R66.64+0x439d00] ;  /* 0x439d001242ec7981 */ /* 0x000ee2000c1e9b00 */
[----:B------:R-:W-:-:S02]  /*5650*/  DMUL R182, R52, R182 ;  /* 0x000000b634b67228 */ /* 0x000fc40000000000 */
[----:B------:R-:W-:Y:S02]  /*5660*/  DMUL R122, R190, R122 ;  /* 0x0000007abe7a7228 */ /* 0x000fe40000000000 */
[----:B------:R-:W-:Y:S01]  /*5670*/  DADD R104, -R90, R176 ;  /* 0x000000005a687229 */ /* 0x000fe200000001b0 */
[----:B------:R-:W4:Y:S01]  /*5680*/  LDG.E.64.CONSTANT R190, desc[UR18][R98.64+0x43b008] ;  /* 0x43b0081262be7981 */ /* 0x000f22000c1e9b00 */
[----:B------:R-:W-:Y:S02]  /*5690*/  DADD R100, -R44, R168 ;  /* 0x000000002c647229 */ /* 0x000fe400000001a8 */
[----:B------:R-:W-:Y:S02]  /*56a0*/  DADD R86, R70, -R114 ;  /* 0x0000000046567229 */ /* 0x000fe40000000872 */
[----:B------:R-:W-:Y:S02]  /*56b0*/  DADD R120, -R82, R134 ;  /* 0x0000000052787229 */ /* 0x000fe40000000186 */
[----:B------:R-:W-:-:S02]  /*56c0*/  DFMA R42, R156, 8, R42 ;  /* 0x402000009c2a782b */ /* 0x000fc4000000002a */
[----:B------:R-:W-:Y:S01]  /*56d0*/  DFMA R16, R142, 8, R16 ;  /* 0x402000008e10782b */ /* 0x000fe20000000010 */
[----:B------:R-:W-:Y:S01]  /*56e0*/  IMAD.U32 R216, RZ, RZ, UR12 ;  /* 0x0000000cffd87e24 */ /* 0x000fe2000f8e00ff */
[----:B------:R-:W-:Y:S01]  /*56f0*/  DFMA R204, R172, -R112, R204 ;  /* 0x80000070accc722b */ /* 0x000fe200000000cc */
[----:B------:R-:W-:Y:S01]  /*5700*/  MOV R217, UR13 ;  /* 0x0000000d00d97c02 */ /* 0x000fe20008000f00 */
[----:B------:R-:W-:Y:S01]  /*5710*/  DADD R70, -R180, R118 ;  /* 0x00000000b4467229 */ /* 0x000fe20000000176 */
[----:B------:R-:W-:Y:S01]  /*5720*/  IMAD.U32 R200, RZ, RZ, UR12 ;  /* 0x0000000cffc87e24 */ /* 0x000fe2000f8e00ff */
[----:B------:R-:W-:Y:S01]  /*5730*/  DFMA R174, R154, R174, R182 ;  /* 0x000000ae9aae722b */ /* 0x000fe200000000b6 */
[----:B------:R-:W-:Y:S01]  /*5740*/  MOV R201, UR13 ;  /* 0x0000000d00c97c02 */ /* 0x000fe20008000f00 */
[----:B------:R-:W-:Y:S01]  /*5750*/  DFMA R122, R122, 8, R194 ;  /* 0x402000007a7a782b */ /* 0x000fe200000000c2 */
[----:B------:R-:W3:Y:S01]  /*5760*/  LDG.E.64.CONSTANT R188, desc[UR18][R66.64+0x43b008] ;  /* 0x43b0081242bc7981 */ /* 0x000ee2000c1e9b00 */
[----:B------:R-:W-:-:S02]  /*5770*/  DFMA R86, R100, 8, R86 ;  /* 0x402000006456782b */ /* 0x000fc40000000056 */
[----:B------:R-:W-:Y:S01]  /*5780*/  DFMA R80, R104, 8, R80 ;  /* 0x402000006850782b */ /* 0x000fe20000000050 */
[----:B------:R-:W2:Y:S01]  /*5790*/  LDG.E.64.CONSTANT R194, desc[UR18][R98.64+0x43aff0] ;  /* 0x43aff01262c27981 */ /* 0x000ea2000c1e9b00 */
[----:B------:R-:W-:Y:S02]  /*57a0*/  DMUL R164, R164, 8 ;  /* 0x40200000a4a47828 */ /* 0x000fe40000000000 */
[----:B------:R-:W-:Y:S01]  /*57b0*/  DFMA R78, R120, 8, R78 ;  /* 0x40200000784e782b */ /* 0x000fe2000000004e */
[----:B------:R-:W3:Y:S01]  /*57c0*/  LDG.E.64.CONSTANT R178, desc[UR18][R66.64+0x43b010] ;  /* 0x43b0101242b27981 */ /* 0x000ee2000c1e9b00 */
[----:B------:R-:W-:Y:S02]  /*57d0*/  DMUL R154, R154, R166 ;  /* 0x000000a69a9a7228 */ /* 0x000fe40000000000 */
[----:B------:R-:W-:Y:S02]  /*57e0*/  DFMA R70, R204, R70, R88 ;  /* 0x00000046cc46722b */ /* 0x000fe40000000058 */
[----:B------:R-:W-:Y:S01]  /*57f0*/  DMUL R52, R52, R166 ;  /* 0x000000a634347228 */ /* 0x000fe20000000000 */
[----:B------:R-:W-:Y:S01]  /*5800*/  IMAD.U32 R172, RZ, RZ, UR12 ;  /* 0x0000000cffac7e24 */ /* 0x000fe2000f8e00ff */
[----:B------:R-:W-:Y:S01]  /*5810*/  DFMA R86, -R162, R86, R122 ;  /* 0x00000056a256722b */ /* 0x000fe2000000017a */
[----:B------:R-:W-:Y:S01]  /*5820*/  MOV R173, UR13 ;  /* 0x0000000d00ad7c02 */ /* 0x000fe20008000f00 */
[----:B------:R-:W-:Y:S01]  /*5830*/  DFMA R80, R160, R80, -R164 ;  /* 0x00000050a050722b */ /* 0x000fe200000008a4 */
[----:B------:R-:W3:Y:S01]  /*5840*/  LDG.E.64.CONSTANT R162, desc[UR18][R98.64+0x43b010] ;  /* 0x43b0101262a27981 */ /* 0x000ee2000c1e9b00 */
[----:B------:R-:W-:-:S02]  /*5850*/  DMUL R78, R158, R78 ;  /* 0x0000004e9e4e7228 */ /* 0x000fc40000000000 */
[----:B------:R-:W-:Y:S01]  /*5860*/  DADD R104, -R130, R92 ;  /* 0x0000000082687229 */ /* 0x000fe2000000015c */
[----:B------:R-:W3:Y:S01]  /*5870*/  LDG.E.64.CONSTANT R158, desc[UR18][R98.64+0x43b980] ;  /* 0x43b98012629e7981 */ /* 0x000ee2000c1e9b00 */
[----:B------:R-:W-:Y:S02]  /*5880*/  DADD R100, R106, -R114 ;  /* 0x000000006a647229 */ /* 0x000fe40000000872 */
[----:B------:R-:W-:Y:S01]  /*5890*/  DMUL R154, R154, UR14 ;  /* 0x0000000e9a9a7c28 */ /* 0x000fe20008000000 */
[----:B------:R-:W3:Y:S01]  /*58a0*/  LDG.E.64.CONSTANT R160, desc[UR18][R98.64+0x439d00] ;  /* 0x439d001262a07981 */ /* 0x000ee2000c1e9b00 */
[----:B------:R-:W-:Y:S02]  /*58b0*/  DADD R88, -R68, R138 ;  /* 0x0000000044587229 */ /* 0x000fe4000000018a */
[----:B------:R-:W-:Y:S01]  /*58c0*/  DFMA R70, R166, R70, R174 ;  /* 0x00000046a646722b */ /* 0x000fe200000000ae */
[----:B------:R-:W3:Y:S01]  /*58d0*/  LDG.E.64.CONSTANT R164, desc[UR18][R98.64+0x43a680] ;  /* 0x43a6801262a47981 */ /* 0x000ee2000c1e9b00 */
[----:B------:R-:W-:-:S02]  /*58e0*/  DFMA R100, R104, 8, R100 ;  /* 0x402000006864782b */ /* 0x000fc40000000064 */
[----:B------:R-:W-:Y:S01]  /*58f0*/  DFMA R78, R78, 8, R80 ;  /* 0x402000004e4e782b */ /* 0x000fe20000000050 */
[----:B------:R-:W3:Y:S01]  /*5900*/  LDG.E.64.CONSTANT R122, desc[UR18][R38.64+0x5a3680] ;  /* 0x5a368012267a7981 */ /* 0x000ee2000c1e9b00 */
[----:B------:R-:W-:Y:S02]  /*5910*/  DMUL R86, R154, R86 ;  /* 0x000000569a567228 */ /* 0x000fe40000000000 */
[----:B------:R-:W-:Y:S01]  /*5920*/  DFMA R76, R88, 8, R76 ;  /* 0x40200000584c782b */ /* 0x000fe2000000004c */
[----:B------:R-:W3:Y:S01]  /*5930*/  LDG.E.64.CONSTANT R182, desc[UR18][R66.64+0x43c300] ;  /* 0x43c3001242b67981 */ /* 0x000ee2000c1e9b00 */
[----:B------:R-:W-:Y:S02]  /*5940*/  DADD R104, -R126, R108 ;  /* 0x000000007e687229 */ /* 0x000fe4000000016c */
[----:B------:R-:W-:Y:S01]  /*5950*/  DADD R80, R110, -R64 ;  /* 0x000000006e507229 */ /* 0x000fe20000000840 */
[----:B------:R-:W3:Y:S01]  /*5960*/  LDG.E.64.CONSTANT R120, desc[UR18][R22.64+0x5a4010] ;  /* 0x5a40101216787981 */ /* 0x000ee2000c1e9b00 */
[----:B------:R-:W-:-:S02]  /*5970*/  DFMA R86, R70, UR26, R86 ;  /* 0x0000001a46567c2b */ /* 0x000fc40008000056 */
[----:B------:R-:W-:Y:S02]  /*5980*/  DFMA R76, -R152, R76, R78 ;  /* 0x0000004c984c722b */ /* 0x000fe4000000014e */
[----:B------:R-:W-:Y:S01]  /*5990*/  DMUL R52, R52, UR14 ;  /* 0x0000000e34347c28 */ /* 0x000fe20008000000 */
[----:B------:R-:W3:Y:S01]  /*59a0*/  LDG.E.64.CONSTANT R152, desc[UR18][R98.64+0x43c300] ;  /* 0x43c3001262987981 */ /* 0x000ee2000c1e9b00 */
[----:B------:R-:W-:Y:S02]  /*59b0*/  DFMA R80, R104, 8, R80 ;  /* 0x402000006850782b */ /* 0x000fe40000000050 */
[----:B------:R-:W-:Y:S01]  /*59c0*/  DMUL R70, R20, R100 ;  /* 0x0000006414467228 */ /* 0x000fe20000000000 */
[----:B------:R-:W-:Y:S01]  /*59d0*/  IMAD.U32 R166, RZ, RZ, UR12 ;  /* 0x0000000cffa67e24 */ /* 0x000fe2000f8e00ff */
[----:B------:R-:W-:Y:S01]  /*59e0*/  MOV R167, UR13 ;  /* 0x0000000d00a77c02 */ /* 0x000fe20008000f00 */
[----:B------:R-:W3:Y:S01]  /*59f0*/  LDG.E.64.CONSTANT R104, desc[UR18][R38.64+0x5a4980] ;  /* 0x5a49801226687981 */ /* 0x000ee2000c1e9b00 */
[----:B------:R-:W-:-:S02]  /*5a00*/  DFMA R86, R52, R76, R86 ;  /* 0x0000004c3456722b */ /* 0x000fc40000000056 */
[----:B------:R-:W-:Y:S02]  /*5a10*/  DMUL R76, R20, R80 ;  /* 0x00000050144c7228 */ /* 0x000fe40000000000 */
[----:B------:R-:W-:-:S06]  /*5a20*/  DADD R42, R42, -R70 ;  /* 0x000000002a2a7229 */ /* 0x000fcc0000000846 */
[----:B------:R-:W-:Y:S02]  /*5a30*/  DADD R16, R16, -R76 ;  /* 0x0000000010107229 */ /* 0x000fe4000000084c */
[----:B------:R-:W-:-:S08]  /*5a40*/  DFMA R42, R154, R42, R86 ;  /* 0x0000002a9a2a722b */ /* 0x000fd00000000056 */
[----:B------:R-:W-:-:S08]  /*5a50*/  DFMA R16, R52, R16, R42 ;  /* 0x000000103410722b */ /* 0x000fd0000000002a */
[----:B------:R-:W-:-:S07]  /*5a60*/  DFMA R16, R16, UR28, R30 ;  /* 0x0000001c10107c2b */ /* 0x000fce000800001e */
[----:B------:R0:W-:Y:S04]  /*5a70*/  STG.E.64 desc[UR18][R56.64+0x386800], R16 ;  /* 0x3868001038007986 */ /* 0x0001e8000c101b12 */
        /* <DEDUP_REMOVED lines=18> */
[----:B0-----:R-:W-:Y:S02]  /*5ba0*/  DMUL R16, R206, R30 ;  /* 0x0000001ece107228 */ /* 0x001fe40000000000 */
[----:B---3--:R-:W-:-:S06]  /*5bb0*/  DMUL R42, R190, R244 ;  /* 0x000000f4be2a7228 */ /* 0x008fcc0000000000 */
[----:B------:R-:W-:Y:S02]  /*5bc0*/  DFMA R246, -R192, R154, R16 ;  /* 0x0000009ac0f6722b */ /* 0x000fe40000000110 */
[----:B------:R-:W-:-:S06]  /*5bd0*/  DFMA R86, R194, R80, R42 ;  /* 0x00000050c256722b */ /* 0x000fcc000000002a */
[----:B------:R-:W-:Y:S02]  /*5be0*/  DFMA R246, -R78, R80, R246 ;  /* 0x000000504ef6722b */ /* 0x000fe400000001f6 */
[----:B------:R-:W-:Y:S02]  /*5bf0*/  DMUL R80, R206, 3 ;  /* 0x40080000ce507828 */ /* 0x000fe40000000000 */
[----:B------:R-:W-:Y:S02]  /*5c00*/  DFMA R88, R162, R174, R16 ;  /* 0x000000aea258722b */ /* 0x000fe40000000010 */
[----:B------:R-:W-:Y:S01]  /*5c10*/  DFMA R78, R226, R154, R86 ;  /* 0x0000009ae24e722b */ /* 0x000fe20000000056 */
[----:B------:R-:W2:Y:S01]  /*5c20*/  LDG.E.64.CONSTANT R16, desc[UR18][R36.64+0x5a4000] ;  /* 0x5a40001224107981 */ /* 0x000ea2000c1e9b00 */
[----:B------:R-:W-:Y:S02]  /*5c30*/  DMUL R86, R158, R204 ;  /* 0x000000cc9e567228 */ /* 0x000fe40000000000 */
[----:B------:R-:W-:-:S02]  /*5c40*/  DFMA R42, -R192, R154, R42 ;  /* 0x0000009ac02a722b */ /* 0x000fc4000000012a */
[----:B------:R-:W-:Y:S02]  /*5c50*/  DFMA R244, R244, R100, R88 ;  /* 0x00000064f4f4722b */ /* 0x000fe40000000058 */
[----:B------:R-:W-:Y:S02]  /*5c60*/  DFMA R30, R30, R80, R78 ;  /* 0x000000501e1e722b */ /* 0x000fe4000000004e */
[----:B------:R-:W-:Y:S01]  /*5c70*/  DFMA R88, R160, R234, R86 ;  /* 0x000000eaa058722b */ /* 0x000fe20000000056 */
[----:B------:R-:W3:Y:S01]  /*5c80*/  LDG.E.64.CONSTANT R78, desc[UR18][R22.64+0x5a3ff8] ;  /* 0x5a3ff812164e7981 */ /* 0x000ee2000c1e9b00 */
[----:B------:R-:W-:Y:S02]  /*5c90*/  DMUL R80, R162, 0.75 ;  /* 0x3fe80000a2507828 */ /* 0x000fe40000000000 */
[----:B------:R-:W-:-:S04]  /*5ca0*/  DMUL R100, R164, 3 ;  /* 0x40080000a4647828 */ /* 0x000fc80000000000 */
[----:B------:R-:W-:Y:S02]  /*5cb0*/  DFMA R88, R226, R52, R88 ;  /* 0x00000034e258722b */ /* 0x000fe40000000058 */
[----:B------:R-:W-:Y:S02]  /*5cc0*/  DFMA R174, R174, -R80, R42 ;  /* 0x80000050aeae722b */ /* 0x000fe4000000002a */
[----:B------:R-:W-:-:S04]  /*5cd0*/  DMUL R42, R164, R238 ;  /* 0x000000eea42a7228 */ /* 0x000fc80000000000 */
[----:B------:R-:W-:Y:S02]  /*5ce0*/  DFMA R238, R238, R100, R88 ;  /* 0x00000064eeee722b */ /* 0x000fe40000000058 */
[----:B------:R-:W-:Y:S02]  /*5cf0*/  DMUL R88, R160, 0.75 ;  /* 0x3fe80000a0587828 */ /* 0x000fe40000000000 */
        /* <DEDUP_REMOVED lines=23> */
[----:B------:R-:W-:Y:S02]  /*5e70*/  DFMA R146, R146, R232, R18 ;  /* 0x000000e89292722b */ /* 0x000fe40000000012 */
[----:B------:R-:W-:-:S06]  /*5e80*/  DMUL R236, R222, R216 ;  /* 0x000000d8deec7228 */ /* 0x000fcc0000000000 */
[----:B------:R-:W-:Y:S02]  /*5e90*/  DFMA R146, R226, R166, R146 ;  /* 0x000000a6e292722b */ /* 0x000fe40000000092 */
[----:B------:R-:W-:Y:S02]  /*5ea0*/  DMUL R148, R148, R232 ;  /* 0x000000e894947228 */ /* 0x000fe40000000000 */
[----:B------:R-:W-:-:S04]  /*5eb0*/  DFMA R238, R238, 2, R236 ;  /* 0x40000000eeee782b */ /* 0x000fc800000000ec */
[----:B------:R-:W-:-:S04]  /*5ec0*/  DFMA R146, R228, R216, R146 ;  /* 0x000000d8e492722b */ /* 0x000fc80000000092 */
[----:B------:R-:W-:-:S04]  /*5ed0*/  DFMA R238, -R220, R166, R238 ;  /* 0x000000a6dcee722b */ /* 0x000fc800000001ee */
[----:B------:R-:W-:Y:S02]  /*5ee0*/  DFMA R148, R146, 2, R148 ;  /* 0x400000009294782b */ /* 0x000fe40000000094 */
[----:B------:R-:W-:Y:S02]  /*5ef0*/  DMUL R146, R20, R200 ;  /* 0x000000c814927228 */ /* 0x000fe40000000000 */
[----:B------:R-:W-:Y:S02]  /*5f00*/  DFMA R150, -R150, R232, R238 ;  /* 0x000000e89696722b */ /* 0x000fe400000001ee */
[----:B------:R-:W-:-:S04]  /*5f10*/  DMUL R232, R62, 3 ;  /* 0x400800003ee87828 */ /* 0x000fc80000000000 */
[----:B------:R-:W-:-:S08]  /*5f20*/  DADD R148, R148, R146 ;  /* 0x0000000094947229 */ /* 0x000fd00000000092 */
[----:B------:R-:W-:-:S08]  /*5f30*/  DFMA R148, R198, R166, R148 ;  /* 0x000000a6c694722b */ /* 0x000fd00000000094 */
[----:B------:R-:W-:Y:S02]  /*5f40*/  DFMA R210, R210, R216, R148 ;  /* 0x000000d8d2d2722b */ /* 0x000fe40000000094 */
[----:B------:R-:W-:Y:S02]  /*5f50*/  DADD R148, -R196, R130 ;  /* 0x00000000c4947229 */ /* 0x000fe40000000182 */
[----:B------:R-:W-:Y:S02]  /*5f60*/  DADD R216, -R26, R106 ;  /* 0x000000001ad87229 */ /* 0x000fe4000000016a */
[----:B------:R-:W-:Y:S02]  /*5f70*/  DADD R136, R136, -R170 ;  /* 0x0000000088887229 */ /* 0x000fe400000008aa */
[C---:B------:R-:W-:Y:S02]  /*5f80*/  DADD R240, -R170.reuse, R240 ;  /* 0x00000000aaf07229 */ /* 0x040fe400000001f0 */
[----:B------:R-:W-:-:S02]  /*5f90*/  DADD R202, -R170, R202 ;  /* 0x00000000aaca7229 */ /* 0x000fc400000001ca */
[----:B------:R-:W-:Y:S02]  /*5fa0*/  DFMA R204, R226, R52, R204 ;  /* 0x00000034e2cc722b */ /* 0x000fe400000000cc */
[----:B------:R-:W-:Y:S02]  /*5fb0*/  DADD R96, R96, -R122 ;  /* 0x0000000060607229 */ /* 0x000fe4000000087a */
[----:B------:R-:W-:Y:S02]  /*5fc0*/  DFMA R240, R246, R240, R242 ;  /* 0x000000f0f6f0722b */ /* 0x000fe400000000f2 */
[----:B------:R-:W-:Y:S01]  /*5fd0*/  DADD R188, -R170, R188 ;  /* 0x00000000aabc7229 */ /* 0x000fe200000001bc */
[----:B------:R-:W4:Y:S01]  /*5fe0*/  LDG.E.64.CONSTANT R242, desc[UR18][R66.64+0x4ef7f8] ;  /* 0x4ef7f81242f27981 */ /* 0x000f22000c1e9b00 */
[----:B------:R-:W-:Y:S02]  /*5ff0*/  DFMA R244, R226, R154, R244 ;  /* 0x0000009ae2f4722b */ /* 0x000fe400000000f4 */
[----:B------:R-:W-:-:S02]  /*6000*/  DFMA R234, R204, R202, R234 ;  /* 0x000000caccea722b */ /* 0x000fc400000000ea */
[C---:B------:R-:W-:Y:S01]  /*6010*/  DADD R182, -R170.reuse, R182 ;  /* 0x00000000aab67229 */ /* 0x040fe200000001b6 */
[----:B------:R-:W4:Y:S01]  /*6020*/  LDG.E.64.CONSTANT R204, desc[UR18][R66.64+0x4eee80] ;  /* 0x4eee801242cc7981 */ /* 0x000f22000c1e9b00 */
[----:B------:R-:W-:Y:S02]  /*6030*/  DADD R178, -R170, R178 ;  /* 0x00000000aab27229 */ /* 0x000fe400000001b2 */
[----:B------:R-:W-:Y:S02]  /*6040*/  DFMA R188, R244, R188, R240 ;  /* 0x000000bcf4bc722b */ /* 0x000fe400000000f0 */
[----:B------:R-:W-:Y:S01]  /*6050*/  DADD R82, R82, -R104 ;  /* 0x0000000052527229 */ /* 0x000fe20000000868 */
[----:B------:R-:W4:Y:S01]  /*6060*/  LDG.E.64.CONSTANT R240, desc[UR18][R66.64+0x4ef7f0] ;  /* 0x4ef7f01242f07981 */ /* 0x000f22000c1e9b00 */
[----:B------:R-:W-:Y:S02]  /*6070*/  DFMA R182, R184, R182, R234 ;  /* 0x000000b6b8b6722b */ /* 0x000fe400000000ea */
[----:B------:R-:W-:Y:S01]  /*6080*/  DFMA R54, R32, -8, R54 ;  /* 0xc02000002036782b */ /* 0x000fe20000000036 */
[----:B------:R-:W4:Y:S01]  /*6090*/  LDG.E.64.CONSTANT R184, desc[UR18][R22.64+0x6587f8] ;  /* 0x6587f81216b87981 */ /* 0x000f22000c1e9b00 */
[----:B------:R-:W-:-:S04]  /*60a0*/  DFMA R174, R174, R178, R188 ;  /* 0x000000b2aeae722b */ /* 0x000fc800000000bc */
[----:B------:R-:W-:Y:S02]  /*60b0*/  DMUL R182, R52, R182 ;  /* 0x000000b634b67228 */ /* 0x000fe40000000000 */
[----:B--2---:R-:W-:Y:S02]  /*60c0*/  DFMA R224, R16, R172, R224 ;  /* 0x000000ac10e0722b */ /* 0x004fe400000000e0 */
[----:B---3--:R-:W-:Y:S02]  /*60d0*/  DADD R144, R144, -R78 ;  /* 0x0000000090907229 */ /* 0x008fe4000000084e */
[----:B----4-:R-:W-:Y:S02]  /*60e0*/  DMUL R202, R42, 0.75 ;  /* 0x3fe800002aca7828 */ /* 0x010fe40000000000 */
[----:B------:R-:W-:Y:S02]  /*60f0*/  DADD R90, R90, -R100 ;  /* 0x000000005a5a7229 */ /* 0x000fe40000000864 */
[----:B------:R-:W-:-:S02]  /*6100*/  DADD R68, R68, -R86 ;  /* 0x0000000044447229 */ /* 0x000fc40000000856 */
[----:B------:R-:W-:Y:S02]  /*6110*/  DFMA R50, R28, -8, R50 ;  /* 0xc02000001c32782b */ /* 0x000fe40000000032 */
[----:B------:R-:W-:Y:S01]  /*6120*/  DFMA R54, R70, 8, R54 ;  /* 0x402000004636782b */ /* 0x000fe20000000036 */
[----:B------:R-:W-:Y:S01]  /*6130*/  IMAD.U32 R178, RZ, RZ, UR12 ;  /* 0x0000000cffb27e24 */ /* 0x000fe2000f8e00ff */
[----:B------:R-:W-:Y:S01]  /*6140*/  DFMA R224, R200, R232, R224 ;  /* 0x000000e8c8e0722b */ /* 0x000fe200000000e0 */
[----:B------:R-:W-:Y:S01]  /*6150*/  MOV R179, UR13 ;  /* 0x0000000d00b37c02 */ /* 0x000fe20008000f00 */
[----:B------:R-:W-:Y:S01]  /*6160*/  DFMA R228, R148, 8, R144 ;  /* 0x4020000094e4782b */ /* 0x000fe20000000090 */
[----:B------:R-:W2:Y:S05]  /*6170*/  LDG.E.64.CONSTANT R188, desc[UR18][R38.64+0x657e80] ;  /* 0x657e801226bc7981 */ /* 0x000eaa000c1e9b00 */
[----:B------:R-:W-:-:S02]  /*6180*/  DFMA R224, R226, R166, R224 ;  /* 0x000000a6e2e0722b */ /* 0x000fc400000000e0 */
[----:B------:R-:W-:Y:S02]  /*6190*/  DADD R144, R180, -R170 ;  /* 0x00000000b4907229 */ /* 0x000fe400000008aa */
[----:B------:R-:W-:-:S04]  /*61a0*/  DADD R148, R46, -R128 ;  /* 0x000000002e947229 */ /* 0x000fc80000000880 */
[----:B------:R-:W-:Y:S02]  /*61b0*/  DFMA R236, R224, 2, R236 ;  /* 0x40000000e0ec782b */ /* 0x000fe400000000ec */
[----:B------:R-:W-:Y:S01]  /*61c0*/  DMUL R228, R206, R228 ;  /* 0x000000e4cee47228 */ /* 0x000fe20000000000 */
[----:B------:R-:W3:Y:S01]  /*61d0*/  LDG.E.64.CONSTANT R224, desc[UR18][R36.64+0x658800] ;  /* 0x6588001224e07981 */ /* 0x000ee2000c1e9b00 */
[----:B------:R-:W-:Y:S02]  /*61e0*/  DFMA R206, -R192, R166, R18 ;  /* 0x000000a6c0ce722b */ /* 0x000fe40000000112 */
[----:B------:R-:W-:Y:S02]  /*61f0*/  DMUL R144, R210, R144 ;  /* 0x00000090d2907228 */ /* 0x000fe40000000000 */
[----:B------:R-:W-:Y:S02]  /*6200*/  DFMA R18, R216, 8, R148 ;  /* 0x40200000d812782b */ /* 0x000fe40000000094 */
[----:B------:R-:W-:-:S02]  /*6210*/  DFMA R236, R172, R42, R236 ;  /* 0x0000002aacec722b */ /* 0x000fc400000000ec */
[----:B------:R-:W-:Y:S02]  /*6220*/  DMUL R216, R20, 3 ;  /* 0x4008000014d87828 */ /* 0x000fe40000000000 */
[----:B------:R-:W-:Y:S02]  /*6230*/  DMUL R46, R16, 0.75 ;  /* 0x3fe80000102e7828 */ /* 0x000fe40000000000 */
[----:B------:R-:W-:Y:S02]  /*6240*/  DADD R210, R124, -R80 ;  /* 0x000000007cd27229 */ /* 0x000fe40000000850 */
[----:B------:R-:W-:Y:S02]  /*6250*/  DMUL R124, R228, 8 ;  /* 0x40200000e47c7828 */ /* 0x000fe40000000000 */
[----:B------:R-:W-:Y:S02]  /*6260*/  DFMA R136, R150, R136, R144 ;  /* 0x000000889688722b */ /* 0x000fe40000000090 */
[----:B------:R-:W-:-:S02]  /*6270*/  DFMA R236, R200, R216, R236 ;  /* 0x000000d8c8ec722b */ /* 0x000fc400000000ec */
[----:B------:R-:W-:Y:S02]  /*6280*/  DADD R144, -R94, R126 ;  /* 0x000000005e907229 */ /* 0x000fe4000000017e */
[----:B------:R-:W-:Y:S02]  /*6290*/  DADD R148, -R40, R92 ;  /* 0x0000000028947229 */ /* 0x000fe4000000015c */
[----:B------:R-:W-:Y:S02]  /*62a0*/  DFMA R206, R172, -R46, R206 ;  /* 0x8000002eacce722b */ /* 0x000fe400000000ce */
[----:B------:R-:W-:Y:S02]  /*62b0*/  DFMA R124, R194, R18, -R124 ;  /* 0x00000012c27c722b */ /* 0x000fe4000000087c */
[----:B------:R-:W-:Y:S01]  /*62c0*/  DADD R18, -R170, R118 ;  /* 0x00000000aa127229 */ /* 0x000fe20000000176 */
[----:B------:R-:W4:Y:S01]  /*62d0*/  LDG.E.64.CONSTANT R194, desc[UR18][R98.64+0x4ef7f8] ;  /* 0x4ef7f81262c27981 */ /* 0x000f22000c1e9b00 */
[----:B------:R-:W-:-:S02]  /*62e0*/  DFMA R236, R198, R166, R236 ;  /* 0x000000a6c6ec722b */ /* 0x000fc400000000ec */
[----:B------:R-:W-:Y:S02]  /*62f0*/  DFMA R96, R144, 8, R96 ;  /* 0x402000009060782b */ /* 0x000fe40000000060 */
[----:B------:R-:W-:Y:S02]  /*6300*/  DFMA R148, R148, 8, R210 ;  /* 0x402000009494782b */ /* 0x000fe400000000d2 */
[----:B------:R-:W-:Y:S02]  /*6310*/  DFMA R206, R206, 2, R146 ;  /* 0x40000000cece782b */ /* 0x000fe40000000092 */
[----:B------:R-:W-:Y:S02]  /*6320*/  DFMA R174, R154, R174, R182 ;  /* 0x000000ae9aae722b */ /* 0x000fe400000000b6 */
[----:B------:R-:W-:Y:S02]  /*6330*/  DMUL R52, R52, R166 ;  /* 0x000000a634347228 */ /* 0x000fe40000000000 */
[----:B------:R-:W-:Y:S01]  /*6340*/  DFMA R50, R76, 8, R50 ;  /* 0x402000004c32782b */ /* 0x000fe20000000032 */
[----:B------:R-:W-:Y:S01]  /*6350*/  IMAD.U32 R200, RZ, RZ, UR12 ;  /* 0x0000000cffc87e24 */ /* 0x000fe2000f8e00ff */
[----:B------:R-:W-:Y:S01]  /*6360*/  DFMA R18, R236, R18, R136 ;  /* 0x00000012ec12722b */ /* 0x000fe20000000088 */
[----:B------:R-:W-:Y:S01]  /*6370*/  MOV R201, UR13 ;  /* 0x0000000d00c97c02 */ /* 0x000fe20008000f00 */
[----:B------:R-:W-:Y:S01]  /*6380*/  DMUL R164, R164, R96 ;  /* 0x00000060a4a47228 */ /* 0x000fe20000000000 */
[----:B------:R-:W2:Y:S01]  /*6390*/  LDG.E.64.CONSTANT R236, desc[UR18][R66.64+0x4ee500] ;  /* 0x4ee5001242ec7981 */ /* 0x000ea2000c1e9b00 */
[----:B------:R-:W-:-:S02]  /*63a0*/  DMUL R148, R190, R148 ;  /* 0x00000094be947228 */ /* 0x000fc40000000000 */
[----:B------:R-:W-:Y:S01]  /*63b0*/  DADD R136, -R34, R114 ;  /* 0x0000000022887229 */ /* 0x000fe20000000172 */
[----:B------:R-:W-:Y:S01]  /*63c0*/  IMAD.U32 R228, RZ, RZ, UR12 ;  /* 0x0000000cffe47e24 */ /* 0x000fe2000f8e00ff */
[----:B------:R-:W-:Y:S01]  /*63d0*/  DADD R96, R44, -R120 ;  /* 0x000000002c607229 */ /* 0x000fe20000000878 */
[----:B------:R-:W-:Y:S01]  /*63e0*/  MOV R229, UR13 ;  /* 0x0000000d00e57c02 */ /* 0x000fe20008000f00 */
[----:B------:R-:W-:Y:S01]  /*63f0*/  DADD R144, -R132, R110 ;  /* 0x0000000084907229 */ /* 0x000fe2000000016e */
[----:B------:R-:W3:Y:S01]  /*6400*/  LDG.E.64.CONSTANT R210, desc[UR18][R22.64+0x658808] ;  /* 0x6588081216d27981 */ /* 0x000ee2000c1e9b00 */
[----:B------:R-:W-:Y:S02]  /*6410*/  DADD R146, -R102, R108 ;  /* 0x0000000066927229 */ /* 0x000fe4000000016c */
[----:B------:R-:W-:Y:S01]  /*6420*/  DFMA R206, -R220, R166, R206 ;  /* 0x000000a6dcce722b */ /* 0x000fe200000001ce */
[----:B------:R-:W3:Y:S01]  /*6430*/  LDG.E.64.CONSTANT R182, desc[UR18][R66.64+0x4f0180] ;  /* 0x4f01801242b67981 */ /* 0x000ee2000c1e9b00 */
[----:B------:R-:W-:-:S02]  /*6440*/  DFMA R124, R148, 8, R124 ;  /* 0x40200000947c782b */ /* 0x000fc4000000007c */
[----:B------:R-:W-:Y:S02]  /*6450*/  DFMA R96, R136, 8, R96 ;  /* 0x402000008860782b */ /* 0x000fe40000000060 */
[----:B------:R-:W-:Y:S02]  /*6460*/  DFMA R90, R144, 8, R90 ;  /* 0x40200000905a782b */ /* 0x000fe4000000005a */
[----:B------:R-:W-:Y:S01]  /*6470*/  DMUL R164, R164, 8 ;  /* 0x40200000a4a47828 */ /* 0x000fe20000000000 */
[----:B------:R-:W2:Y:S01]  /*6480*/  LDG.E.64.CONSTANT R144, desc[UR18][R98.64+0x4eee80] ;  /* 0x4eee801262907981 */ /* 0x000ea2000c1e9b00 */
[----:B------:R-:W-:Y:S02]  /*6490*/  DFMA R82, R146, 8, R82 ;  /* 0x402000009252782b */ /* 0x000fe40000000052 */
[----:B------:R-:W-:Y:S02]  /*64a0*/  DFMA R206, R172, -R202, R206 ;  /* 0x800000caacce722b */ /* 0x000fe400000000ce */
[----:B------:R-:W-:Y:S01]  /*64b0*/  DADD R44, -R170, R88 ;  /* 0x00000000aa2c7229 */ /* 0x000fe20000000158 */
[----:B------:R-:W4:Y:S01]  /*64c0*/  LDG.E.64.CONSTANT R172, desc[UR18][R98.64+0x4ef7f0] ;  /* 0x4ef7f01262ac7981 */ /* 0x000f22000c1e9b00 */
[----:B------:R-:W-:-:S02]  /*64d0*/  DMUL R154, R154, R166 ;  /* 0x000000a69a9a7228 */ /* 0x000fc40000000000 */
[----:B------:R-:W-:Y:S02]  /*64e0*/  DFMA R96, -R162, R96, R124 ;  /* 0x00000060a260722b */ /* 0x000fe4000000017c */
[----:B------:R-:W-:Y:S02]  /*64f0*/  DFMA R90, R160, R90, -R164 ;  /* 0x0000005aa05a722b */ /* 0x000fe400000008a4 */
[----:B------:R-:W-:Y:S01]  /*6500*/  DADD R136, -R78, R80 ;  /* 0x000000004e887229 */ /* 0x000fe20000000150 */
[----:B------:R-:W3:Y:S01]  /*6510*/  LDG.E.64.CONSTANT R164, desc[UR18][R98.64+0x4ef808] ;  /* 0x4ef8081262a47981 */ /* 0x000ee2000c1e9b00 */
[----:B------:R-:W-:Y:S02]  /*6520*/  DMUL R82, R158, R82 ;  /* 0x000000529e527228 */ /* 0x000fe40000000000 */
[----:B------:R-:W-:Y:S02]  /*6530*/  DADD R124, R128, -R120 ;  /* 0x00000000807c7229 */ /* 0x000fe40000000878 */
[----:B------:R-:W-:Y:S01]  /*6540*/  DMUL R52, R52, UR14 ;  /* 0x0000000e34347c28 */ /* 0x000fe20008000000 */
[----:B------:R-:W-:Y:S01]  /*6550*/  IMAD.U32 R146, RZ, RZ, UR12 ;  /* 0x0000000cff927e24 */ /* 0x000fe2000f8e00ff */
[----:B------:R-:W-:Y:S01]  /*6560*/  DFMA R18, R206, R44, R18 ;  /* 0x0000002cce12722b */ /* 0x000fe20000000012 */
[----:B------:R-:W-:Y:S01]  /*6570*/  MOV R147, UR13 ;  /* 0x0000000d00937c02 */ /* 0x000fe20008000f00 */
[----:B------:R-:W-:Y:S01]  /*6580*/  DMUL R154, R154, UR14 ;  /* 0x0000000e9a9a7c28 */ /* 0x000fe20008000000 */
[----:B------:R-:W2:Y:S01]  /*6590*/  LDG.E.64.CONSTANT R206, desc[UR18][R60.64+0x658800] ;  /* 0x658800123cce7981 */ /* 0x000ea2000c1e9b00 */
[----:B------:R-:W-:-:S02]  /*65a0*/  DADD R44, -R48, R64 ;  /* 0x00000000302c7229 */ /* 0x000fc40000000140 */
[----:B------:R-:W-:Y:S01]  /*65b0*/  DFMA R124, R136, 8, R124 ;  /* 0x40200000887c782b */ /* 0x000fe2000000007c */
[----:B------:R-:W2:Y:S01]  /*65c0*/  LDG.E.64.CONSTANT R162, desc[UR18][R66.64+0x4ef808] ;  /* 0x4ef8081242a27981 */ /* 0x000ea2000c1e9b00 */
[----:B------:R-:W-:Y:S02]  /*65d0*/  DFMA R82, R82, 8, R90 ;  /* 0x402000005252782b */ /* 0x000fe4000000005a */
[----:B------:R-:W-:Y:S02]  /*65e0*/  DADD R136, -R122, R104 ;  /* 0x000000007a887229 */ /* 0x000fe40000000168 */
[----:B------:R-:W-:Y:S02]  /*65f0*/  DADD R90, R100, -R86 ;  /* 0x00000000645a7229 */ /* 0x000fe40000000856 */
[----:B------:R-:W-:Y:S02]  /*6600*/  DFMA R18, R166, R18, R174 ;  /* 0x00000012a612722b */ /* 0x000fe400000000ae */
[----:B------:R-:W-:Y:S01]  /*6610*/  DMUL R96, R154, R96 ;  /* 0x000000609a607228 */ /* 0x000fe20000000000 */
[----:B------:R-:W2:Y:S01]  /*6620*/  LDG.E.64.CONSTANT R174, desc[UR18][R22.64+0x658810] ;  /* 0x6588101216ae7981 */ /* 0x000ea2000c1e9b00 */
[----:B------:R-:W-:-:S02]  /*6630*/  DFMA R44, R44, 8, R68 ;  /* 0x402000002c2c782b */ /* 0x000fc40000000044 */
[----:B------:R-:W-:Y:S01]  /*6640*/  DFMA R68, R136, 8, R90 ;  /* 0x402000008844782b */ /* 0x000fe2000000005a */
[----:B------:R-:W2:Y:S01]  /*6650*/  LDG.E.64.CONSTANT R166, desc[UR18][R38.64+0x657500] ;  /* 0x6575001226a67981 */ /* 0x000ea2000c1e9b00 */
[----:B------:R-:W-:Y:S02]  /*6660*/  DMUL R90, R42, R124 ;  /* 0x0000007c2a5a7228 */ /* 0x000fe40000000000 */
[----:B------:R-:W-:Y:S02]  /*6670*/  DFMA R18, R18, UR26, R96 ;  /* 0x0000001a12127c2b */ /* 0x000fe40008000060 */
[----:B------:R-:W-:Y:S02]  /*6680*/  DFMA R44, -R152, R44, R82 ;  /* 0x0000002c982c722b */ /* 0x000fe40000000152 */
[----:B------:R-:W-:Y:S01]  /*6690*/  DMUL R68, R42, R68 ;  /* 0x000000442a447228 */ /* 0x000fe20000000000 */
[----:B------:R-:W2:Y:S01]  /*66a0*/  LDG.E.64.CONSTANT R82, desc[UR18][R98.64+0x4ef810] ;  /* 0x4ef8101262527981 */ /* 0x000ea2000c1e9b00 */
[----:B------:R-:W-:-:S04]  /*66b0*/  DADD R54, R54, -R90 ;  /* 0x0000000036367229 */ /* 0x000fc8000000085a */
[----:B------:R-:W-:Y:S02]  /*66c0*/  DFMA R18, R52, R44, R18 ;  /* 0x0000002c3412722b */ /* 0x000fe40000000012 */
[----:B------:R-:W-:Y:S01]  /*66d0*/  DADD R50, R50, -R68 ;  /* 0x0000000032327229 */ /* 0x000fe20000000844 */
[----:B------:R-:W2:Y:S05]  /*66e0*/  LDG.E.64.CONSTANT R44, desc[UR18][R98.64+0x4f0b00] ;  /* 0x4f0b0012622c7981 */ /* 0x000eaa000c1e9b00 */
[----:B------:R-:W-:Y:S01]  /*66f0*/  DFMA R18, R154, R54, R18 ;  /* 0x000000369a12722b */ /* 0x000fe20000000012 */
[----:B------:R-:W2:Y:S07]  /*6700*/  LDG.E.64.CONSTANT R54, desc[UR18][R98.64+0x4ee500] ;  /* 0x4ee5001262367981 */ /* 0x000eae000c1e9b00 */
[----:B------:R-:W-:Y:S01]  /*6710*/  DFMA R18, R52, R50, R18 ;  /* 0x000000323412722b */ /* 0x000fe20000000012 */
[----:B------:R-:W2:Y:S07]  /*6720*/  LDG.E.64.CONSTANT R52, desc[UR18][R98.64+0x4f0180] ;  /* 0x4f01801262347981 */ /* 0x000eae000c1e9b00 */
[----:B------:R-:W-:-:S07]  /*6730*/  DFMA R30, R18, UR28, R30 ;  /* 0x0000001c121e7c2b */ /* 0x000fce000800001e */
        /* <DEDUP_REMOVED lines=8> */
[----:B0-----:R-:W2:Y:S04]  /*67c0*/  LDG.E.64 R30, desc[UR18][R84.64] ;  /* 0x00000012541e7981 */ /* 0x001ea8000c1e1b00 */
        /* <DEDUP_REMOVED lines=10> */
[----:B------:R-:W-:-:S06]  /*6870*/  DMUL R124, R164, R244 ;  /* 0x000000f4a47c7228 */ /* 0x000fcc0000000000 */
[----:B------:R-:W-:Y:S02]  /*6880*/  DFMA R246, -R116, R50, R96 ;  /* 0x0000003274f6722b */ /* 0x000fe40000000160 */
[----:B------:R-:W-:-:S06]  /*6890*/  DFMA R150, R172, R148, R124 ;  /* 0x00000094ac96722b */ /* 0x000fcc000000007c */
[----:B------:R-:W-:Y:S01]  /*68a0*/  DFMA R246, -R136, R148, R246 ;  /* 0x0000009488f6722b */ /* 0x000fe200000001f6 */
[----:B------:R-:W-:Y:S01]  /*68b0*/  IMAD.U32 R148, RZ, RZ, UR12 ;  /* 0x0000000cff947e24 */ /* 0x000fe2000f8e00ff */
[----:B------:R-:W-:Y:S01]  /*68c0*/  MOV R149, UR13 ;  /* 0x0000000d00957c02 */ /* 0x000fe20008000f00 */
[----:B------:R-:W-:-:S05]  /*68d0*/  DMUL R136, R194, 3 ;  /* 0x40080000c2887828 */ /* 0x000fca0000000000 */
[----:B------:R-:W2:Y:S01]  /*68e0*/  LDG.E.64 R148, desc[UR18][R148.64+0x48] ;  /* 0x0000481294947981 */ /* 0x000ea2000c1e1b00 */
[-C--:B------:R-:W-:Y:S02]  /*68f0*/  DFMA R150, R232, R50.reuse, R150 ;  /* 0x00000032e896722b */ /* 0x080fe40000000096 */
[----:B------:R-:W-:Y:S02]  /*6900*/  DFMA R124, -R116, R50, R124 ;  /* 0x00000032747c722b */ /* 0x000fe4000000017c */
[----:B------:R-:W-:Y:S02]  /*6910*/  DFMA R154, R82, R152, R96 ;  /* 0x00000098529a722b */ /* 0x000fe40000000060 */
[----:B------:R-:W-:Y:S02]  /*6920*/  DMUL R96, R52, R190 ;  /* 0x000000be34607228 */ /* 0x000fe40000000000 */
[----:B------:R-:W-:Y:S02]  /*6930*/  DFMA R18, R18, R136, R150 ;  /* 0x000000881212722b */ /* 0x000fe40000000096 */
[----:B------:R-:W-:-:S04]  /*6940*/  DMUL R136, R82, 0.75 ;  /* 0x3fe8000052887828 */ /* 0x000fc80000000000 */
[----:B------:R-:W-:-:S04]  /*6950*/  DFMA R150, R54, R234, R96 ;  /* 0x000000ea3696722b */ /* 0x000fc80000000060 */
[----:B------:R-:W-:Y:S01]  /*6960*/  DFMA R152, R152, -R136, R124 ;  /* 0x800000889898722b */ /* 0x000fe2000000007c */
[----:B------:R-:W3:Y:S01]  /*6970*/  LDG.E.64.CONSTANT R124, desc[UR18][R22.64+0x6587f0] ;  /* 0x6587f012167c7981 */ /* 0x000ee2000c1e9b00 */
[----:B------:R-:W-:Y:S02]  /*6980*/  DFMA R244, R244, R158, R154 ;  /* 0x0000009ef4f4722b */ /* 0x000fe4000000009a */
[----:B------:R-:W-:Y:S01]  /*6990*/  DFMA R150, R232, R30, R150 ;  /* 0x0000001ee896722b */ /* 0x000fe20000000096 */
[----:B------:R-:W4:Y:S01]  /*69a0*/  LDG.E.64.CONSTANT R158, desc[UR18][R66.64+0x4f0b00] ;  /* 0x4f0b0012429e7981 */ /* 0x000f22000c1e9b00 */
[C---:B------:R-:W-:Y:S02]  /*69b0*/  DMUL R154, R144.reuse, 3 ;  /* 0x40080000909a7828 */ /* 0x040fe40000000000 */
[----:B------:R-:W-:-:S06]  /*69c0*/  DMUL R136, R144, R238 ;  /* 0x000000ee90887228 */ /* 0x000fcc0000000000 */
[----:B------:R-:W-:Y:S02]  /*69d0*/  DFMA R238, R238, R154, R150 ;  /* 0x0000009aeeee722b */ /* 0x000fe40000000096 */
[----:B------:R-:W-:Y:S02]  /*69e0*/  DMUL R154, R54, 0.75 ;  /* 0x3fe80000369a7828 */ /* 0x000fe40000000000 */
[--C-:B------:R-:W-:Y:S02]  /*69f0*/  DFMA R150, -R116, R30, R136.reuse ;  /* 0x0000001e7496722b */ /* 0x100fe40000000188 */
[----:B------:R-:W-:-:S06]  /*6a00*/  DFMA R136, R44, R160, R136 ;  /* 0x000000a02c88722b */ /* 0x000fcc0000000088 */
[----:B------:R-:W-:Y:S02]  /*6a10*/  DFMA R234, -R154, R234, R150 ;  /* 0x000000ea9aea722b */ /* 0x000fe40000000196 */
[----:B------:R-:W-:Y:S01]  /*6a20*/  DMUL R150, R52, 3 ;  /* 0x4008000034967828 */ /* 0x000fe20000000000 */
[----:B------:R-:W4:Y:S01]  /*6a30*/  LDG.E.64.CONSTANT R154, desc[UR18][R66.64+0x4ef810] ;  /* 0x4ef81012429a7981 */ /* 0x000f22000c1e9b00 */
[----:B------:R-:W-:-:S06]  /*6a40*/  DFMA R96, -R116, R30, R96 ;  /* 0x0000001e7460722b */ /* 0x000fcc0000000160 */
[----:B------:R-:W-:Y:S02]  /*6a50*/  DFMA R190, R190, R150, R136 ;  /* 0x00000096bebe722b */ /* 0x000fe40000000088 */
[----:B------:R-:W-:Y:S01]  /*6a60*/  DMUL R136, R44, 0.75 ;  /* 0x3fe800002c887828 */ /* 0x000fe20000000000 */
[----:B------:R-:W4:Y:S07]  /*6a70*/  LDG.E.64.CONSTANT R150, desc[UR18][R38.64+0x659180] ;  /* 0x6591801226967981 */ /* 0x000f2e000c1e9b00 */
        /* <DEDUP_REMOVED lines=12> */
[----:B------:R-:W-:Y:S02]  /*6b40*/  DMUL R204, R16, R178 ;  /* 0x000000b210cc7228 */ /* 0x000fe40000000000 */
[----:B------:R-:W-:-:S06]  /*6b50*/  DMUL R238, R230, R200 ;  /* 0x000000c8e6ee7228 */ /* 0x000fcc0000000000 */
[----:B------:R-:W-:Y:S02]  /*6b60*/  DFMA R58, R58, R228, R204 ;  /* 0x000000e43a3a722b */ /* 0x000fe400000000cc */
[----:B------:R-:W-:-:S06]  /*6b70*/  DFMA R208, R208, 2, R238 ;  /* 0x40000000d0d0782b */ /* 0x000fcc00000000ee */
[-C--:B------:R-:W-:Y:S02]  /*6b80*/  DFMA R58, R232, R146.reuse, R58 ;  /* 0x00000092e83a722b */ /* 0x080fe4000000003a */
[----:B------:R-:W-:Y:S02]  /*6b90*/  DFMA R208, -R112, R146, R208 ;  /* 0x0000009270d0722b */ /* 0x000fe400000001d0 */
[----:B------:R-:W-:-:S04]  /*6ba0*/  DMUL R222, R222, R228 ;  /* 0x000000e4dede7228 */ /* 0x000fc80000000000 */
[----:B------:R-:W-:Y:S02]  /*6bb0*/  DFMA R58, R226, R200, R58 ;  /* 0x000000c8e23a722b */ /* 0x000fe4000000003a */
[----:B------:R-:W-:Y:S02]  /*6bc0*/  DFMA R212, -R212, R228, R208 ;  /* 0x000000e4d4d4722b */ /* 0x000fe400000001d0 */
[----:B------:R-:W-:-:S04]  /*6bd0*/  DMUL R208, R42, R178 ;  /* 0x000000b22ad07228 */ /* 0x000fc80000000000 */
[----:B------:R-:W-:-:S08]  /*6be0*/  DFMA R58, R58, 2, R222 ;  /* 0x400000003a3a782b */ /* 0x000fd000000000de */
[----:B------:R-:W-:-:S08]  /*6bf0*/  DADD R58, R58, R208 ;  /* 0x000000003a3a7229 */ /* 0x000fd000000000d0 */
[----:B------:R-:W-:Y:S02]  /*6c00*/  DFMA R222, R216, R146, R58 ;  /* 0x00000092d8de722b */ /* 0x000fe4000000003a */
[----:B------:R-:W-:Y:S02]  /*6c10*/  DMUL R58, R16, 3 ;  /* 0x40080000103a7828 */ /* 0x000fe40000000000 */
[----:B------:R-:W-:-:S04]  /*6c20*/  DADD R196, R196, -R184 ;  /* 0x00000000c4c47229 */ /* 0x000fc800000008b8 */
[----:B------:R-:W-:Y:S02]  /*6c30*/  DFMA R198, R198, R200, R222 ;  /* 0x000000c8c6c6722b */ /* 0x000fe400000000de */
[----:B------:R-:W-:Y:S02]  /*6c40*/  DADD R200, -R214, R78 ;  /* 0x00000000d6c87229 */ /* 0x000fe4000000014e */
[----:B------:R-:W-:-:S06]  /*6c50*/  DADD R222, -R72, R128 ;  /* 0x0000000048de7229 */ /* 0x000fcc0000000180 */
[----:B------:R-:W-:Y:S02]  /*6c60*/  DFMA R226, R200, 8, R196 ;  /* 0x40200000c8e2782b */ /* 0x000fe400000000c4 */
[----:B------:R-:W-:Y:S02]  /*6c70*/  DADD R196, R170, -R118 ;  /* 0x00000000aac47229 */ /* 0x000fe40000000876 */
[----:B------:R-:W-:-:S04]  /*6c80*/  DFMA R204, -R116, R146, R204 ;  /* 0x0000009274cc722b */ /* 0x000fc800000001cc */
[----:B------:R-:W-:Y:S02]  /*6c90*/  DMUL R226, R194, R226 ;  /* 0x000000e2c2e27228 */ /* 0x000fe40000000000 */
[----:B------:R-:W-:Y:S02]  /*6ca0*/  DMUL R196, R198, R196 ;  /* 0x000000c4c6c47228 */ /* 0x000fe40000000000 */
[----:B------:R-:W-:Y:S02]  /*6cb0*/  DADD R198, R180, -R118 ;  /* 0x00000000b4c67229 */ /* 0x000fe40000000876 */
[----:B------:R-:W-:Y:S02]  /*6cc0*/  DADD R240, -R118, R240 ;  /* 0x0000000076f07229 */ /* 0x000fe400000001f0 */
[----:B------:R-:W-:Y:S02]  /*6cd0*/  DMUL R180, R226, 8 ;  /* 0x40200000e2b47828 */ /* 0x000fe40000000000 */
[----:B------:R-:W-:Y:S01]  /*6ce0*/  DADD R182, -R118, R182 ;  /* 0x0000000076b67229 */ /* 0x000fe200000001b6 */
[----:B------:R-:W4:Y:S01]  /*6cf0*/  LDG.E.64.CONSTANT R226, desc[UR18][R66.64+0x5a3680] ;  /* 0x5a36801242e27981 */ /* 0x000f22000c1e9b00 */
[----:B------:R-:W-:-:S02]  /*6d00*/  DFMA R190, R232, R30, R190 ;  /* 0x0000001ee8be722b */ /* 0x000fc400000000be */
[----:B------:R-:W-:Y:S02]  /*6d10*/  DFMA R240, R246, R240, R242 ;  /* 0x000000f0f6f0722b */ /* 0x000fe400000000f2 */
[----:B------:R-:W-:Y:S01]  /*6d20*/  DADD R162, -R118, R162 ;  /* 0x0000000076a27229 */ /* 0x000fe200000001a2 */
[----:B------:R-:W4:Y:S01]  /*6d30*/  LDG.E.64.CONSTANT R246, desc[UR18][R66.64+0x5a3ff8] ;  /* 0x5a3ff81242f67981 */ /* 0x000f22000c1e9b00 */
[----:B------:R-:W-:Y:S02]  /*6d40*/  DFMA R244, R232, R50, R244 ;  /* 0x00000032e8f4722b */ /* 0x000fe400000000f4 */
[----:B------:R-:W-:Y:S02]  /*6d50*/  DFMA R234, R190, R182, R234 ;  /* 0x000000b6beea722b */ /* 0x000fe400000000ea */
[----:B------:R-:W-:Y:S01]  /*6d60*/  DADD R132, R132, -R166 ;  /* 0x0000000084847229 */ /* 0x000fe200000008a6 */
[----:B------:R-:W4:Y:S03]  /*6d70*/  LDG.E.64.CONSTANT R182, desc[UR18][R98.64+0x5a3ff0] ;  /* 0x5a3ff01262b67981 */ /* 0x000f26000c1e9b00 */
[----:B------:R-:W-:-:S02]  /*6d80*/  DFMA R162, R244, R162, R240 ;  /* 0x000000a2f4a2722b */ /* 0x000fc400000000f0 */
[----:B------:R-:W-:Y:S02]  /*6d90*/  DFMA R196, R212, R198, R196 ;  /* 0x000000c6d4c4722b */ /* 0x000fe400000000c4 */
[----:B------:R-:W-:Y:S01]  /*6da0*/  DFMA R32, R156, -8, R32 ;  /* 0xc02000009c20782b */ /* 0x000fe20000000020 */
[----:B------:R-:W4:Y:S01]  /*6db0*/  LDG.E.64.CONSTANT R198, desc[UR18][R98.64+0x5a3ff8] ;  /* 0x5a3ff81262c67981 */ /* 0x000f22000c1e9b00 */
[----:B--2---:R-:W-:-:S08]  /*6dc0*/  DFMA R236, R224, R148, R236 ;  /* 0x00000094e0ec722b */ /* 0x004fd000000000ec */
[----:B------:R-:W-:-:S08]  /*6dd0*/  DFMA R236, R178, R58, R236 ;  /* 0x0000003ab2ec722b */ /* 0x000fd000000000ec */
[----:B------:R-:W-:Y:S02]  /*6de0*/  DFMA R236, R232, R146, R236 ;  /* 0x00000092e8ec722b */ /* 0x000fe400000000ec */
[----:B---3--:R-:W-:Y:S02]  /*6df0*/  DADD R200, R26, -R124 ;  /* 0x000000001ac87229 */ /* 0x008fe4000000087c */
[----:B------:R-:W-:-:S04]  /*6e00*/  DMUL R26, R224, 0.75 ;  /* 0x3fe80000e01a7828 */ /* 0x000fc80000000000 */
[----:B------:R-:W-:Y:S02]  /*6e10*/  DFMA R238, R236, 2, R238 ;  /* 0x40000000ecee782b */ /* 0x000fe400000000ee */
[----:B----4-:R-:W-:Y:S01]  /*6e20*/  DADD R158, -R118, R158 ;  /* 0x00000000769e7229 */ /* 0x010fe2000000019e */
[----:B------:R-:W2:Y:S01]  /*6e30*/  LDG.E.64.CONSTANT R236, desc[UR18][R66.64+0x5a4010] ;  /* 0x5a40101242ec7981 */ /* 0x000ea2000c1e9b00 */
[----:B------:R-:W-:Y:S02]  /*6e40*/  DFMA R194, R222, 8, R200 ;  /* 0x40200000dec2782b */ /* 0x000fe400000000c8 */
[----:B------:R-:W-:Y:S02]  /*6e50*/  DADD R222, R40, -R210 ;  /* 0x0000000028de7229 */ /* 0x000fe400000008d2 */
[----:B------:R-:W-:Y:S02]  /*6e60*/  DFMA R238, R148, R206, R238 ;  /* 0x000000ce94ee722b */ /* 0x000fe400000000ee */
[----:B------:R-:W-:-:S02]  /*6e70*/  DMUL R40, R42, 3 ;  /* 0x400800002a287828 */ /* 0x000fc40000000000 */
[----:B------:R-:W-:Y:S02]  /*6e80*/  DFMA R204, R148, -R26, R204 ;  /* 0x8000001a94cc722b */ /* 0x000fe400000000cc */
[----:B------:R-:W-:Y:S02]  /*6e90*/  DFMA R180, R172, R194, -R180 ;  /* 0x000000c2acb4722b */ /* 0x000fe400000008b4 */
[----:B------:R-:W-:Y:S01]  /*6ea0*/  DADD R172, R94, -R188 ;  /* 0x000000005eac7229 */ /* 0x000fe200000008bc */
[----:B------:R-:W3:Y:S01]  /*6eb0*/  LDG.E.64.CONSTANT R194, desc[UR18][R66.64+0x5a2d00] ;  /* 0x5a2d001242c27981 */ /* 0x000ee2000c1e9b00 */
[----:B------:R-:W-:Y:S02]  /*6ec0*/  DFMA R238, R178, R40, R238 ;  /* 0x00000028b2ee722b */ /* 0x000fe400000000ee */
[----:B------:R-:W-:Y:S02]  /*6ed0*/  DFMA R204, R204, 2, R208 ;  /* 0x40000000cccc782b */ /* 0x000fe400000000d0 */
[----:B------:R-:W-:-:S02]  /*6ee0*/  DADD R178, -R140, R122 ;  /* 0x000000008cb27229 */ /* 0x000fc4000000017a */
[----:B------:R-:W-:Y:S02]  /*6ef0*/  DADD R200, -R186, R80 ;  /* 0x00000000bac87229 */ /* 0x000fe40000000150 */
[----:B------:R-:W-:Y:S02]  /*6f00*/  DMUL R94, R206, 0.75 ;  /* 0x3fe80000ce5e7828 */ /* 0x000fe40000000000 */
[----:B------:R-:W-:Y:S02]  /*6f10*/  DADD R154, -R118, R154 ;  /* 0x00000000769a7229 */ /* 0x000fe4000000019a */
[----:B------:R-:W-:Y:S02]  /*6f20*/  DFMA R204, -R112, R146, R204 ;  /* 0x0000009270cc722b */ /* 0x000fe400000001cc */
[----:B------:R-:W-:Y:S02]  /*6f30*/  DFMA R172, R178, 8, R172 ;  /* 0x40200000b2ac782b */ /* 0x000fe400000000ac */
[----:B------:R-:W-:Y:S01]  /*6f40*/  DFMA R200, R200, 8, R222 ;  /* 0x40200000c8c8782b */ /* 0x000fe200000000de */
[----:B------:R-:W4:Y:S01]  /*6f50*/  LDG.E.64.CONSTANT R178, desc[UR18][R98.64+0x5a3680] ;  /* 0x5a36801262b27981 */ /* 0x000f22000c1e9b00 */
[----:B------:R-:W-:-:S02]  /*6f60*/  DFMA R158, R160, R158, R234 ;  /* 0x0000009ea09e722b */ /* 0x000fc400000000ea */
[----:B------:R-:W-:Y:S02]  /*6f70*/  DFMA R152, R152, R154, R162 ;  /* 0x0000009a9898722b */ /* 0x000fe400000000a2 */
[----:B------:R-:W-:Y:S01]  /*6f80*/  DFMA R204, R148, -R94, R204 ;  /* 0x8000005e94cc722b */ /* 0x000fe200000000cc */
[----:B------:R-:W2:Y:S01]  /*6f90*/  LDG.E.64.CONSTANT R162, desc[UR18][R98.64+0x5a4980] ;  /* 0x5a49801262a27981 */ /* 0x000ea2000c1e9b00 */
[----:B------:R-:W-:Y:S02]  /*6fa0*/  DMUL R172, R144, R172 ;  /* 0x000000ac90ac7228 */ /* 0x000fe40000000000 */
[----:B------:R-:W-:Y:S02]  /*6fb0*/  DMUL R200, R164, R200 ;  /* 0x000000c8a4c87228 */ /* 0x000fe40000000000 */
[----:B------:R-:W-:Y:S02]  /*6fc0*/  DADD R148, -R168, R120 ;  /* 0x00000000a8947229 */ /* 0x000fe40000000178 */
[----:B------:R-:W-:-:S02]  /*6fd0*/  DADD R144, R34, -R174 ;  /* 0x0000000022907229 */ /* 0x000fc400000008ae */
[----:B------:R-:W-:Y:S02]  /*6fe0*/  DADD R154, -R176, R100 ;  /* 0x00000000b09a7229 */ /* 0x000fe40000000164 */
[----:B------:R-:W-:Y:S02]  /*6ff0*/  DADD R160, -R134, R104 ;  /* 0x0000000086a07229 */ /* 0x000fe40000000168 */
[----:B------:R-:W-:Y:S02]  /*7000*/  DADD R102, R102, -R150 ;  /* 0x0000000066667229 */ /* 0x000fe40000000896 */
[----:B------:R-:W-:Y:S02]  /*7010*/  DMUL R158, R30, R158 ;  /* 0x0000009e1e9e7228 */ /* 0x000fe40000000000 */
[----:B------:R-:W-:Y:S02]  /*7020*/  DADD R164, -R118, R88 ;  /* 0x0000000076a47229 */ /* 0x000fe40000000158 */
[----:B------:R-:W-:-:S02]  /*7030*/  DFMA R238, R216, R146, R238 ;  /* 0x00000092d8ee722b */ /* 0x000fc400000000ee */
[----:B------:R-:W-:Y:S02]  /*7040*/  DFMA R180, R200, 8, R180 ;  /* 0x40200000c8b4782b */ /* 0x000fe400000000b4 */
[----:B------:R-:W-:Y:S02]  /*7050*/  DFMA R144, R148, 8, R144 ;  /* 0x402000009490782b */ /* 0x000fe40000000090 */
[----:B------:R-:W-:Y:S02]  /*7060*/  DFMA R132, R154, 8, R132 ;  /* 0x402000009a84782b */ /* 0x000fe40000000084 */
[----:B------:R-:W-:Y:S01]  /*7070*/  DMUL R172, R172, 8 ;  /* 0x40200000acac7828 */ /* 0x000fe20000000000 */
[----:B------:R-:W3:Y:S01]  /*7080*/  LDG.E.64.CONSTANT R154, desc[UR18][R98.64+0x5a4010] ;  /* 0x5a401012629a7981 */ /* 0x000ee2000c1e9b00 */
[----:B------:R-:W-:Y:S02]  /*7090*/  DFMA R102, R160, 8, R102 ;  /* 0x40200000a066782b */ /* 0x000fe40000000066 */
[----:B------:R-:W-:-:S02]  /*70a0*/  DFMA R152, R50, R152, R158 ;  /* 0x000000983298722b */ /* 0x000fc4000000009e */
[----:B------:R-:W-:Y:S02]  /*70b0*/  DFMA R164, R238, R164, R196 ;  /* 0x000000a4eea4722b */ /* 0x000fe400000000c4 */
[----:B------:R-:W-:Y:S01]  /*70c0*/  DADD R34, -R118, R96 ;  /* 0x0000000076227229 */ /* 0x000fe20000000160 */
[----:B------:R-:W4:Y:S01]  /*70d0*/  LDG.E.64.CONSTANT R238, desc[UR18][R66.64+0x5a4008] ;  /* 0x5a40081242ee7981 */ /* 0x000f22000c1e9b00 */
[----:B------:R-:W-:Y:S02]  /*70e0*/  DMUL R50, R50, R146 ;  /* 0x0000009232327228 */ /* 0x000fe40000000000 */
[----:B------:R-:W-:Y:S02]  /*70f0*/  DFMA R144, -R82, R144, R180 ;  /* 0x000000905290722b */ /* 0x000fe400000001b4 */
[----:B------:R-:W-:Y:S01]  /*7100*/  DADD R48, R48, -R136 ;  /* 0x0000000030307229 */ /* 0x000fe20000000888 */
[----:B------:R-:W2:Y:S01]  /*7110*/  LDG.E.64.CONSTANT R180, desc[UR18][R98.64+0x5a4008] ;  /* 0x5a40081262b47981 */ /* 0x000ea2000c1e9b00 */
[----:B------:R-:W-:-:S02]  /*7120*/  DFMA R132, R54, R132, -R172 ;  /* 0x000000843684722b */ /* 0x000fc400000008ac */
[----:B------:R-:W-:Y:S02]  /*7130*/  DMUL R102, R52, R102 ;  /* 0x0000006634667228 */ /* 0x000fe40000000000 */
[----:B------:R-:W-:Y:S02]  /*7140*/  DMUL R30, R30, R146 ;  /* 0x000000921e1e7228 */ /* 0x000fe40000000000 */
[----:B------:R-:W-:Y:S02]  /*7150*/  DFMA R28, R142, -8, R28 ;  /* 0xc02000008e1c782b */ /* 0x000fe4000000001c */
[----:B------:R-:W-:Y:S01]  /*7160*/  DFMA R32, R90, 8, R32 ;  /* 0x402000005a20782b */ /* 0x000fe20000000020 */
[----:B------:R-:W-:Y:S01]  /*7170*/  IMAD.U32 R200, RZ, RZ, UR12 ;  /* 0x0000000cffc87e24 */ /* 0x000fe2000f8e00ff */
[----:B------:R-:W-:Y:S01]  /*7180*/  DADD R82, -R184, R210 ;  /* 0x00000000b8527229 */ /* 0x000fe200000001d2 */
[----:B------:R-:W-:Y:S01]  /*7190*/  MOV R201, UR13 ;  /* 0x0000000d00c97c02 */ /* 0x000fe20008000f00 */
[----:B------:R-:W-:Y:S01]  /*71a0*/  DADD R54, R124, -R174 ;  /* 0x000000007c367229 */ /* 0x000fe200000008ae */
[----:B------:R-:W-:Y:S01]  /*71b0*/  IMAD.U32 R222, RZ, RZ, UR12 ;  /* 0x0000000cffde7e24 */ /* 0x000fe2000f8e00ff */
[----:B------:R-:W-:Y:S01]  /*71c0*/  DFMA R34, R204, R34, R164 ;  /* 0x00000022cc22722b */ /* 0x000fe200000000a4 */
[----:B------:R-:W-:Y:S01]  /*71d0*/  MOV R223, UR13 ;  /* 0x0000000d00df7c02 */ /* 0x000fe20008000f00 */
[----:B------:R-:W-:Y:S01]  /*71e0*/  DMUL R50, R50, UR14 ;  /* 0x0000000e32327c28 */ /* 0x000fe20008000000 */
[----:B------:R-:W4:Y:S01]  /*71f0*/  LDG.E.64.CONSTANT R164, desc[UR18][R98.64+0x5a2d00] ;  /* 0x5a2d001262a47981 */ /* 0x000f22000c1e9b00 */
[----:B------:R-:W-:-:S02]  /*7200*/  DADD R52, -R138, R86 ;  /* 0x000000008a347229 */ /* 0x000fc40000000156 */
        /* <DEDUP_REMOVED lines=8> */
[----:B------:R-:W-:Y:S02]  /*7290*/  DADD R132, -R188, R150 ;  /* 0x00000000bc847229 */ /* 0x000fe40000000196 */
[----:B------:R-:W-:Y:S01]  /*72a0*/  DADD R82, R166, -R136 ;  /* 0x00000000a6527229 */ /* 0x000fe20000000888 */
[----:B------:R-:W-:Y:S01]  /*72b0*/  MOV R173, UR13 ;  /* 0x0000000d00ad7c02 */ /* 0x000fe20008000f00 */
[----:B------:R-:W-:Y:S01]  /*72c0*/  DFMA R48, R52, 8, R48 ;  /* 0x402000003430782b */ /* 0x000fe20000000030 */
[----:B------:R-:W-:Y:S01]  /*72d0*/  IMAD.U32 R190, RZ, RZ, UR12 ;  /* 0x0000000cffbe7e24 */ /* 0x000fe2000f8e00ff */
[----:B------:R-:W-:Y:S01]  /*72e0*/  DFMA R34, R34, UR26, R144 ;  /* 0x0000001a22227c2b */ /* 0x000fe20008000090 */
[----:B------:R-:W-:Y:S01]  /*72f0*/  MOV R191, UR13 ;  /* 0x0000000d00bf7c02 */ /* 0x000fe20008000f00 */
[----:B------:R-:W-:Y:S01]  /*7300*/  DMUL R160, R206, R54 ;  /* 0x00000036cea07228 */ /* 0x000fe20000000000 */
[----:B------:R-:W4:Y:S01]  /*7310*/  LDG.E.64.CONSTANT R204, desc[UR18][R66.64+0x5a4980] ;  /* 0x5a49801242cc7981 */ /* 0x000f22000c1e9b00 */
[----:B------:R-:W-:-:S02]  /*7320*/  DFMA R82, R132, 8, R82 ;  /* 0x402000008452782b */ /* 0x000fc40000000052 */
[----:B------:R-:W-:Y:S01]  /*7330*/  DFMA R48, -R44, R48, R102 ;  /* 0x000000302c30722b */ /* 0x000fe20000000166 */
[----:B------:R-:W4:Y:S01]  /*7340*/  LDG.E.64.CONSTANT R132, desc[UR18][R66.64+0x5a3ff0] ;  /* 0x5a3ff01242847981 */ /* 0x000f22000c1e9b00 */
[----:B------:R-:W-:Y:S02]  /*7350*/  DMUL R30, R30, UR14 ;  /* 0x0000000e1e1e7c28 */ /* 0x000fe40008000000 */
[----:B------:R-:W-:Y:S01]  /*7360*/  DFMA R28, R68, 8, R28 ;  /* 0x40200000441c782b */ /* 0x000fe2000000001c */
[----:B------:R-:W4:Y:S01]  /*7370*/  LDG.E.64.CONSTANT R196, desc[UR18][R66.64+0x5a5300] ;  /* 0x5a53001242c47981 */ /* 0x000f22000c1e9b00 */
[----:B------:R-:W-:Y:S02]  /*7380*/  DMUL R144, R206, R82 ;  /* 0x00000052ce907228 */ /* 0x000fe40000000000 */
[----:B------:R-:W-:Y:S01]  /*7390*/  DADD R32, R32, -R160 ;  /* 0x0000000020207229 */ /* 0x000fe200000008a0 */
[----:B------:R-:W4:Y:S01]  /*73a0*/  LDG.E.64.CONSTANT R52, desc[UR18][R22.64+0x70d008] ;  /* 0x70d0081216347981 */ /* 0x000f22000c1e9b00 */
[----:B------:R-:W-:-:S03]  /*73b0*/  DFMA R34, R30, R48, R34 ;  /* 0x000000301e22722b */ /* 0x000fc60000000022 */
[----:B------:R-:W4:Y:S01]  /*73c0*/  LDG.E.64.CONSTANT R54, desc[UR18][R22.64+0x70d010] ;  /* 0x70d0101216367981 */ /* 0x000f22000c1e9b00 */
[----:B------:R-:W-:-:S03]  /*73d0*/  DADD R28, R28, -R144 ;  /* 0x000000001c1c7229 */ /* 0x000fc60000000890 */
[----:B------:R-:W4:Y:S01]  /*73e0*/  LDG.E.64.CONSTANT R102, desc[UR18][R24.64+0x70d000] ;  /* 0x70d0001218667981 */ /* 0x000f22000c1e9b00 */
[----:B------:R-:W-:-:S03]  /*73f0*/  DFMA R32, R50, R32, R34 ;  /* 0x000000203220722b */ /* 0x000fc60000000022 */
[----:B------:R-:W4:Y:S05]  /*7400*/  LDG.E.64.CONSTANT R50, desc[UR18][R22.64+0x70cff8] ;  /* 0x70cff81216327981 */ /* 0x000f2a000c1e9b00 */
[----:B------:R-:W-:-:S08]  /*7410*/  DFMA R28, R30, R28, R32 ;  /* 0x0000001c1e1c722b */ /* 0x000fd00000000020 */
[----:B------:R-:W-:-:S07]  /*7420*/  DFMA R18, R28, UR28, R18 ;  /* 0x0000001c1c127c2b */ /* 0x000fce0008000012 */
[----:B------:R0:W-:Y:S04]  /*7430*/  STG.E.64 desc[UR18][R56.64+0x4ef800], R18 ;  /* 0x4ef8001238007986 */ /* 0x0001e8000c101b12 */
        /* <DEDUP_REMOVED lines=12> */
[----:B------:R-:W-:-:S03]  /*7500*/  DMUL R28, R182, 0.75 ;  /* 0x3fe80000b61c7828 */ /* 0x000fc60000000000 */
[----:B------:R-:W4:Y:S04]  /*7510*/  LDG.E.64 R148, desc[UR18][R148.64+0x40] ;  /* 0x0000401294947981 */ /* 0x000f28000c1e1b00 */
[----:B------:R-:W4:Y:S04]  /*7520*/  LDG.E.64 R172, desc[UR18][R172.64+0x38] ;  /* 0x00003812acac7981 */ /* 0x000f28000c1e1b00 */
[----:B------:R-:W4:Y:S01]  /*7530*/  LDG.E.64 R190, desc[UR18][R190.64+0x50] ;  /* 0x00005012bebe7981 */ /* 0x000f22000c1e1b00 */
[----:B------:R-:W-:Y:S02]  /*7540*/  DADD R246, -R88, R246 ;  /* 0x0000000058f67229 */ /* 0x000fe400000001f6 */
[----:B---3--:R-:W-:-:S02]  /*7550*/  DMUL R48, R154, 0.75 ;  /* 0x3fe800009a307828 */ /* 0x008fc40000000000 */
[----:B--2---:R-:W-:Y:S02]  /*7560*/  DMUL R44, R180, 3 ;  /* 0x40080000b42c7828 */ /* 0x004fe40000000000 */
[----:B0-----:R-:W-:Y:S02]  /*7570*/  DMUL R18, R198, R244 ;  /* 0x000000f4c6127228 */ /* 0x001fe40000000000 */
[----:B----4-:R-:W-:-:S06]  /*7580*/  DMUL R32, R180, R240 ;  /* 0x000000f0b4207228 */ /* 0x010fcc0000000000 */
[----:B------:R-:W-:Y:S02]  /*7590*/  DFMA R242, -R46, R152, R18 ;  /* 0x000000982ef2722b */ /* 0x000fe40000000112 */
[----:B------:R-:W-:-:S06]  /*75a0*/  DFMA R34, R182, R30, R32 ;  /* 0x0000001eb622722b */ /* 0x000fcc0000000020 */
[----:B------:R-:W-:Y:S02]  /*75b0*/  DFMA R242, -R28, R30, R242 ;  /* 0x0000001e1cf2722b */ /* 0x000fe400000001f2 */
[----:B------:R-:W-:Y:S02]  /*75c0*/  DMUL R30, R198, 3 ;  /* 0x40080000c61e7828 */ /* 0x000fe40000000000 */
[----:B------:R-:W-:Y:S02]  /*75d0*/  DFMA R34, R58, R152, R34 ;  /* 0x000000983a22722b */ /* 0x000fe40000000022 */
[----:B------:R-:W-:Y:S02]  /*75e0*/  DMUL R28, R162, R212 ;  /* 0x000000d4a21c7228 */ /* 0x000fe40000000000 */
[----:B------:R-:W-:Y:S02]  /*75f0*/  DFMA R18, R154, R234, R18 ;  /* 0x000000ea9a12722b */ /* 0x000fe40000000012 */
[----:B------:R-:W-:-:S02]  /*7600*/  DFMA R32, -R46, R152, R32 ;  /* 0x000000982e20722b */ /* 0x000fc40000000120 */
[----:B------:R-:W-:Y:S02]  /*7610*/  DFMA R244, R244, R30, R34 ;  /* 0x0000001ef4f4722b */ /* 0x000fe40000000022 */
[----:B------:R-:W-:Y:S01]  /*7620*/  DFMA R30, R164, R228, R28 ;  /* 0x000000e4a41e722b */ /* 0x000fe2000000001c */
[----:B------:R-:W2:Y:S01]  /*7630*/  LDG.E.64.CONSTANT R34, desc[UR18][R38.64+0x70e300] ;  /* 0x70e3001226227981 */ /* 0x000ea2000c1e9b00 */
[----:B------:R-:W-:-:S03]  /*7640*/  DFMA R240, R240, R44, R18 ;  /* 0x0000002cf0f0722b */ /* 0x000fc60000000012 */
[----:B------:R-:W3:Y:S01]  /*7650*/  LDG.E.64.CONSTANT R44, desc[UR18][R36.64+0x70d000] ;  /* 0x70d00012242c7981 */ /* 0x000ee2000c1e9b00 */
[----:B------:R-:W-:Y:S02]  /*7660*/  DFMA R234, R234, -R48, R32 ;  /* 0x80000030eaea722b */ /* 0x000fe40000000020 */
[----:B------:R-:W-:Y:S01]  /*7670*/  DMUL R32, R178, 3 ;  /* 0x40080000b2207828 */ /* 0x000fe20000000000 */
[----:B------:R-:W4:Y:S01]  /*7680*/  LDG.E.64.CONSTANT R48, desc[UR18][R22.64+0x70cff0] ;  /* 0x70cff01216307981 */ /* 0x000f22000c1e9b00 */
[----:B------:R-:W-:Y:S02]  /*7690*/  DFMA R30, R58, R82, R30 ;  /* 0x000000523a1e722b */ /* 0x000fe4000000001e */
[----:B------:R-:W-:-:S06]  /*76a0*/  DMUL R18, R178, R158 ;  /* 0x0000009eb2127228 */ /* 0x000fcc0000000000 */
[----:B------:R-:W-:Y:S02]  /*76b0*/  DFMA R158, R158, R32, R30 ;  /* 0x000000209e9e722b */ /* 0x000fe4000000001e */
[----:B------:R-:W-:Y:S02]  /*76c0*/  DMUL R32, R164, 0.75 ;  /* 0x3fe80000a4207828 */ /* 0x000fe40000000000 */
[--C-:B------:R-:W-:Y:S02]  /*76d0*/  DFMA R30, -R46, R82, R18.reuse ;  /* 0x000000522e1e722b */ /* 0x100fe40000000112 */
[----:B------:R-:W-:-:S06]  /*76e0*/  DFMA R18, R146, R208, R18 ;  /* 0x000000d09212722b */ /* 0x000fcc0000000012 */
[----:B------:R-:W-:Y:S02]  /*76f0*/  DFMA R228, -R32, R228, R30 ;  /* 0x000000e420e4722b */ /* 0x000fe4000000011e */
[----:B------:R-:W-:-:S08]  /*7700*/  DMUL R30, R162, 3 ;  /* 0x40080000a21e7828 */ /* 0x000fd00000000000 */
[----:B------:R-:W-:Y:S01]  /*7710*/  DFMA R212, R212, R30, R18 ;  /* 0x0000001ed4d4722b */ /* 0x000fe20000000012 */
[----:B------:R-:W2:Y:S04]  /*7720*/  LDG.E.64.CONSTANT R18, desc[UR18][R60.64+0x70d000] ;  /* 0x70d000123c127981 */ /* 0x000ea8000c1e9b00 */
[----:B------:R-:W2:Y:S01]  /*7730*/  LDG.E.64.CONSTANT R30, desc[UR18][R38.64+0x70c680] ;  /* 0x70c68012261e7981 */ /* 0x000ea2000c1e9b00 */
[----:B------:R-:W-:Y:S02]  /*7740*/  DFMA R28, -R46, R82, R28 ;  /* 0x000000522e1c722b */ /* 0x000fe4000000011c */
[----:B------:R-:W-:-:S08]  /*7750*/  DMUL R32, R146, 0.75 ;  /* 0x3fe8000092207828 */ /* 0x000fd00000000000 */
[----:B------:R-:W-:Y:S01]  /*7760*/  DFMA R208, R208, -R32, R28 ;  /* 0x80000020d0d0722b */ /* 0x000fe2000000001c */
[----:B------:R-:W2:Y:S04]  /*7770*/  LDG.E.64.CONSTANT R28, desc[UR18][R38.64+0x70bd00] ;  /* 0x70bd0012261c7981 */ /* 0x000ea8000c1e9b00 */
[----:B------:R-:W2:Y:S01]  /*7780*/  LDG.E.64.CONSTANT R32, desc[UR18][R38.64+0x70d980] ;  /* 0x70d9801226207981 */ /* 0x000ea2000c1e9b00 */
[----:B------:R-:W-:-:S03]  /*7790*/  DMUL R244, R244, R246 ;  /* 0x000000f6f4f47228 */ /* 0x000fc60000000000 */
[----:B------:R-:W2:Y:S01]  /*77a0*/  LDG.E.64 R246, desc[UR18][R56.64+0x5a4000] ;  /* 0x5a40001238f67981 */ /* 0x000ea2000c1e1b00 */
[C---:B------:R-:W-:Y:S02]  /*77b0*/  DADD R132, -R88.reuse, R132 ;  /* 0x0000000058847229 */ /* 0x040fe40000000184 */
[----:B------:R-:W-:Y:S02]  /*77c0*/  DADD R238, -R88, R238 ;  /* 0x0000000058ee7229 */ /* 0x000fe400000001ee */
[----:B------:R-:W-:-:S04]  /*77d0*/  DFMA R240, R58, R152, R240 ;  /* 0x000000983af0722b */ /* 0x000fc800000000f0 */
[----:B------:R-:W-:Y:S02]  /*77e0*/  DFMA R132, R242, R132, R244 ;  /* 0x00000084f284722b */ /* 0x000fe400000000f4 */
[----:B------:R-:W-:-:S06]  /*77f0*/  DADD R236, -R88, R236 ;  /* 0x0000000058ec7229 */ /* 0x000fcc00000001ec */
[----:B------:R-:W-:-:S08]  /*7800*/  DFMA R132, R240, R238, R132 ;  /* 0x000000eef084722b */ /* 0x000fd00000000084 */
[----:B------:R-:W-:Y:S02]  /*7810*/  DFMA R234, R234, R236, R132 ;  /* 0x000000eceaea722b */ /* 0x000fe40000000084 */
[----:B------:R-:W-:Y:S02]  /*7820*/  DMUL R132, R224, R200 ;  /* 0x000000c8e0847228 */ /* 0x000fe40000000000 */
[----:B------:R-:W-:-:S06]  /*7830*/  DADD R226, -R88, R226 ;  /* 0x0000000058e27229 */ /* 0x000fcc00000001e2 */
[----:B------:R-:W-:Y:S02]  /*7840*/  DFMA R218, R218, R222, R132 ;  /* 0x000000dedada722b */ /* 0x000fe40000000084 */
[----:B------:R-:W-:Y:S02]  /*7850*/  DMUL R158, R158, R226 ;  /* 0x000000e29e9e7228 */ /* 0x000fe40000000000 */
[----:B------:R-:W-:-:S04]  /*7860*/  DADD R194, -R88, R194 ;  /* 0x0000000058c27229 */ /* 0x000fc800000001c2 */
[----:B------:R-:W-:Y:S02]  /*7870*/  DFMA R218, R58, R148, R218 ;  /* 0x000000943ada722b */ /* 0x000fe400000000da */
[----:B------:R-:W-:Y:S02]  /*7880*/  DMUL R230, R230, R222 ;  /* 0x000000dee6e67228 */ /* 0x000fe40000000000 */
[----:B------:R-:W-:Y:S02]  /*7890*/  DFMA R228, R228, R194, R158 ;  /* 0x000000c2e4e4722b */ /* 0x000fe4000000009e */
[-C--:B------:R-:W-:Y:S02]  /*78a0*/  DMUL R194, R62, R172.reuse ;  /* 0x000000ac3ec27228 */ /* 0x080fe40000000000 */
[----:B------:R-:W-:Y:S02]  /*78b0*/  DFMA R218, R232, R172, R218 ;  /* 0x000000ace8da722b */ /* 0x000fe400000000da */
[----:B------:R-:W-:-:S02]  /*78c0*/  DMUL R158, R206, R200 ;  /* 0x000000c8ce9e7228 */ /* 0x000fc40000000000 */
[----:B------:R-:W-:-:S04]  /*78d0*/  DMUL R224, R224, 3 ;  /* 0x40080000e0e07828 */ /* 0x000fc80000000000 */
[----:B------:R-:W-:Y:S02]  /*78e0*/  DFMA R230, R218, 2, R230 ;  /* 0x40000000dae6782b */ /* 0x000fe400000000e6 */
[----:B------:R-:W-:-:S06]  /*78f0*/  DFMA R218, -R46, R148, R194 ;  /* 0x000000942eda722b */ /* 0x000fcc00000001c2 */
[----:B------:R-:W-:Y:S02]  /*7900*/  DADD R230, R230, R158 ;  /* 0x00000000e6e67229 */ /* 0x000fe4000000009e */
[----:B------:R-:W-:Y:S02]  /*7910*/  DFMA R132, -R46, R148, R132 ;  /* 0x000000942e84722b */ /* 0x000fe40000000184 */
[----:B------:R-:W-:Y:S02]  /*7920*/  DFMA R192, -R192, R222, R218 ;  /* 0x000000dec0c0722b */ /* 0x000fe400000001da */
[----:B------:R-:W-:Y:S02]  /*7930*/  DMUL R46, R20, R172 ;  /* 0x000000ac142e7228 */ /* 0x000fe40000000000 */
[----:B------:R-:W-:Y:S02]  /*7940*/  DFMA R230, R40, R148, R230 ;  /* 0x0000009428e6722b */ /* 0x000fe400000000e6 */
[----:B------:R-:W-:-:S02]  /*7950*/  DADD R184, -R130, R184 ;  /* 0x0000000082b87229 */ /* 0x000fc400000001b8 */
[----:B------:R-:W-:Y:S02]  /*7960*/  DADD R214, R214, -R50 ;  /* 0x00000000d6d67229 */ /* 0x000fe40000000832 */
[----:B------:R-:W-:Y:S02]  /*7970*/  DADD R204, -R88, R204 ;  /* 0x0000000058cc7229 */ /* 0x000fe400000001cc */
[----:B------:R-:W-:Y:S02]  /*7980*/  DFMA R172, R216, R172, R230 ;  /* 0x000000acd8ac722b */ /* 0x000fe400000000e6 */
[----:B------:R-:W-:Y:S02]  /*7990*/  DFMA R212, R58, R82, R212 ;  /* 0x000000523ad4722b */ /* 0x000fe400000000d4 */
[----:B------:R-:W-:Y:S02]  /*79a0*/  DFMA R216, R192, 2, R46 ;  /* 0x40000000c0d8782b */ /* 0x000fe4000000002e */
[----:B------:R-:W-:-:S02]  /*79b0*/  DFMA R184, R184, 8, R214 ;  /* 0x40200000b8b8782b */ /* 0x000fc400000000d6 */
[----:B------:R-:W-:Y:S02]  /*79c0*/  DADD R196, -R88, R196 ;  /* 0x0000000058c47229 */ /* 0x000fe400000001c4 */
[----:B------:R-:W-:Y:S02]  /*79d0*/  DFMA R228, R212, R204, R228 ;  /* 0x000000ccd4e4722b */ /* 0x000fe400000000e4 */
[----:B------:R-:W-:Y:S02]  /*79e0*/  DADD R192, R118, -R88 ;  /* 0x0000000076c07229 */ /* 0x000fe40000000858 */
[----:B------:R-:W-:Y:S02]  /*79f0*/  DFMA R216, -R202, R148, R216 ;  /* 0x00000094cad8722b */ /* 0x000fe400000001d8 */
[----:B------:R-:W-:Y:S02]  /*7a00*/  DMUL R206, R206, 3 ;  /* 0x40080000cece7828 */ /* 0x000fe40000000000 */
[----:B------:R-:W-:-:S02]  /*7a10*/  DADD R124, -R106, R124 ;  /* 0x000000006a7c7229 */ /* 0x000fc4000000017c */
[----:B------:R-:W-:Y:S02]  /*7a20*/  DADD R210, -R92, R210 ;  /* 0x000000005cd27229 */ /* 0x000fe400000001d2 */
[----:B------:R-:W-:Y:S02]  /*7a30*/  DADD R186, R186, -R52 ;  /* 0x00000000baba7229 */ /* 0x000fe40000000834 */
[----:B------:R-:W-:Y:S02]  /*7a40*/  DMUL R184, R198, R184 ;  /* 0x000000b8c6b87228 */ /* 0x000fe40000000000 */
[----:B------:R-:W-:Y:S02]  /*7a50*/  DADD R188, -R126, R188 ;  /* 0x000000007ebc7229 */ /* 0x000fe400000001bc */
[----:B------:R-:W-:Y:S02]  /*7a60*/  DFMA R196, R208, R196, R228 ;  /* 0x000000c4d0c4722b */ /* 0x000fe400000000e4 */
[----:B------:R-:W-:-:S02]  /*7a70*/  DFMA R220, -R220, R222, R216 ;  /* 0x000000dedcdc722b */ /* 0x000fc400000001d8 */
[----:B------:R-:W-:Y:S02]  /*7a80*/  DMUL R172, R172, R192 ;  /* 0x000000c0acac7228 */ /* 0x000fe40000000000 */
[----:B------:R-:W-:Y:S01]  /*7a90*/  DADD R170, R170, -R88 ;  /* 0x00000000aaaa7229 */ /* 0x000fe20000000858 */
[----:B------:R-:W2:Y:S01]  /*7aa0*/  LDG.E.64.CONSTANT R192, desc[UR18][R66.64+0x6587f8] ;  /* 0x6587f81242c07981 */ /* 0x000ea2000c1e9b00 */
[----:B------:R-:W-:Y:S02]  /*7ab0*/  DFMA R186, R210, 8, R186 ;  /* 0x40200000d2ba782b */ /* 0x000fe400000000ba */
[----:B------:R-:W-:Y:S02]  /*7ac0*/  DMUL R184, R184, 8 ;  /* 0x40200000b8b87828 */ /* 0x000fe40000000000 */
[----:B------:R-:W-:Y:S02]  /*7ad0*/  DMUL R196, R82, R196 ;  /* 0x000000c452c47228 */ /* 0x000fe40000000000 */
[----:B------:R-:W-:-:S02]  /*7ae0*/  DFMA R170, R220, R170, R172 ;  /* 0x000000aadcaa722b */ /* 0x000fc400000000ac */
[----:B------:R-:W-:Y:S01]  /*7af0*/  DMUL R186, R180, R186 ;  /* 0x000000bab4ba7228 */ /* 0x000fe20000000000 */
[----:B------:R-:W2:Y:S01]  /*7b00*/  LDG.E.64.CONSTANT R172, desc[UR18][R98.64+0x659b00] ;  /* 0x659b001262ac7981 */ /* 0x000ea2000c1e9b00 */
[----:B------:R-:W-:Y:S02]  /*7b10*/  DADD R166, -R110, R166 ;  /* 0x000000006ea67229 */ /* 0x000fe400000001a6 */
[----:B------:R-:W-:Y:S02]  /*7b20*/  DADD R150, -R108, R150 ;  /* 0x000000006c967229 */ /* 0x000fe40000000196 */
[----:B------:R-:W-:Y:S02]  /*7b30*/  DADD R174, -R114, R174 ;  /* 0x0000000072ae7229 */ /* 0x000fe400000001ae */
[----:B------:R-:W-:Y:S02]  /*7b40*/  DADD R168, R168, -R54 ;  /* 0x00000000a8a87229 */ /* 0x000fe40000000836 */
[----:B------:R-:W-:-:S02]  /*7b50*/  DFMA R196, R152, R234, R196 ;  /* 0x000000ea98c4722b */ /* 0x000fc400000000c4 */
[----:B------:R-:W-:-:S04]  /*7b60*/  DMUL R152, R152, R148 ;  /* 0x0000009498987228 */ /* 0x000fc80000000000 */
[----:B------:R-:W-:Y:S02]  /*7b70*/  DFMA R168, R174, 8, R168 ;  /* 0x40200000aea8782b */ /* 0x000fe400000000a8 */
[----:B------:R-:W-:Y:S02]  /*7b80*/  DADD R136, -R64, R136 ;  /* 0x0000000040887229 */ /* 0x000fe40000000188 */
[----:B------:R-:W-:Y:S02]  /*7b90*/  DMUL R152, R152, UR14 ;  /* 0x0000000e98987c28 */ /* 0x000fe40008000000 */
[----:B------:R-:W-:Y:S02]  /*7ba0*/  DFMA R156, R70, -8, R156 ;  /* 0xc0200000469c782b */ /* 0x000fe4000000009c */
[----:B------:R-:W-:Y:S02]  /*7bb0*/  DMUL R82, R82, R148 ;  /* 0x0000009452527228 */ /* 0x000fe40000000000 */
[----:B------:R-:W-:-:S04]  /*7bc0*/  DFMA R142, R76, -8, R142 ;  /* 0xc02000004c8e782b */ /* 0x000fc8000000008e */
[----:B------:R-:W-:Y:S02]  /*7bd0*/  DFMA R156, R160, 8, R156 ;  /* 0x40200000a09c782b */ /* 0x000fe4000000009c */
[C---:B---3--:R-:W-:Y:S02]  /*7be0*/  DFMA R194, R44.reuse, R190, R194 ;  /* 0x000000be2cc2722b */ /* 0x048fe400000000c2 */
[----:B------:R-:W-:Y:S02]  /*7bf0*/  DMUL R218, R44, 0.75 ;  /* 0x3fe800002cda7828 */ /* 0x000fe40000000000 */
[----:B----4-:R-:W-:Y:S02]  /*7c00*/  DADD R72, R72, -R48 ;  /* 0x0000000048487229 */ /* 0x010fe40000000830 */
[----:B--2---:R-:W-:Y:S02]  /*7c10*/  DADD R138, R138, -R34 ;  /* 0x000000008a8a7229 */ /* 0x004fe40000000822 */
[----:B------:R-:W-:-:S02]  /*7c20*/  DADD R140, R140, -R30 ;  /* 0x000000008c8c7229 */ /* 0x000fc4000000081e */
[----:B------:R-:W-:Y:S02]  /*7c30*/  DADD R176, R176, -R28 ;  /* 0x00000000b0b07229 */ /* 0x000fe4000000081c */
[----:B------:R-:W-:Y:S01]  /*7c40*/  DADD R134, R134, -R32 ;  /* 0x0000000086867229 */ /* 0x000fe20000000820 */
[----:B------:R-:W-:Y:S01]  /*7c50*/  IMAD.U32 R180, RZ, RZ, UR12 ;  /* 0x0000000cffb47e24 */ /* 0x000fe2000f8e00ff */
[----:B------:R-:W-:Y:S01]  /*7c60*/  DFMA R194, R200, R224, R194 ;  /* 0x000000e0c8c2722b */ /* 0x000fe200000000c2 */
[----:B------:R-:W-:Y:S01]  /*7c70*/  MOV R181, UR13 ;  /* 0x0000000d00b57c02 */ /* 0x000fe20008000f00 */
[----:B------:R-:W-:Y:S01]  /*7c80*/  DFMA R142, R144, 8, R142 ;  /* 0x40200000908e782b */ /* 0x000fe2000000008e */
[----:B------:R0:W2:Y:S05]  /*7c90*/  LDG.E.64.CONSTANT R160, desc[UR18][R36.64+0x7c1800] ;  /* 0x7c18001224a07981 */ /* 0x0000aa000c1e9b00 */
[----:B------:R-:W-:-:S02]  /*7ca0*/  DFMA R194, R58, R148, R194 ;  /* 0x000000943ac2722b */ /* 0x000fc400000000c2 */
[----:B------:R-:W-:Y:S02]  /*7cb0*/  DFMA R132, R190, -R218, R132 ;  /* 0x800000dabe84722b */ /* 0x000fe40000000084 */
[----:B------:R-:W-:Y:S01]  /*7cc0*/  DFMA R124, R124, 8, R72 ;  /* 0x402000007c7c782b */ /* 0x000fe20000000048 */
[----:B------:R-:W0:Y:S03]  /*7cd0*/  LDG.E.64.CONSTANT R36, desc[UR18][R66.64+0x659180] ;  /* 0x6591801242247981 */ /* 0x000e26000c1e9b00 */
[----:B------:R-:W-:-:S08]  /*7ce0*/  DFMA R194, R194, 2, R46 ;  /* 0x40000000c2c2782b */ /* 0x000fd0000000002e */
[----:B------:R-:W-:Y:S02]  /*7cf0*/  DFMA R194, R190, R18, R194 ;  /* 0x00000012bec2722b */ /* 0x000fe400000000c2 */
[----:B------:R-:W-:Y:S02]  /*7d00*/  DFMA R132, R132, 2, R158 ;  /* 0x400000008484782b */ /* 0x000fe4000000009e */
[----:B------:R-:W-:Y:S01]  /*7d10*/  DFMA R140, R188, 8, R140 ;  /* 0x40200000bc8c782b */ /* 0x000fe2000000008c */
[----:B------:R-:W3:Y:S03]  /*7d20*/  LDG.E.64.CONSTANT R158, desc[UR18][R22.64+0x7c17f0] ;  /* 0x7c17f012169e7981 */ /* 0x000ee6000c1e9b00 */
[----:B------:R-:W-:Y:S01]  /*7d30*/  DFMA R194, R200, R206, R194 ;  /* 0x000000cec8c2722b */ /* 0x000fe200000000c2 */
[----:B------:R-:W4:Y:S01]  /*7d40*/  LDG.E.64.CONSTANT R188, desc[UR18][R66.64+0x659b00] ;  /* 0x659b001242bc7981 */ /* 0x000f22000c1e9b00 */
[----:B------:R-:W-:-:S02]  /*7d50*/  DFMA R132, -R202, R148, R132 ;  /* 0x00000094ca84722b */ /* 0x000fc40000000184 */
[----:B------:R-:W-:Y:S02]  /*7d60*/  DADD R46, -R88, R96 ;  /* 0x00000000582e7229 */ /* 0x000fe40000000160 */
[----:B------:R-:W-:Y:S02]  /*7d70*/  DMUL R72, R18, 0.75 ;  /* 0x3fe8000012487828 */ /* 0x000fe40000000000 */
[----:B------:R-:W-:Y:S02]  /*7d80*/  DFMA R194, R40, R148, R194 ;  /* 0x0000009428c2722b */ /* 0x000fe400000000c2 */
[----:B------:R-:W-:Y:S02]  /*7d90*/  DFMA R184, R182, R124, -R184 ;  /* 0x0000007cb6b8722b */ /* 0x000fe400000008b8 */
[----:B------:R-:W-:Y:S01]  /*7da0*/  DMUL R140, R178, R140 ;  /* 0x0000008cb28c7228 */ /* 0x000fe20000000000 */
[----:B------:R-:W4:Y:S01]  /*7db0*/  LDG.E.64.CONSTANT R182, desc[UR18][R66.64+0x6587f0] ;  /* 0x6587f01242b67981 */ /* 0x000f22000c1e9b00 */
[----:B------:R-:W-:-:S02]  /*7dc0*/  DFMA R72, R190, -R72, R132 ;  /* 0x80000048be48722b */ /* 0x000fc40000000084 */
[----:B------:R-:W-:Y:S02]  /*7dd0*/  DFMA R46, R194, R46, R170 ;  /* 0x0000002ec22e722b */ /* 0x000fe400000000aa */
[----:B------:R-:W-:Y:S02]  /*7de0*/  DADD R124, -R88, R102 ;  /* 0x00000000587c7229 */ /* 0x000fe40000000166 */
[----:B------:R-:W-:Y:S02]  /*7df0*/  DFMA R166, R166, 8, R176 ;  /* 0x40200000a6a6782b */ /* 0x000fe400000000b0 */
[----:B------:R-:W-:Y:S02]  /*7e00*/  DMUL R140, R140, 8 ;  /* 0x402000008c8c7828 */ /* 0x000fe40000000000 */
[----:B------:R-:W-:Y:S02]  /*7e10*/  DFMA R134, R150, 8, R134 ;  /* 0x402000009686782b */ /* 0x000fe40000000086 */
[----:B------:R-:W-:-:S02]  /*7e20*/  DFMA R184, R186, 8, R184 ;  /* 0x40200000bab8782b */ /* 0x000fc400000000b8 */
[----:B------:R-:W-:Y:S02]  /*7e30*/  DFMA R46, R72, R124, R46 ;  /* 0x0000007c482e722b */ /* 0x000fe4000000002e */
[----:B------:R-:W-:Y:S02]  /*7e40*/  DADD R132, R28, -R34 ;  /* 0x000000001c847229 */ /* 0x000fe40000000822 */
[----:B------:R-:W-:Y:S01]  /*7e50*/  DFMA R136, R136, 8, R138 ;  /* 0x402000008888782b */ /* 0x000fe2000000008a */
[----:B------:R-:W-:Y:S01]  /*7e60*/  IMAD.U32 R170, RZ, RZ, UR12 ;  /* 0x0000000cffaa7e24 */ /* 0x000fe2000f8e00ff */
[----:B------:R-:W-:Y:S01]  /*7e70*/  DFMA R140, R164, R166, -R140 ;  /* 0x000000a6a48c722b */ /* 0x000fe2000000088c */
[----:B------:R-:W-:Y:S01]  /*7e80*/  MOV R171, UR13 ;  /* 0x0000000d00ab7c02 */ /* 0x000fe20008000f00 */
[----:B------:R-:W-:Y:S01]  /*7e90*/  DMUL R134, R162, R134 ;  /* 0x00000086a2867228 */ /* 0x000fe20000000000 */
[----:B------:R-:W-:Y:S01]  /*7ea0*/  IMAD.U32 R176, RZ, RZ, UR12 ;  /* 0x0000000cffb07e24 */ /* 0x000fe2000f8e00ff */
[----:B------:R-:W-:Y:S01]  /*7eb0*/  DFMA R168, -R154, R168, R184 ;  /* 0x000000a89aa8722b */ /* 0x000fe200000001b8 */
[----:B------:R-:W-:Y:S01]  /*7ec0*/  MOV R177, UR13 ;  /* 0x0000000d00b17c02 */ /* 0x000fe20008000f00 */
[----:B------:R-:W-:Y:S01]  /*7ed0*/  DADD R124, -R50, R52 ;  /* 0x00000000327c7229 */ /* 0x000fe20000000134 */
[----:B------:R-:W2:Y:S01]  /*7ee0*/  LDG.E.64.CONSTANT R150, desc[UR18][R98.64+0x659180] ;  /* 0x6591801262967981 */ /* 0x000ea2000c1e9b00 */
[----:B------:R-:W-:-:S02]  /*7ef0*/  DADD R72, R48, -R54 ;  /* 0x0000000030487229 */ /* 0x000fc40000000836 */
[----:B------:R-:W-:Y:S01]  /*7f00*/  DFMA R46, R148, R46, R196 ;  /* 0x0000002e942e722b */ /* 0x000fe200000000c4 */
[----:B------:R-:W-:Y:S01]  /*7f10*/  IMAD.U32 R166, RZ, RZ, UR12 ;  /* 0x0000000cffa67e24 */ /* 0x000fe2000f8e00ff */
[----:B------:R-:W-:Y:S01]  /*7f20*/  DFMA R134, R134, 8, R140 ;  /* 0x402000008686782b */ /* 0x000fe2000000008c */
[----:B------:R-:W-:Y:S01]  /*7f30*/  MOV R167, UR13 ;  /* 0x0000000d00a77c02 */ /* 0x000fe20008000f00 */
[----:B------:R-:W-:Y:S01]  /*7f40*/  DMUL R168, R152, R168 ;  /* 0x000000a898a87228 */ /* 0x000fe20000000000 */
[----:B------:R-:W4:Y:S01]  /*7f50*/  LDG.E.64.CONSTANT R148, desc[UR18][R98.64+0x657e80] ;  /* 0x657e801262947981 */ /* 0x000f22000c1e9b00 */
[----:B------:R-:W-:Y:S02]  /*7f60*/  DADD R140, -R30, R32 ;  /* 0x000000001e8c7229 */ /* 0x000fe40000000120 */
[----:B------:R-:W-:Y:S01]  /*7f70*/  DFMA R124, R124, 8, R72 ;  /* 0x402000007c7c782b */ /* 0x000fe20000000048 */
[----:B------:R-:W2:Y:S01]  /*7f80*/  LDG.E.64.CONSTANT R164, desc[UR18][R98.64+0x657500] ;  /* 0x6575001262a47981 */ /* 0x000ea2000c1e9b00 */
[----:B------:R-:W-:-:S02]  /*7f90*/  DFMA R134, -R146, R136, R134 ;  /* 0x000000889286722b */ /* 0x000fc40000000186 */
[----:B------:R-:W-:Y:S01]  /*7fa0*/  DFMA R168, R46, UR26, R168 ;  /* 0x0000001a2ea87c2b */ /* 0x000fe200080000a8 */
[----:B------:R-:W4:Y:S01]  /*7fb0*/  LDG.E.64.CONSTANT R136, desc[UR18][R98.64+0x6587f0] ;  /* 0x6587f01262887981 */ /* 0x000f22000c1e9b00 */
[----:B------:R-:W-:Y:S02]  /*7fc0*/  DFMA R132, R140, 8, R132 ;  /* 0x402000008c84782b */ /* 0x000fe40000000084 */
[----:B------:R-:W-:Y:S01]  /*7fd0*/  DMUL R72, R82, UR14 ;  /* 0x0000000e52487c28 */ /* 0x000fe20008000000 */
[----:B------:R-:W2:Y:S01]  /*7fe0*/  LDG.E.64.CONSTANT R184, desc[UR18][R66.64+0x657e80] ;  /* 0x657e801242b87981 */ /* 0x000ea2000c1e9b00 */
[----:B------:R-:W-:-:S03]  /*7ff0*/  DMUL R46, R18, R124 ;  /* 0x0000007c122e7228 */ /* 0x000fc60000000000 */
[----:B------:R-:W2:Y:S01]  /*8000*/  LDG.E.64.CONSTANT R124, desc[UR18][R98.64+0x658808] ;  /* 0x65880812627c7981 */ /* 0x000ea2000c1e9b00 */
[----:B------:R-:W-:Y:S02]  /*8010*/  DMUL R82, R18, R132 ;  /* 0x0000008412527228 */ /* 0x000fe40000000000 */
[----:B------:R-:W-:Y:S01]  /*8020*/  DFMA R134, R72, R134, R168 ;  /* 0x000000864886722b */ /* 0x000fe200000000a8 */
[----:B------:R-:W2:Y:S01]  /*8030*/  LDG.E.64.CONSTANT R132, desc[UR18][R98.64+0x6587f8] ;  /* 0x6587f81262847981 */ /* 0x000ea2000c1e9b00 */
[----:B------:R-:W-:-:S03]  /*8040*/  DADD R156, R156, -R46 ;  /* 0x000000009c9c7229 */ /* 0x000fc6000000082e */
[----:B------:R-:W2:Y:S01]  /*8050*/  LDG.E.64.CONSTANT R146, desc[UR18][R98.64+0x658810] ;  /* 0x6588101262927981 */ /* 0x000ea2000c1e9b00 */
[----:B------:R-:W-:-:S03]  /*8060*/  DADD R142, R142, -R82 ;  /* 0x000000008e8e7229 */ /* 0x000fc60000000852 */
[----:B------:R-:W2:Y:S01]  /*8070*/  LDG.E.64.CONSTANT R162, desc[UR18][R60.64+0x7c1800] ;  /* 0x7c1800123ca27981 */ /* 0x000ea2000c1e9b00 */
[----:B------:R-:W-:Y:S01]  /*8080*/  DFMA R134, R152, R156, R134 ;  /* 0x0000009c9886722b */ /* 0x000fe20000000086 */
[----:B------:R-:W-:Y:S01]  /*8090*/  IMAD.U32 R168, RZ, RZ, UR12 ;  /* 0x0000000cffa87e24 */ /* 0x000fe2000f8e00ff */
[----:B------:R-:W-:Y:S01]  /*80a0*/  MOV R169, UR13 ;  /* 0x0000000d00a97c02 */ /* 0x000fe20008000f00 */
[----:B------:R-:W2:Y:S04]  /*80b0*/  LDG.E.64.CONSTANT R156, desc[UR18][R22.64+0x7c17f8] ;  /* 0x7c17f812169c7981 */ /* 0x000ea8000c1e9b00 */
[----:B------:R-:W2:Y:S01]  /*80c0*/  LDG.E.64.CONSTANT R98, desc[UR18][R66.64+0x657500] ;  /* 0x6575001242627981 */ /* 0x000ea2000c1e9b00 */
[----:B------:R-:W-:-:S03]  /*80d0*/  DFMA R134, R72, R142, R134 ;  /* 0x0000008e4886722b */ /* 0x000fc60000000086 */
[----:B------:R-:W2:Y:S04]  /*80e0*/  LDG.E.64.CONSTANT R152, desc[UR18][R22.64+0x7c1808] ;  /* 0x7c18081216987981 */ /* 0x000ea8000c1e9b00 */
[----:B------:R-:W2:Y:S01]  /*80f0*/  LDG.E.64.CONSTANT R142, desc[UR18][R38.64+0x7c0e80] ;  /* 0x7c0e8012268e7981 */ /* 0x000ea2000c1e9b00 */
[----:B------:R-:W-:-:S03]  /*8100*/  DFMA R134, R134, UR28, R246 ;  /* 0x0000001c86867c2b */ /* 0x000fc600080000f6 */
[----:B------:R-:W2:Y:S04]  /*8110*/  LDG.E.64.CONSTANT R140, desc[UR18][R22.64+0x7c1810] ;  /* 0x7c181012168c7981 */ /* 0x000ea8000c1e9b00 */
        /* <DEDUP_REMOVED lines=16> */
[----:B------:R-:W2:Y:S04]  /*8220*/  LDG.E.64.CONSTANT R72, desc[UR18][R38.64+0x7c0500] ;  /* 0x7c05001226487981 */ /* 0x000ea8000c1e9b00 */
[----:B------:R-:W2:Y:S04]  /*8230*/  LDG.E.64.CONSTANT R84, desc[UR18][R66.64+0x658810] ;  /* 0x6588101242547981 */ /* 0x000ea8000c1e9b00 */
[----:B------:R4:W2:Y:S04]  /*8240*/  LDG.E.64.CONSTANT R74, desc[UR18][R66.64+0x658808] ;  /* 0x65880812424a7981 */ /* 0x0008a8000c1e9b00 */
[----:B------:R-:W2:Y:S04]  /*8250*/  LDG.E.64.CONSTANT R138, desc[UR18][R38.64+0x7c2180] ;  /* 0x7c218012268a7981 */ /* 0x000ea8000c1e9b00 */
[----:B------:R-:W2:Y:S04]  /*8260*/  LDG.E.64.CONSTANT R154, desc[UR18][R24.64+0x7c1800] ;  /* 0x7c180012189a7981 */ /* 0x000ea8000c1e9b00 */
[----:B-1----:R1:W2:Y:S04]  /*8270*/  LDG.E.64.CONSTANT R134, desc[UR18][R38.64+0x7c2b00] ;  /* 0x7c2b001226867981 */ /* 0x0022a8000c1e9b00 */
[----:B------:R-:W2:Y:S01]  /*8280*/  LDG.E.64 R60, desc[UR18][R56.64+0x658800] ;  /* 0x65880012383c7981 */ /* 0x000ea2000c1e1b00 */
[----:B------:R-:W-:-:S02]  /*8290*/  DADD R192, -R96, R192 ;  /* 0x0000000060c07229 */ /* 0x000fc400000001c0 */
[----:B------:R-:W-:Y:S02]  /*82a0*/  DADD R78, -R78, R50 ;  /* 0x000000004e4e7229 */ /* 0x000fe40000000132 */
[----:B------:R-:W-:Y:S02]  /*82b0*/  DADD R88, R88, -R96 ;  /* 0x0000000058587229 */ /* 0x000fe40000000860 */
[----:B------:R-:W-:Y:S02]  /*82c0*/  DADD R128, -R128, R48 ;  /* 0x0000000080807229 */ /* 0x000fe40000000130 */
[----:B------:R-:W-:Y:S02]  /*82d0*/  DADD R80, -R80, R52 ;  /* 0x0000000050507229 */ /* 0x000fe40000000134 */
[----:B------:R-:W-:Y:S02]  /*82e0*/  DADD R122, -R122, R30 ;  /* 0x000000007a7a7229 */ /* 0x000fe4000000011e */
[----:B------:R-:W-:-:S02]  /*82f0*/  DADD R118, R118, -R96 ;  /* 0x0000000076767229 */ /* 0x000fc40000000860 */
[----:B------:R-:W-:Y:S02]  /*8300*/  DADD R102, -R96, R102 ;  /* 0x0000000060667229 */ /* 0x000fe40000000166 */
[----:B------:R-:W-:Y:S02]  /*8310*/  DADD R120, -R120, R54 ;  /* 0x0000000078787229 */ /* 0x000fe40000000136 */
[----:B------:R-:W-:Y:S02]  /*8320*/  DADD R100, -R100, R28 ;  /* 0x0000000064647229 */ /* 0x000fe4000000011c */
[----:B------:R-:W-:Y:S02]  /*8330*/  DADD R104, -R104, R32 ;  /* 0x0000000068687229 */ /* 0x000fe40000000120 */
[----:B------:R-:W-:Y:S02]  /*8340*/  DADD R86, -R86, R34 ;  /* 0x0000000056567229 */ /* 0x000fe40000000122 */
[----:B------:R-:W-:-:S02]  /*8350*/  DFMA R70, R90, -8, R70 ;  /* 0xc02000005a46782b */ /* 0x000fc40000000046 */
[----:B------:R-:W-:-:S06]  /*8360*/  DFMA R68, R68, -8, R76 ;  /* 0xc02000004444782b */ /* 0x000fcc000000004c */
[----:B------:R-:W-:Y:S02]  /*8370*/  DFMA R70, R46, 8, R70 ;  /* 0x402000002e46782b */ /* 0x000fe40000000046 */
[----:B0-----:R-:W-:Y:S02]  /*8380*/  DADD R36, -R96, R36 ;  /* 0x0000000060247229 */ /* 0x001fe40000000124 */
[----:B---3--:R-:W-:Y:S02]  /*8390*/  DADD R106, R106, -R158 ;  /* 0x000000006a6a7229 */ /* 0x008fe4000000089e */
[----:B----4-:R-:W-:Y:S02]  /*83a0*/  DMUL R66, R136, 0.75 ;  /* 0x3fe8000088427828 */ /* 0x010fe40000000000 */
[----:B--2---:R-:W-:Y:S02]  /*83b0*/  DMUL R216, R164, 0.75 ;  /* 0x3fe80000a4d87828 */ /* 0x004fe40000000000 */
[----:B------:R-:W-:-:S02]  /*83c0*/  DMUL R212, R132, 3 ;  /* 0x4008000084d47828 */ /* 0x000fc40000000000 */
[----:B------:R-:W-:Y:S02]  /*83d0*/  DMUL R204, R132, R200 ;  /* 0x000000c884cc7228 */ /* 0x000fe40000000000 */
[----:B-1----:R-:W-:-:S06]  /*83e0*/  DMUL R38, R44, R166 ;  /* 0x000000a62c267228 */ /* 0x002fcc0000000000 */
[----:B------:R-:W-:Y:S02]  /*83f0*/  DFMA R22, -R26, R144, R204 ;  /* 0x000000901a16722b */ /* 0x000fe400000001cc */
[----:B------:R-:W-:Y:S02]  /*8400*/  DFMA R222, R62, R170, R38 ;  /* 0x000000aa3ede722b */ /* 0x000fe40000000026 */
[----:B------:R-:W-:Y:S02]  /*8410*/  DMUL R214, R148, R186 ;  /* 0x000000ba94d67228 */ /* 0x000fe40000000000 */
[----:B------:R-:W-:Y:S02]  /*8420*/  DMUL R208, R124, R196 ;  /* 0x000000c47cd07228 */ /* 0x000fe40000000000 */
[----:B------:R-:W-:Y:S02]  /*8430*/  DFMA R22, -R66, R202, R22 ;  /* 0x000000ca4216722b */ /* 0x000fe40000000116 */
[----:B------:R-:W-:-:S04]  /*8440*/  DMUL R66, R150, R178 ;  /* 0x000000b296427228 */ /* 0x000fc80000000000 */
[----:B------:R-:W-:Y:S02]  /*8450*/  DFMA R210, R136, R202, R208 ;  /* 0x000000ca88d2722b */ /* 0x000fe400000000d0 */
[----:B------:R-:W-:Y:S02]  /*8460*/  DFMA R222, R224, R176, R222 ;  /* 0x000000b0e0de722b */ /* 0x000fe400000000de */
[----:B------:R-:W-:Y:S02]  /*8470*/  DFMA R62, -R26, R174, R214 ;  /* 0x000000ae1a3e722b */ /* 0x000fe400000001d6 */
[----:B------:R-:W-:Y:S02]  /*8480*/  DMUL R16, R16, R168 ;  /* 0x000000a810107228 */ /* 0x000fe40000000000 */
[----:B------:R-:W-:Y:S02]  /*8490*/  DFMA R218, R164, R190, R66 ;  /* 0x000000bea4da722b */ /* 0x000fe40000000042 */
[----:B------:R-:W-:-:S02]  /*84a0*/  DFMA R222, R58, R168, R222 ;  /* 0x000000a83ade722b */ /* 0x000fc400000000de */
[----:B------:R-:W-:Y:S02]  /*84b0*/  DFMA R190, -R216, R190, R62 ;  /* 0x000000bed8be722b */ /* 0x000fe4000000013e */
[----:B------:R-:W-:Y:S02]  /*84c0*/  DMUL R58, R44, 3 ;  /* 0x400800002c3a7828 */ /* 0x000fe40000000000 */
[----:B------:R-:W-:Y:S02]  /*84d0*/  DFMA R210, R224, R144, R210 ;  /* 0x00000090e0d2722b */ /* 0x000fe400000000d2 */
[----:B------:R-:W-:Y:S02]  /*84e0*/  DMUL R62, R20, R170 ;  /* 0x000000aa143e7228 */ /* 0x000fe40000000000 */
[----:B------:R-:W-:Y:S02]  /*84f0*/  DFMA R44, R160, R180, R16 ;  /* 0x000000b4a02c722b */ /* 0x000fe40000000010 */
[----:B------:R-:W-:-:S02]  /*8500*/  DMUL R202, R148, 3 ;  /* 0x4008000094ca7828 */ /* 0x000fc40000000000 */
[----:B------:R-:W-:Y:S02]  /*8510*/  DFMA R218, R224, R174, R218 ;  /* 0x000000aee0da722b */ /* 0x000fe400000000da */
[----:B------:R-:W-:Y:S02]  /*8520*/  DFMA R220, -R26, R176, R16 ;  /* 0x000000b01adc722b */ /* 0x000fe40000000110 */
[----:B------:R-:W-:Y:S02]  /*8530*/  DFMA R24, R200, R212, R210 ;  /* 0x000000d4c818722b */ /* 0x000fe400000000d2 */
[----:B------:R-:W-:Y:S02]  /*8540*/  DFMA R62, R222, 2, R62 ;  /* 0x40000000de3e782b */ /* 0x000fe4000000003e */
[----:B------:R-:W-:Y:S02]  /*8550*/  DMUL R16, R18, R166 ;  /* 0x000000a612107228 */ /* 0x000fe40000000000 */
[----:B------:R-:W-:-:S02]  /*8560*/  DFMA R44, R166, R58, R44 ;  /* 0x0000003aa62c722b */ /* 0x000fc4000000002c */
[----:B------:R-:W-:Y:S02]  /*8570*/  DMUL R200, R150, 3 ;  /* 0x4008000096c87828 */ /* 0x000fe40000000000 */
[----:B------:R-:W-:Y:S02]  /*8580*/  DFMA R214, R172, R194, R214 ;  /* 0x000000c2acd6722b */ /* 0x000fe400000000d6 */
[----:B------:R-:W-:Y:S02]  /*8590*/  DFMA R202, R186, R202, R218 ;  /* 0x000000cabaca722b */ /* 0x000fe400000000da */
[----:B------:R-:W-:Y:S02]  /*85a0*/  DADD R184, -R96, R184 ;  /* 0x0000000060b87229 */ /* 0x000fe400000001b8 */
[----:B------:R-:W-:Y:S02]  /*85b0*/  DFMA R220, -R116, R170, R220 ;  /* 0x000000aa74dc722b */ /* 0x000fe400000001dc */
[----:B------:R-:W-:-:S02]  /*85c0*/  DMUL R20, R172, 0.75 ;  /* 0x3fe80000ac147828 */ /* 0x000fc40000000000 */
[----:B------:R-:W-:Y:S02]  /*85d0*/  DFMA R66, -R26, R174, R66 ;  /* 0x000000ae1a42722b */ /* 0x000fe40000000142 */
[----:B------:R-:W-:Y:S02]  /*85e0*/  DMUL R42, R42, R168 ;  /* 0x000000a82a2a7228 */ /* 0x000fe40000000000 */
[----:B------:R-:W-:Y:S02]  /*85f0*/  DADD R62, R62, R16 ;  /* 0x000000003e3e7229 */ /* 0x000fe40000000010 */
[----:B------:R-:W-:Y:S02]  /*8600*/  DFMA R44, R224, R176, R44 ;  /* 0x000000b0e02c722b */ /* 0x000fe4000000002c */
[----:B------:R-:W-:Y:S02]  /*8610*/  DMUL R210, R124, 3 ;  /* 0x400800007cd27828 */ /* 0x000fe40000000000 */
[----:B------:R-:W-:-:S02]  /*8620*/  DFMA R204, R146, R198, R204 ;  /* 0x000000c692cc722b */ /* 0x000fc400000000cc */
[----:B------:R-:W-:Y:S02]  /*8630*/  DFMA R200, R178, R200, R214 ;  /* 0x000000c8b2c8722b */ /* 0x000fe400000000d6 */
[----:B------:R-:W-:Y:S02]  /*8640*/  DMUL R184, R202, R184 ;  /* 0x000000b8cab87228 */ /* 0x000fe40000000000 */
[----:B------:R-:W-:Y:S02]  /*8650*/  DADD R98, -R96, R98 ;  /* 0x0000000060627229 */ /* 0x000fe40000000162 */
[----:B------:R-:W-:Y:S02]  /*8660*/  DADD R130, R130, -R156 ;  /* 0x0000000082827229 */ /* 0x000fe4000000089c */
[----:B------:R-:W-:Y:S02]  /*8670*/  DFMA R208, -R26, R144, R208 ;  /* 0x000000901ad0722b */ /* 0x000fe400000001d0 */
[----:B------:R-:W-:-:S02]  /*8680*/  DMUL R192, R24, R192 ;  /* 0x000000c018c07228 */ /* 0x000fc40000000000 */
[----:B------:R-:W-:Y:S02]  /*8690*/  DFMA R26, -R26, R176, R38 ;  /* 0x000000b01a1a722b */ /* 0x000fe40000000126 */
[----:B------:R-:W-:Y:S02]  /*86a0*/  DMUL R24, R160, 0.75 ;  /* 0x3fe80000a0187828 */ /* 0x000fe40000000000 */
[----:B------:R-:W-:Y:S02]  /*86b0*/  DFMA R194, R194, -R20, R66 ;  /* 0x80000014c2c2722b */ /* 0x000fe40000000042 */
[----:B------:R-:W-:Y:S02]  /*86c0*/  DFMA R220, R220, 2, R42 ;  /* 0x40000000dcdc782b */ /* 0x000fe4000000002a */
[----:B------:R-:W-:Y:S02]  /*86d0*/  DFMA R62, R206, R176, R62 ;  /* 0x000000b0ce3e722b */ /* 0x000fe4000000003e */
[----:B------:R-:W-:-:S02]  /*86e0*/  DFMA R44, R44, 2, R42 ;  /* 0x400000002c2c782b */ /* 0x000fc4000000002a */
[----:B------:R-:W-:Y:S02]  /*86f0*/  DFMA R196, R196, R210, R204 ;  /* 0x000000d2c4c4722b */ /* 0x000fe400000000cc */
[----:B------:R-:W-:Y:S02]  /*8700*/  DFMA R20, R224, R174, R200 ;  /* 0x000000aee014722b */ /* 0x000fe400000000c8 */
[----:B------:R-:W-:Y:S02]  /*8710*/  DADD R182, -R96, R182 ;  /* 0x0000000060b67229 */ /* 0x000fe400000001b6 */
[----:B------:R-:W-:Y:S02]  /*8720*/  DFMA R98, R190, R98, R184 ;  /* 0x00000062be62722b */ /* 0x000fe400000000b8 */
[----:B------:R-:W-:Y:S02]  /*8730*/  DFMA R78, R78, 8, R130 ;  /* 0x402000004e4e782b */ /* 0x000fe40000000082 */
[----:B------:R-:W-:-:S02]  /*8740*/  DFMA R24, R180, -R24, R26 ;  /* 0x80000018b418722b */ /* 0x000fc4000000001a */
[----:B------:R-:W-:Y:S02]  /*8750*/  DFMA R220, -R94, R176, R220 ;  /* 0x000000b05edc722b */ /* 0x000fe400000001dc */
[----:B------:R-:W-:Y:S02]  /*8760*/  DFMA R62, R40, R168, R62 ;  /* 0x000000a8283e722b */ /* 0x000fe4000000003e */
[----:B------:R-:W-:Y:S02]  /*8770*/  DMUL R26, R18, 3 ;  /* 0x40080000121a7828 */ /* 0x000fe40000000000 */
[----:B------:R-:W-:Y:S02]  /*8780*/  DFMA R44, R180, R162, R44 ;  /* 0x000000a2b42c722b */ /* 0x000fe4000000002c */
[----:B------:R-:W-:Y:S02]  /*8790*/  DMUL R212, R146, 0.75 ;  /* 0x3fe8000092d47828 */ /* 0x000fe40000000000 */
[----:B------:R-:W-:-:S02]  /*87a0*/  DFMA R196, R224, R144, R196 ;  /* 0x00000090e0c4722b */ /* 0x000fc400000000c4 */
[----:B------:R-:W-:Y:S02]  /*87b0*/  DFMA R22, R22, R182, R192 ;  /* 0x000000b61616722b */ /* 0x000fe400000000c0 */
[----:B------:R-:W-:Y:S02]  /*87c0*/  DADD R74, -R96, R74 ;  /* 0x00000000604a7229 */ /* 0x000fe4000000014a */
[----:B------:R-:W-:Y:S02]  /*87d0*/  DFMA R20, R20, R36, R98 ;  /* 0x000000241414722b */ /* 0x000fe40000000062 */
[----:B------:R-:W-:Y:S02]  /*87e0*/  DADD R188, -R96, R188 ;  /* 0x0000000060bc7229 */ /* 0x000fe400000001bc */
[----:B------:R-:W-:Y:S02]  /*87f0*/  DMUL R78, R132, R78 ;  /* 0x0000004e844e7228 */ /* 0x000fe40000000000 */
[----:B------:R-:W-:-:S02]  /*8800*/  DADD R92, R92, -R152 ;  /* 0x000000005c5c7229 */ /* 0x000fc40000000898 */
[----:B------:R-:W-:Y:S02]  /*8810*/  DADD R126, R126, -R142 ;  /* 0x000000007e7e7229 */ /* 0x000fe4000000088e */
[----:B------:R-:W-:Y:S02]  /*8820*/  DFMA R220, -R112, R170, R220 ;  /* 0x000000aa70dc722b */ /* 0x000fe400000001dc */
[----:B------:R-:W-:Y:S02]  /*8830*/  DMUL R62, R62, R88 ;  /* 0x000000583e3e7228 */ /* 0x000fe40000000000 */
[----:B------:R-:W-:Y:S02]  /*8840*/  DFMA R24, R24, 2, R16 ;  /* 0x400000001818782b */ /* 0x000fe40000000010 */
[----:B------:R-:W-:Y:S02]  /*8850*/  DFMA R26, R166, R26, R44 ;  /* 0x0000001aa61a722b */ /* 0x000fe4000000002c */
[----:B------:R-:W-:-:S02]  /*8860*/  DFMA R198, R198, -R212, R208 ;  /* 0x800000d4c6c6722b */ /* 0x000fc400000000d0 */
[----:B------:R-:W-:Y:S02]  /*8870*/  DFMA R22, R196, R74, R22 ;  /* 0x0000004ac416722b */ /* 0x000fe40000000016 */
[----:B------:R-:W-:Y:S02]  /*8880*/  DADD R84, -R96, R84 ;  /* 0x0000000060547229 */ /* 0x000fe40000000154 */
[----:B------:R-:W-:Y:S02]  /*8890*/  DFMA R20, R194, R188, R20 ;  /* 0x000000bcc214722b */ /* 0x000fe40000000014 */
[----:B------:R-:W-:Y:S02]  /*88a0*/  DFMA R106, R128, 8, R106 ;  /* 0x40200000806a782b */ /* 0x000fe4000000006a */
[----:B------:R-:W-:Y:S02]  /*88b0*/  DMUL R78, R78, 8 ;  /* 0x402000004e4e7828 */ /* 0x000fe40000000000 */
[----:B------:R-:W-:-:S02]  /*88c0*/  DFMA R80, R80, 8, R92 ;  /* 0x402000005050782b */ /* 0x000fc4000000005c */
[----:B------:R-:W-:Y:S02]  /*88d0*/  DFMA R122, R122, 8, R126 ;  /* 0x402000007a7a782b */ /* 0x000fe4000000007e */
[----:B------:R-:W-:Y:S02]  /*88e0*/  DFMA R62, R220, R118, R62 ;  /* 0x00000076dc3e722b */ /* 0x000fe4000000003e */
[-C--:B------:R-:W-:Y:S02]  /*88f0*/  DFMA R24, -R94, R176.reuse, R24 ;  /* 0x000000b05e18722b */ /* 0x080fe40000000118 */
[----:B------:R-:W-:Y:S02]  /*8900*/  DFMA R26, R206, R176, R26 ;  /* 0x000000b0ce1a722b */ /* 0x000fe4000000001a */
[----:B------:R-:W-:Y:S02]  /*8910*/  DMUL R16, R162, 0.75 ;  /* 0x3fe80000a2107828 */ /* 0x000fe40000000000 */
[----:B------:R-:W-:-:S02]  /*8920*/  DFMA R22, R198, R84, R22 ;  /* 0x00000054c616722b */ /* 0x000fc40000000016 */
[----:B------:R-:W-:Y:S02]  /*8930*/  DMUL R20, R174, R20 ;  /* 0x00000014ae147228 */ /* 0x000fe40000000000 */
[----:B------:R-:W-:Y:S02]  /*8940*/  DFMA R78, R136, R106, -R78 ;  /* 0x0000006a884e722b */ /* 0x000fe4000000084e */
[----:B------:R-:W-:Y:S02]  /*8950*/  DMUL R80, R124, R80 ;  /* 0x000000507c507228 */ /* 0x000fe40000000000 */
[----:B------:R-:W-:Y:S02]  /*8960*/  DADD R114, R114, -R140 ;  /* 0x0000000072727229 */ /* 0x000fe4000000088c */
[----:B------:R-:W-:Y:S02]  /*8970*/  DADD R110, R110, -R72 ;  /* 0x000000006e6e7229 */ /* 0x000fe40000000848 */
[----:B------:R-:W-:-:S02]  /*8980*/  DMUL R122, R148, R122 ;  /* 0x0000007a947a7228 */ /* 0x000fc40000000000 */
[----:B------:R-:W-:Y:S02]  /*8990*/  DADD R108, R108, -R138 ;  /* 0x000000006c6c7229 */ /* 0x000fe4000000088a */
[----:B------:R-:W-:Y:S02]  /*89a0*/  DFMA R16, R180, -R16, R24 ;  /* 0x80000010b410722b */ /* 0x000fe40000000018 */
[----:B------:R-:W-:Y:S02]  /*89b0*/  DFMA R26, R26, R102, R62 ;  /* 0x000000661a1a722b */ /* 0x000fe4000000003e */
[----:B------:R-:W-:Y:S02]  /*89c0*/  DADD R96, -R96, R154 ;  /* 0x0000000060607229 */ /* 0x000fe4000000019a */
[----:B------:R-:W-:Y:S02]  /*89d0*/  DFMA R20, R144, R22, R20 ;  /* 0x000000169014722b */ /* 0x000fe40000000014 */
[----:B------:R-:W-:-:S02]  /*89e0*/  DFMA R78, R80, 8, R78 ;  /* 0x40200000504e782b */ /* 0x000fc4000000004e */
[----:B------:R-:W-:Y:S02]  /*89f0*/  DFMA R114, R120, 8, R114 ;  /* 0x402000007872782b */ /* 0x000fe40000000072 */
[----:B------:R-:W-:Y:S02]  /*8a00*/  DFMA R100, R100, 8, R110 ;  /* 0x402000006464782b */ /* 0x000fe4000000006e */
[----:B------:R-:W-:Y:S02]  /*8a10*/  DMUL R122, R122, 8 ;  /* 0x402000007a7a7828 */ /* 0x000fe40000000000 */
[----:B------:R-:W-:Y:S02]  /*8a20*/  DFMA R104, R104, 8, R108 ;  /* 0x402000006868782b */ /* 0x000fe4000000006c */
[----:B------:R-:W-:Y:S02]  /*8a30*/  DMUL R144, R144, R176 ;  /* 0x000000b090907228 */ /* 0x000fe40000000000 */
[----:B------:R-:W-:-:S02]  /*8a40*/  DFMA R16, R16, R96, R26 ;  /* 0x000000601010722b */ /* 0x000fc4000000001a */
[----:B------:R-:W-:Y:S02]  /*8a50*/  DFMA R78, -R146, R114, R78 ;  /* 0x00000072924e722b */ /* 0x000fe4000000014e */
[----:B------:R-:W-:Y:S02]  /*8a60*/  DFMA R100, R164, R100, -R122 ;  /* 0x00000064a464722b */ /* 0x000fe4000000087a */
[----:B------:R-:W-:Y:S02]  /*8a70*/  DMUL R104, R150, R104 ;  /* 0x0000006896687228 */ /* 0x000fe40000000000 */
[----:B------:R-:W-:Y:S02]  /*8a80*/  DMUL R144, R144, UR14 ;  /* 0x0000000e90907c28 */ /* 0x000fe40008000000 */
[----:B------:R-:W-:Y:S02]  /*8a90*/  DADD R64, R64, -R134 ;  /* 0x0000000040407229 */ /* 0x000fe40000000886 */
[----:B------:R-:W-:-:S02]  /*8aa0*/  DFMA R16, R176, R16, R20 ;  /* 0x00000010b010722b */ /* 0x000fc40000000014 */
[----:B------:R-:W-:Y:S02]  /*8ab0*/  DADD R22, -R156, R152 ;  /* 0x000000009c167229 */ /* 0x000fe40000000198 */
[----:B------:R-:W-:Y:S02]  /*8ac0*/  DADD R20, R158, -R140 ;  /* 0x000000009e147229 */ /* 0x000fe4000000088c */
[----:B------:R-:W-:Y:S02]  /*8ad0*/  DFMA R100, R104, 8, R100 ;  /* 0x402000006864782b */ /* 0x000fe40000000064 */
[----:B------:R-:W-:Y:S02]  /*8ae0*/  DMUL R78, R144, R78 ;  /* 0x0000004e904e7228 */ /* 0x000fe40000000000 */
[----:B------:R-:W-:Y:S02]  /*8af0*/  DFMA R64, R86, 8, R64 ;  /* 0x402000005640782b */ /* 0x000fe40000000040 */
[----:B------:R-:W-:-:S02]  /*8b00*/  DMUL R174, R174, R176 ;  /* 0x000000b0aeae7228 */ /* 0x000fc40000000000 */
[----:B------:R-:W-:Y:S02]  /*8b10*/  DFMA R20, R22, 8, R20 ;  /* 0x402000001614782b */ /* 0x000fe40000000014 */
[----:B------:R-:W-:Y:S02]  /*8b20*/  DFMA R16, R16, UR26, R78 ;  /* 0x0000001a10107c2b */ /* 0x000fe4000800004e */
[----:B------:R-:W-:Y:S02]  /*8b30*/  DFMA R64, -R172, R64, R100 ;  /* 0x00000040ac40722b */ /* 0x000fe40000000164 */
[----:B------:R-:W-:Y:S02]  /*8b40*/  DADD R24, -R142, R138 ;  /* 0x000000008e187229 */ /* 0x000fe4000000018a */
[----:B------:R-:W-:Y:S02]  /*8b50*/  DADD R22, R72, -R134 ;  /* 0x0000000048167229 */ /* 0x000fe40000000886 */
[----:B------:R-:W-:Y:S01]  /*8b60*/  DMUL R174, R174, UR14 ;  /* 0x0000000eaeae7c28 */ /* 0x000fe20008000000 */
[----:B------:R-:W-:Y:S01]  /*8b70*/  UISETP.NE.AND UP0, UPT, UR6, 0xa, UPT ;  /* 0x0000000a0600788c */ /* 0x000fe2000bf05270 */
[----:B------:R-:W-:-:S02]  /*8b80*/  DFMA R68, R82, 8, R68 ;  /* 0x402000005244782b */ /* 0x000fc40000000044 */
[----:B------:R-:W-:Y:S02]  /*8b90*/  DFMA R20, -R162, R20, R70 ;  /* 0x00000014a214722b */ /* 0x000fe40000000146 */
[----:B------:R-:W-:Y:S02]  /*8ba0*/  DFMA R22, R24, 8, R22 ;  /* 0x402000001816782b */ /* 0x000fe40000000016 */
[----:B------:R-:W-:Y:S01]  /*8bb0*/  DFMA R16, R174, R64, R16 ;  /* 0x00000040ae10722b */ /* 0x000fe20000000010 */
[----:B------:R-:W-:-:S04]  /*8bc0*/  USEL UR7, UR6, URZ, UP0 ;  /* 0x000000ff06077287 */ /* 0x000fc80008000000 */
[----:B------:R-:W-:Y:S01]  /*8bd0*/  UIADD3 UR7, UPT, UPT, -UR7, -0x4, UR20 ;  /* 0xfffffffc07077890 */ /* 0x000fe2000fffe114 */
[----:B------:R-:W-:Y:S02]  /*8be0*/  DFMA R22, -R162, R22, R68 ;  /* 0x00000016a216722b */ /* 0x000fe40000000144 */
[----:B------:R-:W-:Y:S01]  /*8bf0*/  DFMA R16, R144, R20, R16 ;  /* 0x000000149010722b */ /* 0x000fe20000000010 */
[----:B------:R-:W-:Y:S02]  /*8c00*/  UIADD3 UR12, UPT, UPT, UR4, 0x8, URZ ;  /* 0x00000008040c7890 */ /* 0x000fe4000fffe0ff */
[----:B------:R-:W-:-:S05]  /*8c10*/  IMAD.U32 R20, RZ, RZ, UR7 ;  /* 0x00000007ff147e24 */ /* 0x000fca000f8e00ff */
[----:B------:R-:W-:Y:S01]  /*8c20*/  DFMA R16, R174, R22, R16 ;  /* 0x00000016ae10722b */ /* 0x000fe20000000010 */
[----:B------:R-:W-:-:S07]  /*8c30*/  ISETP.NE.AND P0, PT, R20, UR12, PT ;  /* 0x0000000c14007c0c */ /* 0x000fce000bf05270 */
[----:B------:R-:W-:Y:S01]  /*8c40*/  DFMA R16, R16, UR28, R60 ;  /* 0x0000001c10107c2b */ /* 0x000fe2000800003c */
[----:B------:R-:W-:-:S06]  /*8c50*/  UIADD3 UR4, UPT, UPT, UR4, 0xa, URZ ;  /* 0x0000000a04047890 */ /* 0x000fcc000fffe0ff */
[----:B------:R0:W-:Y:S01]  /*8c60*/  STG.E.64 desc[UR18][R56.64+0x658800], R16 ;  /* 0x6588001038007986 */ /* 0x0001e2000c101b12 */
[----:B------:R-:W-:Y:S05]  /*8c70*/  @P0 BRA `(.L_x_1) ;  /* 0xffffff7800080947 */ /* 0x000fea000383ffff */
[----:B------:R-:W-:-:S07]  /*8c80*/  MOV R11, UR4 ;  /* 0x00000004000b7c02 */ /* 0x000fce0008000f00 */
.L_x_0:
[----:B------:R-:W-:-:S06]  /*8c90*/  UISETP.NE.AND UP0, UPT, UR6, 0xa, UPT ;  /* 0x0000000a0600788c */ /* 0x000fcc000bf05270 */
[----:B------:R-:W-:-:S13]  /*8ca0*/  PLOP3.LUT P0, PT, PT, PT, UP0, 0x80, 0x8 ;  /* 0x000000000008781c */ /* 0x000fda0003f0f008 */
[----:B------:R-:W-:Y:S05]  /*8cb0*/  @!P0 EXIT ;  /* 0x000000000000894d */ /* 0x000fea0003800000 */
[----:B------:R-:W-:Y:S01]  /*8cc0*/  IMAD.WIDE.U32 R8, R11, 0xb4800, R8 ;  /* 0x000b48000b087825 */ /* 0x000fe200078e0008 */
[----:B------:R-:W1:Y:S01]  /*8cd0*/  LDC.64 R20, c[0x0][0x3d0] ;  /* 0x0000f400ff147b82 */ /* 0x000e620000000a00 */
[----:B------:R-:W2:Y:S04]  /*8ce0*/  LDCU.128 UR12, c[0x0][0x3a0] ;  /* 0x00007400ff0c77ac */ /* 0x000ea80008000c00 */
[----:B------:R-:W5:Y:S01]  /*8cf0*/  LDG.E.64.CONSTANT R8, desc[UR18][R8.64] ;  /* 0x0000001208087981 */ /* 0x000f62000c1e9b00 */
[----:B------:R-:W3:Y:S01]  /*8d00*/  LDCU.128 UR8, c[0x0][0x3b0] ;  /* 0x00007600ff0877ac */ /* 0x000ee20008000c00 */
[----:B------:R-:W-:Y:S01]  /*8d10*/  IMAD.WIDE.U32 R12, R0, UR16, RZ ;  /* 0x00000010000c7c25 */ /* 0x000fe2000f8e00ff */
[----:B------:R-:W4:Y:S01]  /*8d20*/  LDC.64 R24, c[0x0][0x3d0] ;  /* 0x0000f400ff187b82 */ /* 0x000f220000000a00 */
[----:B------:R-:W1:Y:S02]  /*8d30*/  LDCU.64 UR6, c[0x0][0x398] ;  /* 0x00007300ff0677ac */ /* 0x000e640008000a00 */
[C---:B------:R-:W-:Y:S01]  /*8d40*/  IMAD.SHL.U32 R18, R12.reuse, 0x8, RZ ;  /* 0x000000080c127824 */ /* 0x040fe200078e00ff */
[----:B------:R-:W-:Y:S01]  /*8d50*/  SHF.L.U64.HI R19, R12, 0x3, R13 ;  /* 0x000000030c137819 */ /* 0x000fe2000001020d */
[----:B------:R-:W-:Y:S01]  /*8d60*/  IMAD.WIDE.U32 R12, R2, UR17, RZ ;  /* 0x00000011020c7c25 */ /* 0x000fe2000f8e00ff */
[----:B------:R-:W-:-:S02]  /*8d70*/  UIMAD UR5, UR5, 0xa, -UR20 ;  /* 0x0000000a050578a4 */ /* 0x000fc4000f8e0a14 */
[----:B------:R-:W4:Y:S01]  /*8d80*/  LDC.64 R22, c[0x0][0x390] ;  /* 0x0000e400ff167b82 */ /* 0x000f220000000a00 */
[----:B------:R-:W-:-:S04]  /*8d90*/  IMAD.WIDE.U32 R14, R5, 0x980, RZ ;  /* 0x00000980050e7825 */ /* 0x000fc800078e00ff */
[----:B0-----:R-:W-:-:S04]  /*8da0*/  IMAD.WIDE.U32 R16, R11, 0xb4800, R6 ;  /* 0x000b48000b107825 */ /* 0x001fc800078e0006 */
[----:B------:R-:W-:Y:S01]  /*8db0*/  IMAD.WIDE.U32 R6, R3, 0x8, R18 ;  /* 0x0000000803067825 */ /* 0x000fe200078e0012 */
[----:B------:R-:W-:-:S03]  /*8dc0*/  MOV R0, R16 ;  /* 0x0000001000007202 */ /* 0x000fc60000000f00 */
[----:B------:R-:W-:Y:S01]  /*8dd0*/  IMAD.WIDE.U32 R2, R12, 0x980, R14 ;  /* 0x000009800c027825 */ /* 0x000fe200078e000e */
[C---:B--2---:R-:W-:Y:S02]  /*8de0*/  IADD3 R161, P0, PT, R6.reuse, UR14, RZ ;  /* 0x0000000e06a17c10 */ /* 0x044fe4000ff1e0ff */
[C---:B---3--:R-:W-:Y:S01]  /*8df0*/  IADD3 R165, P1, PT, R6.reuse, UR10, RZ ;  /* 0x0000000a06a57c10 */ /* 0x048fe2000ff3e0ff */
[----:B------:R-:W-:Y:S01]  /*8e00*/  IMAD R173, R13, 0x980, RZ ;  /* 0x000009800dad7824 */ /* 0x000fe200078e02ff */
[----:B------:R-:W-:Y:S01]  /*8e10*/  IADD3 R167, P2, PT, R6, UR8, RZ ;  /* 0x0000000806a77c10 */ /* 0x000fe2000ff5e0ff */
[----:B-1----:R-:W-:Y:S01]  /*8e20*/  IMAD.WIDE.U32 R12, R11, 0x8, R20 ;  /* 0x000000080b0c7825 */ /* 0x002fe200078e0014 */
[C---:B------:R-:W-:Y:S02]  /*8e30*/  IADD3.X R10, PT, PT, R7.reuse, UR15, RZ, P0, !PT ;  /* 0x0000000f070a7c10 */ /* 0x040fe400087fe4ff */
[C---:B------:R-:W-:Y:S01]  /*8e40*/  IADD3.X R162, PT, PT, R7.reuse, UR11, RZ, P1, !PT ;  /* 0x0000000b07a27c10 */ /* 0x040fe20008ffe4ff */
[----:B------:R-:W-:Y:S01]  /*8e50*/  IMAD.MOV.U32 R5, RZ, RZ, R17 ;  /* 0x000000ffff057224 */ /* 0x000fe200078e0011 */
[----:B------:R-:W-:Y:S01]  /*8e60*/  IADD3.X R164, PT, PT, R7, UR9, RZ, P2, !PT ;  /* 0x0000000907a47c10 */ /* 0x000fe200097fe4ff */
[----:B----4-:R-:W-:Y:S01]  /*8e70*/  IMAD.WIDE.U32 R14, R4, 0x8, R22 ;  /* 0x00000008040e7825 */ /* 0x010fe200078e0016 */
[----:B------:R-:W-:-:S02]  /*8e80*/  IADD3 R32, P0, PT, R12, 0x8, RZ ;  /* 0x000000080c207810 */ /* 0x000fc40007f1e0ff */
[C---:B------:R-:W-:Y:S01]  /*8e90*/  IADD3 R163, P3, PT, R6.reuse, UR12, RZ ;  /* 0x0000000c06a37c10 */ /* 0x040fe2000ff7e0ff */
[----:B------:R-:W-:Y:S01]  /*8ea0*/  IMAD.IADD R173, R3, 0x1, R173 ;  /* 0x0000000103ad7824 */ /* 0x000fe200078e02ad */
[----:B------:R-:W-:Y:S02]  /*8eb0*/  IADD3 R169, P1, PT, R6, UR6, RZ ;  /* 0x0000000606a97c10 */ /* 0x000fe4000ff3e0ff */
[----:B------:R-:W-:Y:S02]  /*8ec0*/  IADD3 R12, P2, PT, R24, -0x8, RZ ;  /* 0xfffffff8180c7810 */ /* 0x000fe40007f5e0ff */
[----:B------:R-:W-:Y:S02]  /*8ed0*/  IADD3.X R33, PT, PT, RZ, R13, RZ, P0, !PT ;  /* 0x0000000dff217210 */ /* 0x000fe400007fe4ff */
[C---:B------:R-:W-:Y:S02]  /*8ee0*/  IADD3.X R160, PT, PT, R7.reuse, UR13, RZ, P3, !PT ;  /* 0x0000000d07a07c10 */ /* 0x040fe40009ffe4ff */
[----:B------:R-:W-:-:S02]  /*8ef0*/  IADD3.X R166, PT, PT, R7, UR7, RZ, P1, !PT ;  /* 0x0000000707a67c10 */ /* 0x000fc40008ffe4ff */
[----:B------:R-:W-:-:S07]  /*8f00*/  IADD3.X R13, PT, PT, R25, -0x1, RZ, P2, !PT ;  /* 0xffffffff190d7810 */ /* 0x000fce00017fe4ff */
.L_x_2:
[----:B0-----:R-:W0:Y:S01]  /*8f10*/  LDC.64 R6, c[0x0][0x3c0] ;  /* 0x0000f000ff067b82 */ /* 0x001e220000000a00 */
[----:B------:R-:W-:-:S04]  /*8f20*/  IADD3 R60, P0, PT, R0, R167, RZ ;  /* 0x000000a7003c7210 */ /* 0x000fc80007f1e0ff */
[----:B------:R-:W-:-:S03]  /*8f30*/  IADD3.X R61, PT, PT, R5, R164, RZ, P0, !PT ;  /* 0x000000a4053d7210 */ /* 0x000fc600007fe4ff */
[----:B------:R-:W1:Y:S02]  /*8f40*/  LDC.64 R16, c[0x0][0x3c8] ;  /* 0x0000f200ff107b82 */ /* 0x000e640000000a00 */
[----:B------:R-:W2:Y:S04]  /*8f50*/  LDG.E.64.CONSTANT R28, desc[UR18][R60.64+0x8] ;  /* 0x000008123c1c7981 */ /* 0x000ea8000c1e9b00 */
[----:B------:R-:W3:Y:S04]  /*8f60*/  LDG.E.64.CONSTANT R158, desc[UR18][R60.64] ;  /* 0x000000123c9e7981 */ /* 0x000ee8000c1e9b00 */
[----:B------:R-:W4:Y:S04]  /*8f70*/  LDG.E.64.CONSTANT R30, desc[UR18][R60.64+-0x10] ;  /* 0xfffff0123c1e7981 */ /* 0x000f28000c1e9b00 */
[----:B------:R-:W4:Y:S01]  /*8f80*/  LDG.E.64.CONSTANT R34, desc[UR18][R60.64+-0x8] ;  /* 0xfffff8123c227981 */ /* 0x000f22000c1e9b00 */
[----:B0-----:R-:W-:Y:S01]  /*8f90*/  IMAD.WIDE.U32 R6, R4, 0x8, R6 ;  /* 0x0000000804067825 */ /* 0x001fe200078e0006 */
[----:B------:R-:W-:-:S02]  /*8fa0*/  IADD3 R86, P0, PT, R0, R161, RZ ;  /* 0x000000a100567210 */ /* 0x000fc40007f1e0ff */
[----:B------:R-:W4:Y:S04]  /*8fb0*/  LDG.E.64.CONSTANT R24, desc[UR18][R60.64+0x980] ;  /* 0x000980123c187981 */ /* 0x000f28000c1e9b00 */
[----:B------:R-:W2:Y:S04]  /*8fc0*/  LDG.E.64 R178, desc[UR18][R6.64+0x8] ;  /* 0x0000081206b27981 */ /* 0x000ea8000c1e1b00 */
[----:B------:R-:W4:Y:S04]  /*8fd0*/  LDG.E.64 R186, desc[UR18][R6.64+-0x10] ;  /* 0xfffff01206ba7981 */ /* 0x000f28000c1e1b00 */
[----:B------:R-:W4:Y:S01]  /*8fe0*/  LDG.E.64 R26, desc[UR18][R6.64] ;  /* 0x00000012061a7981 */ /* 0x000f22000c1e1b00 */
[----:B-1----:R-:W-:-:S03]  /*8ff0*/  IMAD.WIDE.U32 R112, R249, 0x8, R16 ;  /* 0x00000008f9707825 */ /* 0x002fc600078e0010 */
[----:B------:R-:W4:Y:S01]  /*9000*/  LDG.E.64 R174, desc[UR18][R6.64+-0x8] ;  /* 0xfffff81206ae7981 */ /* 0x000f22000c1e1b00 */
[----:B------:R-:W-:-:S03]  /*9010*/  IMAD.X R87, R5, 0x1, R10, P0 ;  /* 0x0000000105577824 */ /* 0x000fc600000e060a */
[----:B------:R-:W4:Y:S04]  /*9020*/  LDG.E.64 R52, desc[UR18][R112.64+0x8] ;  /* 0x0000081270347981 */ /* 0x000f28000c1e1b00 */
[----:B------:R-:W4:Y:S04]  /*9030*/  LDG.E.64.CONSTANT R36, desc[UR18][R86.64] ;  /* 0x0000001256247981 */ /* 0x000f28000c1e9b00 */
[----:B------:R-:W4:Y:S04]  /*9040*/  LDG.E.64.CONSTANT R188, desc[UR18][R86.64+-0x8] ;  /* 0xfffff81256bc7981 */ /* 0x000f28000c1e9b00 */
[----:B------:R-:W4:Y:S04]  /*9050*/  LDG.E.64 R56, desc[UR18][R112.64+-0x10] ;  /* 0xfffff01270387981 */ /* 0x000f28000c1e1b00 */
[----:B------:R-:W4:Y:S01]  /*9060*/  LDG.E.64.CONSTANT R22, desc[UR18][R60.64+-0x1300] ;  /* 0xffed00123c167981 */ /* 0x000f22000c1e9b00 */
[----:B------:R-:W-:-:S03]  /*9070*/  MOV R172, R2 ;  /* 0x0000000200ac7202 */ /* 0x000fc60000000f00 */
[----:B------:R0:W4:Y:S02]  /*9080*/  LDG.E.64 R156, desc[UR18][R6.64+0x10] ;  /* 0x00001012069c7981 */ /* 0x000124000c1e1b00 */
[C---:B------:R-:W-:Y:S02]  /*9090*/  IMAD.WIDE R114, R11.reuse, 0xb4800, R172 ;  /* 0x000b48000b727825 */ /* 0x040fe400078e02ac */
[----:B------:R-:W4:Y:S04]  /*90a0*/  LDG.E.64.CONSTANT R20, desc[UR18][R60.64+0x10] ;  /* 0x000010123c147981 */ /* 0x000f28000c1e9b00 */
[----:B------:R-:W4:Y:S04]  /*90b0*/  LDG.E.64.CONSTANT R184, desc[UR18][R86.64+-0x10] ;  /* 0xfffff01256b87981 */ /* 0x000f28000c1e9b00 */
[----:B------:R-:W4:Y:S04]  /*90c0*/  LDG.E.64.CONSTANT R18, desc[UR18][R60.64+-0x980] ;  /* 0xfff680123c127981 */ /* 0x000f28000c1e9b00 */
[----:B------:R-:W4:Y:S01]  /*90d0*/  LDG.E.64 R16, desc[UR18][R112.64] ;  /* 0x0000001270107981 */ /* 0x000f22000c1e1b00 */
[----:B------:R-:W-:Y:S01]  /*90e0*/  IADD3 R62, P0, PT, R114, R167, RZ ;  /* 0x000000a7723e7210 */ /* 0x000fe20007f1e0ff */
[----:B0-----:R-:W-:Y:S01]  /*90f0*/  IMAD.MOV.U32 R6, RZ, RZ, R32 ;  /* 0x000000ffff067224 */ /* 0x001fe200078e0020 */
[----:B------:R-:W-:Y:S01]  /*9100*/  MOV R7, R33 ;  /* 0x0000002100077202 */ /* 0x000fe20000000f00 */
[----:B------:R-:W4:Y:S01]  /*9110*/  LDG.E.64 R180, desc[UR18][R112.64+-0x8] ;  /* 0xfffff81270b47981 */ /* 0x000f22000c1e1b00 */
[----:B------:R-:W-:-:S03]  /*9120*/  IMAD.WIDE R58, R11, 0x8, R12 ;  /* 0x000000080b3a7825 */ /* 0x000fc600078e020c */
[----:B------:R-:W4:Y:S01]  /*9130*/  LDG.E.64 R38, desc[UR18][R6.64] ;  /* 0x0000001206267981 */ /* 0x000f22000c1e1b00 */
[----:B------:R-:W-:-:S03]  /*9140*/  IMAD.X R63, R115, 0x1, R164, P0 ;  /* 0x00000001733f7824 */ /* 0x000fc600000e06a4 */
[----:B------:R-:W4:Y:S04]  /*9150*/  LDG.E.64.CONSTANT R54, desc[UR18][R60.64+0xb4800] ;  /* 0x0b4800123c367981 */ /* 0x000f28000c1e9b00 */
[----:B------:R-:W4:Y:S04]  /*9160*/  LDG.E.64.CONSTANT R170, desc[UR18][R86.64+-0x980] ;  /* 0xfff6801256aa7981 */ /* 0x000f28000c1e9b00 */
[----:B------:R-:W4:Y:S04]  /*9170*/  LDG.E.64.CONSTANT R176, desc[UR18][R86.64+0x8] ;  /* 0x0000081256b07981 */ /* 0x000f28000c1e9b00 */
[----:B------:R-:W4:Y:S04]  /*9180*/  LDG.E.64.CONSTANT R46, desc[UR18][R62.64+-0xb4800] ;  /* 0xf4b800123e2e7981 */ /* 0x000f28000c1e9b00 */
[----:B------:R-:W4:Y:S04]  /*9190*/  LDG.E.64 R48, desc[UR18][R58.64] ;  /* 0x000000123a307981 */ /* 0x000f28000c1e1b00 */
[----:B------:R-:W4:Y:S04]  /*91a0*/  LDG.E.64 R40, desc[UR18][R58.64+-0x8] ;  /* 0xfffff8123a287981 */ /* 0x000f28000c1e1b00 */
[----:B------:R-:W4:Y:S04]  /*91b0*/  LDG.E.64.CONSTANT R50, desc[UR18][R62.64+-0x169000] ;  /* 0xe97000123e327981 */ /* 0x000f28000c1e9b00 */
[----:B------:R-:W4:Y:S01]  /*91c0*/  LDG.E.64.CONSTANT R102, desc[UR18][R86.64+-0x1300] ;  /* 0xffed001256667981 */ /* 0x000f22000c1e9b00 */
[----:B------:R-:W-:-:S03]  /*91d0*/  IADD3 R66, P0, PT, R114, R165, RZ ;  /* 0x000000a572427210 */ /* 0x000fc60007f1e0ff */
[----:B------:R-:W4:Y:S04]  /*91e0*/  LDG.E.64 R32, desc[UR18][R6.64+-0x8] ;  /* 0xfffff81206207981 */ /* 0x000f28000c1e1b00 */
[----:B------:R-:W4:Y:S04]  /*91f0*/  LDG.E.64.CONSTANT R42, desc[UR18][R60.64+0x1300] ;  /* 0x001300123c2a7981 */ /* 0x000f28000c1e9b00 */
[----:B------:R-:W4:Y:S04]  /*9200*/  LDG.E.64 R112, desc[UR18][R112.64+0x10] ;  /* 0x0000101270707981 */ /* 0x000f28000c1e1b00 */
[----:B------:R-:W4:Y:S04]  /*9210*/  LDG.E.64 R44, desc[UR18][R6.64+0x8] ;  /* 0x00000812062c7981 */ /* 0x000f28000c1e1b00 */
[----:B------:R-:W4:Y:S01]  /*9220*/  LDG.E.64.CONSTANT R110, desc[UR18][R60.64+0x169000] ;  /* 0x169000123c6e7981 */ /* 0x000f22000c1e9b00 */
[----:B------:R-:W-:-:S02]  /*9230*/  IADD3.X R67, PT, PT, R115, R162, RZ, P0, !PT ;  /* 0x000000a273437210 */ /* 0x000fc400007fe4ff */
[----:B------:R-:W-:Y:S01]  /*9240*/  IADD3 R72, P0, PT, R0, R165, RZ ;  /* 0x000000a500487210 */ /* 0x000fe20007f1e0ff */
[----:B------:R-:W4:Y:S04]  /*9250*/  LDG.E.64.CONSTANT R108, desc[UR18][R86.64+0x980] ;  /* 0x00098012566c7981 */ /* 0x000f28000c1e9b00 */
[----:B------:R-:W4:Y:S01]  /*9260*/  LDG.E.64.CONSTANT R74, desc[UR18][R66.64+-0xb4800] ;  /* 0xf4b80012424a7981 */ /* 0x000f22000c1e9b00 */
[----:B------:R-:W-:-:S03]  /*9270*/  IMAD.X R73, R5, 0x1, R162, P0 ;  /* 0x0000000105497824 */ /* 0x000fc600000e06a2 */
[----:B------:R-:W4:Y:S04]  /*9280*/  LDG.E.64.CONSTANT R68, desc[UR18][R66.64+-0x169000] ;  /* 0xe970001242447981 */ /* 0x000f28000c1e9b00 */
[----:B------:R-:W4:Y:S01]  /*9290*/  LDG.E.64.CONSTANT R58, desc[UR18][R72.64+0xb4800] ;  /* 0x0b480012483a7981 */ /* 0x000f22000c1e9b00 */
[----:B------:R-:W-:-:S03]  /*92a0*/  IADD3 R70, P0, PT, R114, R161, RZ ;  /* 0x000000a172467210 */ /* 0x000fc60007f1e0ff */
[----:B------:R-:W4:Y:S01]  /*92b0*/  LDG.E.64.CONSTANT R62, desc[UR18][R72.64+0x169000] ;  /* 0x16900012483e7981 */ /* 0x000f22000c1e9b00 */
[----:B------:R-:W-:Y:S02]  /*92c0*/  IADD3.X R71, PT, PT, R115, R10, RZ, P0, !PT ;  /* 0x0000000a73477210 */ /* 0x000fe400007fe4ff */
[-C--:B------:R-:W-:Y:S01]  /*92d0*/  IADD3 R124, P0, PT, R0, R169.reuse, RZ ;  /* 0x000000a9007c7210 */ /* 0x080fe20007f1e0ff */
[----:B------:R-:W4:Y:S04]  /*92e0*/  LDG.E.64.CONSTANT R104, desc[UR18][R86.64+0x1300] ;  /* 0x0013001256687981 */ /* 0x000f28000c1e9b00 */
[----:B------:R-:W-:Y:S01]  /*92f0*/  IMAD.X R125, R5, 0x1, R166, P0 ;  /* 0x00000001057d7824 */ /* 0x000fe200000e06a6 */
[----:B------:R-:W-:Y:S01]  /*9300*/  IADD3 R116, P0, PT, R114, R169, RZ ;  /* 0x000000a972747210 */ /* 0x000fe20007f1e0ff */
[----:B------:R-:W4:Y:S03]  /*9310*/  LDG.E.64.CONSTANT R98, desc[UR18][R70.64+-0xb4800] ;  /* 0xf4b8001246627981 */ /* 0x000f26000c1e9b00 */
[----:B------:R-:W-:Y:S01]  /*9320*/  IADD3.X R117, PT, PT, R115, R166, RZ, P0, !PT ;  /* 0x000000a673757210 */ /* 0x000fe200007fe4ff */
        /* <DEDUP_REMOVED lines=17> */
[----:B------:R-:W-:-:S02]  /*9440*/  IADD3 R196, P1, PT, R0, R163, RZ ;  /* 0x000000a300c47210 */ /* 0x000fc40007f3e0ff */
[----:B------:R-:W-:Y:S01]  /*9450*/  IADD3 R192, P0, PT, R114, R163, RZ ;  /* 0x000000a372c07210 */ /* 0x000fe20007f1e0ff */
[----:B------:R-:W4:Y:S02]  /*9460*/  LDG.E.64.CONSTANT R86, desc[UR18][R116.64+-0x168ff0] ;  /* 0xe970101274567981 */ /* 0x000f24000c1e9b00 */
[----:B------:R-:W-:Y:S01]  /*9470*/  IMAD.X R197, R5, 0x1, R160, P1 ;  /* 0x0000000105c57824 */ /* 0x000fe200008e06a0 */
        /* <DEDUP_REMOVED lines=16> */
[----:B------:R0:W4:Y:S04]  /*9580*/  LDG.E.64.CONSTANT R126, desc[UR18][R192.64+-0x167d00] ;  /* 0xe9830012c07e7981 */ /* 0x000128000c1e9b00 */
[----:B------:R-:W4:Y:S04]  /*9590*/  LDG.E.64.CONSTANT R136, desc[UR18][R196.64+0xb5b00] ;  /* 0x0b5b0012c4887981 */ /* 0x000f28000c1e9b00 */
[----:B------:R1:W4:Y:S01]  /*95a0*/  LDG.E.64.CONSTANT R124, desc[UR18][R196.64+0x16a300] ;  /* 0x16a30012c47c7981 */ /* 0x000322000c1e9b00 */
[----:B------:R-:W-:-:S05]  /*95b0*/  IADD3 R114, P0, PT, R14, R0, RZ ;  /* 0x000000000e727210 */ /* 0x000fca0007f1e0ff */
[----:B------:R-:W-:-:S05]  /*95c0*/  IMAD.X R115, R15, 0x1, R5, P0 ;  /* 0x000000010f737824 */ /* 0x000fca00000e0605 */
[----:B------:R-:W4:Y:S01]  /*95d0*/  LDG.E.64 R116, desc[UR18][R114.64] ;  /* 0x0000001272747981 */ /* 0x000f22000c1e1b00 */
[----:B--2---:R-:W-:Y:S02]  /*95e0*/  DMUL R182, R28, R178 ;  /* 0x000000b21cb67228 */ /* 0x004fe40000000000 */
[----:B---3--:R-:W-:-:S06]  /*95f0*/  DMUL R154, R158, 3 ;  /* 0x400800009e9a7828 */ /* 0x008fcc0000000000 */
[----:B----4-:R-:W-:Y:S02]  /*9600*/  DFMA R190, R30, R186, R182 ;  /* 0x000000ba1ebe722b */ /* 0x010fe400000000b6 */
[----:B------:R-:W-:-:S06]  /*9610*/  DMUL R194, R34, 3 ;  /* 0x4008000022c27828 */ /* 0x000fcc0000000000 */
[----:B0-----:R-:W-:Y:S02]  /*9620*/  DFMA R192, R26, R154, R190 ;  /* 0x0000009a1ac0722b */ /* 0x001fe400000000be */
[----:B------:R-:W-:Y:S02]  /*9630*/  DMUL R158, R158, 0.75 ;  /* 0x3fe800009e9e7828 */ /* 0x000fe40000000000 */
[----:B------:R-:W-:-:S04]  /*9640*/  DMUL R190, R34, R174 ;  /* 0x000000ae22be7228 */ /* 0x000fc80000000000 */
[----:B-1----:R-:W-:Y:S02]  /*9650*/  DFMA R196, R174, R194, R192 ;  /* 0x000000c2aec4722b */ /* 0x002fe400000000c0 */
[----:B------:R-:W-:Y:S02]  /*9660*/  DMUL R174, R24, R52 ;  /* 0x0000003418ae7228 */ /* 0x000fe40000000000 */
[----:B------:R-:W-:Y:S02]  /*9670*/  DMUL R194, R30, 0.75 ;  /* 0x3fe800001ec27828 */ /* 0x000fe40000000000 */
[----:B------:R-:W-:Y:S02]  /*9680*/  DFMA R192, -R158, R26, R190 ;  /* 0x0000001a9ec0722b */ /* 0x000fe400000001be */
[----:B------:R-:W-:Y:S02]  /*9690*/  DADD R198, -R36, R188 ;  /* 0x0000000024c67229 */ /* 0x000fe400000001bc */
[----:B------:R-:W-:-:S04]  /*96a0*/  DFMA R188, R22, R56, R174 ;  /* 0x0000003816bc722b */ /* 0x000fc800000000ae */
[----:B------:R-:W-:Y:S02]  /*96b0*/  DFMA R192, -R194, R186, R192 ;  /* 0x000000bac2c0722b */ /* 0x000fe400000001c0 */
[----:B------:R-:W-:Y:S02]  /*96c0*/  DMUL R186, R28, 3 ;  /* 0x400800001cba7828 */ /* 0x000fe40000000000 */
[----:B------:R-:W-:Y:S02]  /*96d0*/  DFMA R190, R20, R156, R190 ;  /* 0x0000009c14be722b */ /* 0x000fe400000000be */
[----:B------:R-:W-:Y:S02]  /*96e0*/  DADD R194, R184, -R36 ;  /* 0x00000000b8c27229 */ /* 0x000fe40000000824 */
[----:B------:R-:W-:Y:S02]  /*96f0*/  DMUL R184, R18, 3 ;  /* 0x4008000012b87828 */ /* 0x000fe40000000000 */
[----:B------:R-:W-:-:S02]  /*9700*/  DFMA R188, R154, R16, R188 ;  /* 0x000000109abc722b */ /* 0x000fc400000000bc */
[----:B------:R-:W-:Y:S02]  /*9710*/  DMUL R196, R196, R198 ;  /* 0x000000c6c4c47228 */ /* 0x000fe40000000000 */
[----:B------:R-:W-:-:S04]  /*9720*/  DFMA R186, R178, R186, R190 ;  /* 0x000000bab2ba722b */ /* 0x000fc800000000be */
[----:B------:R-:W-:Y:S02]  /*9730*/  DFMA R190, R180, R184, R188 ;  /* 0x000000b8b4be722b */ /* 0x000fe400000000bc */
[----:B------:R-:W-:Y:S02]  /*9740*/  DMUL R180, R18, R180 ;  /* 0x000000b412b47228 */ /* 0x000fe40000000000 */
[----:B------:R-:W-:Y:S02]  /*9750*/  DMUL R184, R20, 0.75 ;  /* 0x3fe8000014b87828 */ /* 0x000fe40000000000 */
[----:B------:R-:W-:Y:S02]  /*9760*/  DFMA R182, -R158, R26, R182 ;  /* 0x0000001a9eb6722b */ /* 0x000fe400000001b6 */
[----:B------:R-:W-:Y:S02]  /*9770*/  DMUL R178, R54, R38 ;  /* 0x0000002636b27228 */ /* 0x000fe40000000000 */
[----:B------:R-:W-:-:S02]  /*9780*/  DADD R198, -R36, R170 ;  /* 0x0000000024c67229 */ /* 0x000fc400000001aa */
[----:B------:R-:W-:Y:S02]  /*9790*/  DFMA R194, R192, R194, R196 ;  /* 0x000000c2c0c2722b */ /* 0x000fe400000000c4 */
[----:B------:R-:W-:Y:S02]  /*97a0*/  DFMA R170, R26, R154, R186 ;  /* 0x0000009a1aaa722b */ /* 0x000fe400000000ba */
[----:B------:R-:W-:Y:S02]  /*97b0*/  DADD R196, -R36, R176 ;  /* 0x0000000024c47229 */ /* 0x000fe400000001b0 */
[----:B------:R-:W-:Y:S02]  /*97c0*/  DMUL R186, R46, 3 ;  /* 0x400800002eba7828 */ /* 0x000fe40000000000 */
[----:B------:R-:W-:Y:S02]  /*97d0*/  DMUL R188, R22, 0.75 ;  /* 0x3fe8000016bc7828 */ /* 0x000fe40000000000 */
[----:B------:R-:W-:-:S02]  /*97e0*/  DFMA R176, -R158, R16, R180 ;  /* 0x000000109eb0722b */ /* 0x000fc400000001b4 */
[----:B------:R-:W-:Y:S02]  /*97f0*/  DMUL R46, R46, R48 ;  /* 0x000000302e2e7228 */ /* 0x000fe40000000000 */
[----:B------:R-:W-:Y:S02]  /*9800*/  DFMA R156, R156, -R184, R182 ;  /* 0x800000b89c9c722b */ /* 0x000fe400000000b6 */
[----:B------:R-:W-:Y:S02]  /*9810*/  DFMA R192, R50, R40, R178 ;  /* 0x0000002832c0722b */ /* 0x000fe400000000b2 */
[----:B------:R-:W-:Y:S02]  /*9820*/  DADD R184, -R36, R102 ;  /* 0x0000000024b87229 */ /* 0x000fe40000000166 */
[----:B------:R-:W-:Y:S02]  /*9830*/  DMUL R102, R54, 3 ;  /* 0x4008000036667828 */ /* 0x000fe40000000000 */
[----:B------:R-:W-:-:S02]  /*9840*/  DMUL R54, R50, 0.75 ;  /* 0x3fe8000032367828 */ /* 0x000fc40000000000 */
[----:B------:R-:W-:Y:S02]  /*9850*/  DFMA R176, -R188, R56, R176 ;  /* 0x00000038bcb0722b */ /* 0x000fe400000001b0 */
[----:B------:R-:W-:Y:S02]  /*9860*/  DFMA R50, -R158, R32, R46 ;  /* 0x000000209e32722b */ /* 0x000fe4000000012e */
[----:B------:R-:W-:Y:S02]  /*9870*/  DMUL R56, R24, 3 ;  /* 0x4008000018387828 */ /* 0x000fe40000000000 */
[----:B------:R-:W-:Y:S02]  /*9880*/  DFMA R180, R42, R112, R180 ;  /* 0x000000702ab4722b */ /* 0x000fe400000000b4 */
[----:B------:R-:W-:Y:S02]  /*9890*/  DFMA R192, R154, R32, R192 ;  /* 0x000000209ac0722b */ /* 0x000fe400000000c0 */
[----:B------:R-:W-:-:S04]  /*98a0*/  DFMA R46, R110, R44, R46 ;  /* 0x0000002c6e2e722b */ /* 0x000fc8000000002e */
[----:B------:R-:W-:Y:S02]  /*98b0*/  DFMA R56, R52, R56, R180 ;  /* 0x000000383438722b */ /* 0x000fe400000000b4 */
[----:B------:R-:W-:Y:S02]  /*98c0*/  DFMA R50, -R54, R40, R50 ;  /* 0x000000283632722b */ /* 0x000fe40000000132 */
[----:B------:R-:W-:Y:S02]  /*98d0*/  DFMA R46, R38, R102, R46 ;  /* 0x00000066262e722b */ /* 0x000fe4000000002e */
[C---:B------:R-:W-:Y:S02]  /*98e0*/  DMUL R52, R48.reuse, R74 ;  /* 0x0000004a30347228 */ /* 0x040fe40000000000 */
[----:B------:R-:W-:Y:S02]  /*98f0*/  DFMA R186, R48, R186, R192 ;  /* 0x000000ba30ba722b */ /* 0x000fe400000000c0 */
[----:B------:R-:W-:-:S02]  /*9900*/  DMUL R188, R40, R68 ;  /* 0x0000004428bc7228 */ /* 0x000fc40000000000 */
[C---:B------:R-:W-:Y:S02]  /*9910*/  DFMA R56, R154.reuse, R16, R56 ;  /* 0x000000109a38722b */ /* 0x040fe40000000038 */
[----:B------:R-:W-:Y:S02]  /*9920*/  DFMA R46, R154, R32, R46 ;  /* 0x000000209a2e722b */ /* 0x000fe4000000002e */
[C---:B-----5:R-:W-:Y:S02]  /*9930*/  DMUL R154, R8.reuse, 3 ;  /* 0x40080000089a7828 */ /* 0x060fe40000000000 */
[----:B------:R-:W-:Y:S02]  /*9940*/  DMUL R8, R8, 0.75 ;  /* 0x3fe8000008087828 */ /* 0x000fe40000000000 */
[----:B------:R-:W-:Y:S02]  /*9950*/  DFMA R50, R50, 2, R52 ;  /* 0x400000003232782b */ /* 0x000fe40000000034 */
[----:B------:R-:W-:-:S02]  /*9960*/  DFMA R186, R186, 2, R188 ;  /* 0x40000000baba782b */ /* 0x000fc400000000bc */
[----:B------:R-:W-:Y:S02]  /*9970*/  DMUL R102, R38, R58 ;  /* 0x0000003a26667228 */ /* 0x000fe40000000000 */
[C---:B------:R-:W-:Y:S02]  /*9980*/  DFMA R174, -R158.reuse, R16, R174 ;  /* 0x000000109eae722b */ /* 0x040fe400000001ae */
[----:B------:R-:W-:Y:S02]  /*9990*/  DFMA R158, -R158, R32, R178 ;  /* 0x000000209e9e722b */ /* 0x000fe400000001b2 */
[----:B------:R-:W-:Y:S02]  /*99a0*/  DMUL R110, R110, 0.75 ;  /* 0x3fe800006e6e7828 */ /* 0x000fe40000000000 */
[----:B------:R-:W-:Y:S02]  /*99b0*/  DMUL R54, R68, 0.75 ;  /* 0x3fe8000044367828 */ /* 0x000fe40000000000 */
[----:B------:R-:W-:-:S02]  /*99c0*/  DFMA R50, R32, -R8, R50 ;  /* 0x800000082032722b */ /* 0x000fc40000000032 */
[----:B------:R-:W-:Y:S02]  /*99d0*/  DMUL R182, R42, 0.75 ;  /* 0x3fe800002ab67828 */ /* 0x000fe40000000000 */
[----:B------:R-:W-:Y:S02]  /*99e0*/  DFMA R46, R46, 2, R52 ;  /* 0x400000002e2e782b */ /* 0x000fe40000000034 */
[----:B------:R-:W-:Y:S02]  /*99f0*/  DADD R186, R186, R102 ;  /* 0x00000000baba7229 */ /* 0x000fe40000000066 */
[----:B------:R-:W-:Y:S02]  /*9a00*/  DFMA R110, R44, -R110, R158 ;  /* 0x8000006e2c6e722b */ /* 0x000fe4000000009e */
[----:B------:R-:W-:Y:S02]  /*9a10*/  DFMA R50, R40, -R54, R50 ;  /* 0x800000362832722b */ /* 0x000fe40000000032 */
[----:B------:R-:W-:-:S02]  /*9a20*/  DFMA R112, R112, -R182, R174 ;  /* 0x800000b67070722b */ /* 0x000fc400000000ae */
[----:B------:R-:W-:Y:S02]  /*9a30*/  DMUL R40, R58, 3 ;  /* 0x400800003a287828 */ /* 0x000fe40000000000 */
[----:B------:R-:W-:Y:S02]  /*9a40*/  DFMA R46, R44, R62, R46 ;  /* 0x0000003e2c2e722b */ /* 0x000fe4000000002e */
[----:B------:R-:W-:Y:S02]  /*9a50*/  DMUL R190, R190, R198 ;  /* 0x000000c6bebe7228 */ /* 0x000fe40000000000 */
[----:B------:R-:W-:Y:S02]  /*9a60*/  DMUL R174, R74, 3 ;  /* 0x400800004aae7828 */ /* 0x000fe40000000000 */
[----:B------:R-:W-:Y:S02]  /*9a70*/  DFMA R186, R32, R154, R186 ;  /* 0x0000009a20ba722b */ /* 0x000fe400000000ba */
[----:B------:R-:W-:-:S02]  /*9a80*/  DFMA R110, R110, 2, R102 ;  /* 0x400000006e6e782b */ /* 0x000fc40000000066 */
[----:B------:R-:W-:Y:S02]  /*9a90*/  DFMA R40, R38, R40, R46 ;  /* 0x000000282628722b */ /* 0x000fe4000000002e */
[----:B------:R-:W-:Y:S02]  /*9aa0*/  DFMA R176, R176, R184, R190 ;  /* 0x000000b8b0b0722b */ /* 0x000fe400000000be */
[----:B------:R-:W-:Y:S02]  /*9ab0*/  DADD R108, -R36, R108 ;  /* 0x00000000246c7229 */ /* 0x000fe4000000016c */
[----:B------:R-:W-:Y:S02]  /*9ac0*/  DFMA R174, R48, R174, R186 ;  /* 0x000000ae30ae722b */ /* 0x000fe400000000ba */
[----:B------:R-:W-:Y:S02]  /*9ad0*/  DADD R98, -R36, R98 ;  /* 0x0000000024627229 */ /* 0x000fe40000000162 */
[----:B------:R-:W-:-:S02]  /*9ae0*/  DADD R38, R96, -R66 ;  /* 0x0000000060267229 */ /* 0x000fc40000000842 */
[----:B------:R-:W-:Y:S02]  /*9af0*/  DADD R46, -R88, R60 ;  /* 0x00000000582e7229 */ /* 0x000fe4000000013c */
[----:B------:R-:W-:Y:S02]  /*9b00*/  DFMA R110, R32, -R8, R110 ;  /* 0x80000008206e722b */ /* 0x000fe4000000006e */
[----:B------:R-:W-:Y:S02]  /*9b10*/  DMUL R8, R62, 0.75 ;  /* 0x3fe800003e087828 */ /* 0x000fe40000000000 */
[----:B------:R-:W-:Y:S02]  /*9b20*/  DFMA R56, R56, R108, R176 ;  /* 0x0000006c3838722b */ /* 0x000fe400000000b0 */
[----:B------:R-:W-:Y:S02]  /*9b30*/  DADD R104, -R36, R104 ;  /* 0x0000000024687229 */ /* 0x000fe40000000168 */
[----:B------:R-:W-:-:S02]  /*9b40*/  DMUL R98, R174, R98 ;  /* 0x00000062ae627228 */ /* 0x000fc40000000000 */
[----:B------:R-:W-:Y:S02]  /*9b50*/  DADD R106, -R36, R106 ;  /* 0x00000000246a7229 */ /* 0x000fe4000000016a */
[----:B------:R-:W-:Y:S02]  /*9b60*/  DFMA R38, R46, 8, R38 ;  /* 0x402000002e26782b */ /* 0x000fe40000000026 */
[C---:B------:R-:W-:Y:S02]  /*9b70*/  DADD R64, -R36.reuse, R64 ;  /* 0x0000000024407229 */ /* 0x040fe40000000140 */
[----:B------:R-:W-:Y:S02]  /*9b80*/  DADD R100, -R36, R100 ;  /* 0x0000000024647229 */ /* 0x000fe40000000164 */
[----:B------:R-:W-:Y:S02]  /*9b90*/  DFMA R8, R44, -R8, R110 ;  /* 0x800000082c08722b */ /* 0x000fe4000000006e */
[----:B------:R-:W-:-:S02]  /*9ba0*/  DADD R80, -R36, R80 ;  /* 0x0000000024507229 */ /* 0x000fc40000000150 */
[----:B------:R-:W-:Y:S02]  /*9bb0*/  DADD R88, -R88, R90 ;  /* 0x0000000058587229 */ /* 0x000fe4000000015a */
[----:B------:R-:W-:Y:S02]  /*9bc0*/  DADD R46, R94, -R82 ;  /* 0x000000005e2e7229 */ /* 0x000fe40000000852 */
[----:B------:R-:W-:Y:S02]  /*9bd0*/  DFMA R170, R170, R196, R194 ;  /* 0x000000c4aaaa722b */ /* 0x000fe400000000c2 */
[----:B------:R-:W-:Y:S02]  /*9be0*/  DFMA R56, R112, R104, R56 ;  /* 0x000000687038722b */ /* 0x000fe40000000038 */
[----:B------:R-:W-:Y:S02]  /*9bf0*/  DFMA R50, R50, R106, R98 ;  /* 0x0000006a3232722b */ /* 0x000fe40000000062 */
[----:B------:R-:W-:-:S02]  /*9c00*/  DFMA R40, R32, R154, R40 ;  /* 0x0000009a2028722b */ /* 0x000fc40000000028 */
[----:B------:R-:W-:Y:S02]  /*9c10*/  DADD R36, R70, -R72 ;  /* 0x0000000046247229 */ /* 0x000fe40000000848 */
[----:B------:R-:W-:Y:S02]  /*9c20*/  DADD R94, -R94, R78 ;  /* 0x000000005e5e7229 */ /* 0x000fe4000000014e */
[----:B------:R-:W-:Y:S02]  /*9c30*/  DADD R44, R92, -R84 ;  /* 0x000000005c2c7229 */ /* 0x000fe40000000854 */
[----:B------:R-:W-:Y:S02]  /*9c40*/  DADD R90, -R90, R76 ;  /* 0x000000005a5a7229 */ /* 0x000fe4000000014c */
[----:B------:R-:W-:Y:S02]  /*9c50*/  DMUL R38, R34, R38 ;  /* 0x0000002622267228 */ /* 0x000fe40000000000 */
[----:B------:R-:W-:-:S02]  /*9c60*/  DFMA R64, R156, R64, R170 ;  /* 0x000000409c40722b */ /* 0x000fc400000000aa */
[----:B------:R-:W-:Y:S02]  /*9c70*/  DMUL R56, R16, R56 ;  /* 0x0000003810387228 */ /* 0x000fe40000000000 */
[----:B------:R-:W-:Y:S02]  /*9c80*/  DFMA R40, R40, R100, R50 ;  /* 0x000000642828722b */ /* 0x000fe40000000032 */
[----:B------:R-:W-:Y:S02]  /*9c90*/  DFMA R36, R94, 8, R36 ;  /* 0x402000005e24782b */ /* 0x000fe40000000024 */
[----:B------:R-:W-:Y:S02]  /*9ca0*/  DFMA R44, R90, 8, R44 ;  /* 0x402000005a2c782b */ /* 0x000fe4000000002c */
[----:B------:R-:W-:Y:S02]  /*9cb0*/  DMUL R38, R38, 8 ;  /* 0x4020000026267828 */ /* 0x000fe40000000000 */
[----:B------:R-:W-:-:S02]  /*9cc0*/  DFMA R56, R26, R64, R56 ;  /* 0x000000401a38722b */ /* 0x000fc40000000038 */
[----:B------:R-:W-:Y:S02]  /*9cd0*/  DFMA R8, R8, R80, R40 ;  /* 0x000000500808722b */ /* 0x000fe40000000028 */
[----:B------:R-:W-:Y:S02]  /*9ce0*/  DMUL R44, R28, R44 ;  /* 0x0000002c1c2c7228 */ /* 0x000fe40000000000 */
[----:B------:R-:W-:Y:S02]  /*9cf0*/  DFMA R36, R30, R36, -R38 ;  /* 0x000000241e24722b */ /* 0x000fe40000000826 */
[----:B------:R-:W-:Y:S02]  /*9d00*/  DADD R28, R146, -R134 ;  /* 0x00000000921c7229 */ /* 0x000fe40000000886 */
[----:B------:R-:W-:Y:S02]  /*9d10*/  DADD R30, -R152, R142 ;  /* 0x00000000981e7229 */ /* 0x000fe4000000018e */
[----:B------:R-:W-:-:S02]  /*9d20*/  DMUL R26, R26, R32 ;  /* 0x000000201a1a7228 */ /* 0x000fc40000000000 */
[----:B------:R-:W-:Y:S02]  /*9d30*/  DMUL R16, R16, R32 ;  /* 0x0000002010107228 */ /* 0x000fe40000000000 */
[----:B------:R-:W-:Y:S02]  /*9d40*/  DFMA R8, R32, R8, R56 ;  /* 0x000000082008722b */ /* 0x000fe40000000038 */
[----:B------:R-:W-:Y:S02]  /*9d50*/  DFMA R32, R30, 8, R28 ;  /* 0x402000001e20782b */ /* 0x000fe4000000001c */
[----:B------:R-:W-:Y:S02]  /*9d60*/  DADD R70, R70, -R86 ;  /* 0x0000000046467229 */ /* 0x000fe40000000856 */
[----:B------:R-:W-:Y:S02]  /*9d70*/  DADD R38, -R148, R120 ;  /* 0x0000000094267229 */ /* 0x000fe40000000178 */
[----:B------:R-:W-:-:S02]  /*9d80*/  DADD R30, -R144, R138 ;  /* 0x00000000901e7229 */ /* 0x000fc4000000018a */
[----:B------:R-:W-:Y:S02]  /*9d90*/  DFMA R46, R88, 8, R46 ;  /* 0x40200000582e782b */ /* 0x000fe4000000002e */
[----:B------:R-:W-:Y:S02]  /*9da0*/  DADD R86, R86, -R140 ;  /* 0x0000000056567229 */ /* 0x000fe4000000088c */
[----:B------:R-:W-:Y:S02]  /*9db0*/  DADD R82, -R82, R150 ;  /* 0x0000000052527229 */ /* 0x000fe40000000196 */
[----:B------:R-:W-:Y:S02]  /*9dc0*/  DADD R34, R132, -R118 ;  /* 0x0000000084227229 */ /* 0x000fe40000000876 */
[----:B------:R-:W-:Y:S02]  /*9dd0*/  DADD R28, R122, -R130 ;  /* 0x000000007a1c7229 */ /* 0x000fe40000000882 */
[----:B------:R-:W-:-:S02]  /*9de0*/  DMUL R32, R18, R32 ;  /* 0x0000002012207228 */ /* 0x000fc40000000000 */
[----:B------:R-:W-:Y:S02]  /*9df0*/  DADD R148, -R152, R148 ;  /* 0x0000000098947229 */ /* 0x000fe40000000194 */
[----:B------:R-:W-:Y:S02]  /*9e00*/  DADD R144, R144, -R128 ;  /* 0x0000000090907229 */ /* 0x000fe40000000880 */
[----:B------:R-:W-:Y:S02]  /*9e10*/  DADD R92, -R96, R92 ;  /* 0x00000000605c7229 */ /* 0x000fe4000000015c */
[----:B------:R-:W-:Y:S02]  /*9e20*/  DMUL R46, R74, R46 ;  /* 0x0000002e4a2e7228 */ /* 0x000fe40000000000 */
[----:B------:R-:W-:Y:S02]  /*9e30*/  DADD R60, -R60, R76 ;  /* 0x000000003c3c7229 */ /* 0x000fe4000000014c */
[----:B------:R-:W-:-:S02]  /*9e40*/  DFMA R36, R44, 8, R36 ;  /* 0x402000002c24782b */ /* 0x000fc40000000024 */
[----:B------:R-:W-:Y:S02]  /*9e50*/  DADD R78, R78, -R150 ;  /* 0x000000004e4e7229 */ /* 0x000fe40000000896 */
[----:B------:R-:W-:Y:S02]  /*9e60*/  DFMA R82, R82, 8, R86 ;  /* 0x402000005252782b */ /* 0x000fe40000000056 */
[----:B------:R-:W-:Y:S02]  /*9e70*/  DFMA R34, R38, 8, R34 ;  /* 0x402000002622782b */ /* 0x000fe40000000022 */
[----:B------:R-:W-:Y:S02]  /*9e80*/  DFMA R28, R30, 8, R28 ;  /* 0x402000001e1c782b */ /* 0x000fe4000000001c */
[----:B------:R-:W-:Y:S02]  /*9e90*/  DMUL R32, R32, 8 ;  /* 0x4020000020207828 */ /* 0x000fe40000000000 */
[----:B------:R-:W-:Y:S01]  /*9ea0*/  DFMA R144, R148, 8, R144 ;  /* 0x402000009490782b */ /* 0x000fe20000000090 */
[----:B------:R-:W-:Y:S01]  /*9eb0*/  UMOV UR6, 0x1c71c71c ;  /* 0x1c71c71c00067882 */ /* 0x000fe20000000000 */
[----:B------:R-:W-:Y:S01]  /*9ec0*/  UMOV UR7, 0x3f7c71c7 ;  /* 0x3f7c71c700077882 */ /* 0x000fe20000000000 */
[----:B------:R-:W-:-:S02]  /*9ed0*/  DADD R122, R122, -R126 ;  /* 0x000000007a7a7229 */ /* 0x000fc4000000087e */
[----:B------:R-:W-:Y:S02]  /*9ee0*/  DADD R128, -R128, R136 ;  /* 0x0000000080807229 */ /* 0x000fe40000000188 */
[----:B------:R-:W-:Y:S02]  /*9ef0*/  DFMA R70, R92, 8, R70 ;  /* 0x402000005c46782b */ /* 0x000fe40000000046 */
[----:B------:R-:W-:Y:S02]  /*9f00*/  DMUL R46, R46, 8 ;  /* 0x402000002e2e7828 */ /* 0x000fe40000000000 */
[----:B------:R-:W-:Y:S02]  /*9f10*/  DFMA R60, R60, 8, R78 ;  /* 0x402000003c3c782b */ /* 0x000fe4000000004e */
[----:B------:R-:W-:Y:S02]  /*9f20*/  DMUL R34, R24, R34 ;  /* 0x0000002218227228 */ /* 0x000fe40000000000 */
[----:B------:R-:W-:-:S02]  /*9f30*/  DFMA R28, R22, R28, -R32 ;  /* 0x0000001c161c722b */ /* 0x000fc40000000820 */
[----:B------:R-:W-:Y:S02]  /*9f40*/  DFMA R36, -R20, R82, R36 ;  /* 0x000000521424722b */ /* 0x000fe40000000124 */
[----:B------:R-:W-:Y:S02]  /*9f50*/  DADD R132, -R146, R132 ;  /* 0x0000000092847229 */ /* 0x000fe40000000184 */
[----:B------:R-:W-:Y:S02]  /*9f60*/  DADD R120, -R142, R120 ;  /* 0x000000008e787229 */ /* 0x000fe40000000178 */
[----:B------:R-:W-:Y:S02]  /*9f70*/  DMUL R26, R26, UR6 ;  /* 0x000000061a1a7c28 */ /* 0x000fe40008000000 */
[----:B------:R-:W-:Y:S02]  /*9f80*/  DMUL R144, R74, R144 ;  /* 0x000000904a907228 */ /* 0x000fe40000000000 */
[----:B------:R-:W-:-:S02]  /*9f90*/  DADD R126, R126, -R124 ;  /* 0x000000007e7e7229 */ /* 0x000fc4000000087c */
[----:B------:R-:W-:Y:S02]  /*9fa0*/  DADD R136, R138, -R136 ;  /* 0x000000008a887229 */ /* 0x000fe40000000888 */
[----:B------:R-:W-:Y:S02]  /*9fb0*/  DADD R66, -R66, R84 ;  /* 0x0000000042427229 */ /* 0x000fe40000000154 */
[----:B------:R-:W-:Y:S02]  /*9fc0*/  DFMA R46, R68, R70, -R46 ;  /* 0x00000046442e722b */ /* 0x000fe4000000082e */
[----:B------:R-:W-:Y:S02]  /*9fd0*/  DADD R72, R72, -R140 ;  /* 0x0000000048487229 */ /* 0x000fe4000000088c */
[----:B------:R-:W-:Y:S02]  /*9fe0*/  DMUL R60, R58, R60 ;  /* 0x0000003c3a3c7228 */ /* 0x000fe40000000000 */
[----:B------:R-:W-:-:S02]  /*9ff0*/  DFMA R28, R34, 8, R28 ;  /* 0x40200000221c782b */ /* 0x000fc4000000001c */
[----:B------:R-:W-:Y:S02]  /*a000*/  DFMA R122, R132, 8, R122 ;  /* 0x40200000847a782b */ /* 0x000fe4000000007a */
[----:B------:R-:W-:Y:S02]  /*a010*/  DMUL R36, R26, R36 ;  /* 0x000000241a247228 */ /* 0x000fe40000000000 */
[----:B------:R-:W-:Y:S02]  /*a020*/  DMUL R144, R144, 8 ;  /* 0x4020000090907828 */ /* 0x000fe40000000000 */
[----:B------:R-:W-:Y:S02]  /*a030*/  DFMA R126, R128, 8, R126 ;  /* 0x40200000807e782b */ /* 0x000fe4000000007e */
[----:B------:R-:W-:Y:S01]  /*a040*/  DFMA R120, R120, 8, R136 ;  /* 0x402000007878782b */ /* 0x000fe20000000088 */
[----:B------:R-:W-:Y:S01]  /*a050*/  UMOV UR8, 0x55555555 ;  /* 0x5555555500087882 */ /* 0x000fe20000000000 */
[----:B------:R-:W-:Y:S01]  /*a060*/  UMOV UR9, 0x3fc55555 ;  /* 0x3fc5555500097882 */ /* 0x000fe20000000000 */
[----:B------:R-:W-:-:S02]  /*a070*/  DFMA R66, R66, 8, R72 ;  /* 0x402000004242782b */ /* 0x000fc40000000048 */
[----:B------:R-:W-:Y:S02]  /*a080*/  DFMA R46, R60, 8, R46 ;  /* 0x402000003c2e782b */ /* 0x000fe4000000002e */
[----:B------:R-:W-:Y:S02]  /*a090*/  DFMA R8, R8, UR8, R36 ;  /* 0x0000000808087c2b */ /* 0x000fe40008000024 */
[----:B------:R-:W-:Y:S02]  /*a0a0*/  DADD R118, -R134, R118 ;  /* 0x0000000086767229 */ /* 0x000fe40000000176 */
[----:B------:R-:W-:Y:S02]  /*a0b0*/  DFMA R122, R68, R122, -R144 ;  /* 0x0000007a447a722b */ /* 0x000fe40000000890 */
[----:B------:R-:W-:Y:S02]  /*a0c0*/  DADD R124, R130, -R124 ;  /* 0x00000000827c7229 */ /* 0x000fe4000000087c */
[----:B------:R-:W-:-:S02]  /*a0d0*/  DFMA R28, -R42, R126, R28 ;  /* 0x0000007e2a1c722b */ /* 0x000fc4000000011c */
[----:B------:R-:W-:Y:S02]  /*a0e0*/  DMUL R120, R58, R120 ;  /* 0x000000783a787228 */ /* 0x000fe40000000000 */
[----:B------:R-:W-:Y:S02]  /*a0f0*/  DMUL R16, R16, UR6 ;  /* 0x0000000610107c28 */ /* 0x000fe40008000000 */
[----:B------:R-:W-:Y:S02]  /*a100*/  DFMA R46, -R62, R66, R46 ;  /* 0x000000423e2e722b */ /* 0x000fe4000000012e */
[----:B------:R-:W-:Y:S02]  /*a110*/  DFMA R118, R118, 8, R124 ;  /* 0x402000007676782b */ /* 0x000fe4000000007c */
[----:B------:R-:W-:Y:S02]  /*a120*/  DFMA R120, R120, 8, R122 ;  /* 0x402000007878782b */ /* 0x000fe4000000007a */
[----:B------:R-:W-:-:S06]  /*a130*/  DFMA R8, R16, R28, R8 ;  /* 0x0000001c1008722b */ /* 0x000fcc0000000008 */
[----:B------:R-:W-:Y:S02]  /*a140*/  DFMA R118, -R62, R118, R120 ;  /* 0x000000763e76722b */ /* 0x000fe40000000178 */
[----:B------:R-:W-:Y:S01]  /*a150*/  DFMA R8, R26, R46, R8 ;  /* 0x0000002e1a08722b */ /* 0x000fe20000000008 */
[----:B------:R-:W-:Y:S01]  /*a160*/  UMOV UR6, 0xd6ac6977 ;  /* 0xd6ac697700067882 */ /* 0x000fe20000000000 */
[----:B------:R-:W-:-:S06]  /*a170*/  UMOV UR7, 0x3fb2b324 ;  /* 0x3fb2b32400077882 */ /* 0x000fcc0000000000 */
[----:B------:R-:W-:-:S08]  /*a180*/  DFMA R8, R16, R118, R8 ;  /* 0x000000761008722b */ /* 0x000fd00000000008 */
[----:B------:R-:W-:Y:S01]  /*a190*/  DFMA R116, R8, UR6, R116 ;  /* 0x0000000608747c2b */ /* 0x000fe20008000074 */
[----:B------:R-:W-:-:S06]  /*a1a0*/  UIADD3 UR5, UPT, UPT, UR5, 0x1, URZ ;  /* 0x0000000105057890 */ /* 0x000fcc000fffe0ff */
[----:B------:R0:W-:Y:S01]  /*a1b0*/  STG.E.64 desc[UR18][R114.64], R116 ;  /* 0x0000007472007986 */ /* 0x0001e2000c101b12 */
[----:B------:R-:W-:Y:S01]  /*a1c0*/  UISETP.NE.AND UP0, UPT, UR5, -0x4, UPT ;  /* 0xfffffffc0500788c */ /* 0x000fe2000bf05270 */
[----:B------:R-:W-:Y:S02]  /*a1d0*/  IADD3 R0, P1, PT, R0, 0xb4800, RZ ;  /* 0x000b480000007810 */ /* 0x000fe40007f3e0ff */
[----:B------:R-:W-:Y:S02]  /*a1e0*/  IADD3 R32, P0, PT, R6, 0x8, RZ ;  /* 0x0000000806207810 */ /* 0x000fe40007f1e0ff */
[----:B------:R-:W-:Y:S01]  /*a1f0*/  IADD3 R11, PT, PT, R11, 0x1, RZ ;  /* 0x000000010b0b7810 */ /* 0x000fe20007ffe0ff */
[----:B------:R-:W-:Y:S01]  /*a200*/  IMAD.X R5, RZ, RZ, R5, P1 ;  /* 0x000000ffff057224 */ /* 0x000fe200008e0605 */
[----:B------:R-:W-:Y:S02]  /*a210*/  IADD3.X R33, PT, PT, RZ, R7, RZ, P0, !PT ;  /* 0x00000007ff217210 */ /* 0x000fe400007fe4ff */
[----:B------:R-:W-:-:S02]  /*a220*/  MOV R8, R58 ;  /* 0x0000003a00087202 */ /* 0x000fc40000000f00 */
[----:B------:R-:W-:Y:S01]  /*a230*/  MOV R9, R59 ;  /* 0x0000003b00097202 */ /* 0x000fe20000000f00 */
[----:B------:R-:W-:Y:S06]  /*a240*/  BRA.U UP0, `(.L_x_2) ;  /* 0xffffffed00307547 */ /* 0x000fec000b83ffff */
[----:B------:R-:W-:Y:S05]  /*a250*/  EXIT ;  /* 0x000000000000794d */ /* 0x000fea0003800000 */
.L_x_3:
[----:B------:R-:W-:-:S00]  /*a260*/  BRA `(.L_x_3) ;  /* 0xfffffffc00fc7947 */ /* 0x000fc0000383ffff */
[----:B------:R-:W-:-:S00]  /*a270*/  NOP ;  /* 0x0000000000007918 */ /* 0x000fc00000000000 */
        /* <DEDUP_REMOVED lines=8> */
.L_x_12:


//--------------------- .text._Z5sw4_2PdS_S_S_S_S_S_S_S_S_S_i --------------------------
	.section	.text._Z5sw4_2PdS_S_S_S_S_S_S_S_S_S_i,"ax",@progbits
	.align	128
        .global         _Z5sw4_2PdS_S_S_S_S_S_S_S_S_S_i
        .type           _Z5sw4_2PdS_S_S_S_S_S_S_S_S_S_i,@function
        .size           _Z5sw4_2PdS_S_S_S_S_S_S_S_S_S_i,(.L_x_13 - _Z5sw4_2PdS_S_S_S_S_S_S_S_S_S_i)
        .other          _Z5sw4_2PdS_S_S_S_S_S_S_S_S_S_i,@"STO_CUDA_ENTRY STV_DEFAULT"
_Z5sw4_2PdS_S_S_S_S_S_S_S_S_S_i:
.text._Z5sw4_2PdS_S_S_S_S_S_S_S_S_S_i:
[----:B------:R-:W-:Y:S01]  /*0000*/  LDC R1, c[0x0][0x37c] ;  /* 0x0000df00ff017b82 */ /* 0x000fe20000000800 */
[----:B------:R-:W0:Y:S01]  /*0010*/  S2R R0, SR_CTAID.X ;  /* 0x0000000000007919 */ /* 0x000e220000002500 */
[----:B------:R-:W0:Y:S06]  /*0020*/  LDCU UR5, c[0x0][0x360] ;  /* 0x00006c00ff0577ac */ /* 0x000e2c0008000800 */
[----:B------:R-:W1:Y:S01]  /*0030*/  LDC R66, c[0x0][0x3d8] ;  /* 0x0000f600ff427b82 */ /* 0x000e620000000800 */
[----:B------:R-:W0:Y:S01]  /*0040*/  S2R R63, SR_TID.X ;  /* 0x00000000003f7919 */ /* 0x000e220000002100 */
[----:B------:R-:W2:Y:S01]  /*0050*/  LDCU UR6, c[0x0][0x364] ;  /* 0x00006c80ff0677ac */ /* 0x000ea20008000800 */
[----:B------:R-:W2:Y:S01]  /*0060*/  S2R R62, SR_CTAID.Y ;  /* 0x00000000003e7919 */ /* 0x000ea20000002600 */
[----:B------:R-:W2:Y:S01]  /*0070*/  S2R R65, SR_TID.Y ;  /* 0x0000000000417919 */ /* 0x000ea20000002200 */
[----:B-1----:R-:W-:-:S02]  /*0080*/  VIADD R2, R66, 0xfffffffd ;  /* 0xfffffffd42027836 */ /* 0x002fc40000000000 */
[----:B0-----:R-:W-:Y:S02]  /*0090*/  IMAD R64, R0, UR5, R63 ;  /* 0x0000000500407c24 */ /* 0x001fe4000f8e023f */
[----:B--2---:R-:W-:-:S05]  /*00a0*/  IMAD R13, R62, UR6, R65 ;  /* 0x000000063e0d7c24 */ /* 0x004fca000f8e0241 */
[CC--:B------:R-:W-:Y:S02]  /*00b0*/  VIMNMX.U32 R4, PT, PT, R64.reuse, R13.reuse, PT ;  /* 0x0000000d40047248 */ /* 0x0c0fe40003fe0000 */
[----:B------:R-:W-:Y:S02]  /*00c0*/  VIMNMX R3, PT, PT, R64, R13, !PT ;  /* 0x0000000d40037248 */ /* 0x000fe40007fe0100 */
[----:B------:R-:W-:-:S04]  /*00d0*/  ISETP.GE.U32.AND P0, PT, R4, 0x2, PT ;  /* 0x000000020400780c */ /* 0x000fc80003f06070 */
[----:B------:R-:W-:-:S04]  /*00e0*/  ISETP.GT.OR P0, PT, R3, R2, !P0 ;  /* 0x000000020300720c */ /* 0x000fc80004704670 */
[----:B------:R-:W-:-:S13]  /*00f0*/  ISETP.LT.OR P0, PT, R66, 0x5, P0 ;  /* 0x000000054200780c */ /* 0x000fda0000701670 */
[----:B------:R-:W-:Y:S05]  /*0100*/  @P0 EXIT ;  /* 0x000000000000094d */ /* 0x000fea0003800000 */
[----:B------:R-:W-:Y:S01]  /*0110*/  VIADD R66, R66, 0xfffffffb ;  /* 0xfffffffb42427836 */ /* 0x000fe20000000000 */
[----:B------:R-:W0:Y:S01]  /*0120*/  LDCU.64 UR10, c[0x0][0x3b0] ;  /* 0x00007600ff0a77ac */ /* 0x000e220008000a00 */
[----:B------:R-:W1:Y:S01]  /*0130*/  LDC.64 R2, c[0x0][0x3c0] ;  /* 0x0000f000ff027b82 */ /* 0x000e620000000a00 */
[----:B------:R-:W-:Y:S02]  /*0140*/  IMAD.MOV.U32 R69, RZ, RZ, 0x2 ;  /* 0x00000002ff457424 */ /* 0x000fe400078e00ff */
[----:B------:R-:W-:Y:S01]  /*0150*/  SHF.R.U32.HI R67, RZ, 0x1, R66 ;  /* 0x00000001ff437819 */ /* 0x000fe20000011642 */
[----:B------:R-:W2:Y:S01]  /*0160*/  LDCU.64 UR8, c[0x0][0x358] ;  /* 0x00006b00ff0877ac */ /* 0x000ea20008000a00 */
[----:B------:R-:W-:-:S03]  /*0170*/  ISETP.GE.U32.AND P1, PT, R66, 0x4, PT ;  /* 0x000000044200780c */ /* 0x000fc60003f26070 */
[----:B------:R-:W3:Y:S01]  /*0180*/  LDC.64 R4, c[0x0][0x3c8] ;  /* 0x0000f200ff047b82 */ /* 0x000ee20000000a00 */
[----:B------:R-:W-:-:S04]  /*0190*/  IMAD.HI.U32 R6, R67, 0x55555556, RZ ;  /* 0x5555555643067827 */ /* 0x000fc800078e00ff */
[----:B------:R-:W-:Y:S02]  /*01a0*/  IMAD R8, R6, -0x3, R67 ;  /* 0xfffffffd06087824 */ /* 0x000fe400078e0243 */
[----:B------:R-:W-:-:S03]  /*01b0*/  IMAD.WIDE.U32 R6, R13, 0x980, RZ ;  /* 0x000009800d067825 */ /* 0x000fc600078e00ff */
[----:B------:R-:W-:Y:S02]  /*01c0*/  IADD3 R19, PT, PT, R8, 0x1, RZ ;  /* 0x0000000108137810 */ /* 0x000fe40007ffe0ff */
[----:B0-----:R-:W-:Y:S02]  /*01d0*/  IADD3 R20, P2, PT, R6, UR10, RZ ;  /* 0x0000000a06147c10 */ /* 0x001fe4000ff5e0ff */
[----:B------:R-:W-:Y:S02]  /*01e0*/  ISETP.NE.AND P0, PT, R19, 0x3, PT ;  /* 0x000000031300780c */ /* 0x000fe40003f05270 */
[----:B------:R-:W-:Y:S01]  /*01f0*/  IADD3.X R21, PT, PT, R7, UR11, RZ, P2, !PT ;  /* 0x0000000b07157c10 */ /* 0x000fe200097fe4ff */
[----:B-1----:R-:W-:-:S04]  /*0200*/  IMAD.WIDE.U32 R2, R64, 0x8, R2 ;  /* 0x0000000840027825 */ /* 0x002fc800078e0002 */
[----:B---3--:R-:W-:Y:S01]  /*0210*/  IMAD.WIDE.U32 R4, R13, 0x8, R4 ;  /* 0x000000080d047825 */ /* 0x008fe200078e0004 */
[----:B--2---:R-:W-:Y:S06]  /*0220*/  @!P1 BRA `(.L_x_4) ;  /* 0x0000005800ec9947 */ /* 0x004fec0003800000 */
[----:B------:R-:W0:Y:S01]  /*0230*/  LDCU.64 UR12, c[0x0][0x3a8] ;  /* 0x00007500ff0c77ac */ /* 0x000e220008000a00 */
[----:B------:R-:W1:Y:S08]  /*0240*/  LDC.64 R10, c[0x0][0x388] ;  /* 0x0000e200ff0a7b82 */ /* 0x000e700000000a00 */
[----:B------:R-:W2:Y:S01]  /*0250*/  LDC.64 R14, c[0x0][0x3a0] ;  /* 0x0000e800ff0e7b82 */ /* 0x000ea20000000a00 */
[----:B0-----:R-:W-:-:S04]  /*0260*/  IADD3 R8, P1, PT, R6, UR12, RZ ;  /* 0x0000000c06087c10 */ /* 0x001fc8000ff3e0ff */
[----:B------:R-:W-:-:S03]  /*0270*/  IADD3.X R9, PT, PT, R7, UR13, RZ, P1, !PT ;  /* 0x0000000d07097c10 */ /* 0x000fc60008ffe4ff */
[----:B------:R-:W-:-:S05]  /*0280*/  IMAD.WIDE.U32 R8, R64, 0x8, R8 ;  /* 0x0000000840087825 */ /* 0x000fca00078e0008 */
        /* <DEDUP_REMOVED lines=8> */
[----:B-1----:R-:W-:Y:S01]  /*0310*/  IMAD.WIDE.U32 R10, R13, 0x980, R10 ;  /* 0x000009800d0a7825 */ /* 0x002fe200078e000a */
[----:B------:R-:W-:-:S03]  /*0320*/  ISETP.NE.AND P1, PT, R19, 0x3, PT ;  /* 0x000000031300780c */ /* 0x000fc60003f25270 */
[----:B------:R-:W-:Y:S01]  /*0330*/  HFMA2 R69, -RZ, RZ, 0, 1.1920928955078125e-07 ;  /* 0x00000002ff457431 */ /* 0x000fe200000001ff */
[----:B------:R-:W-:Y:S01]  /*0340*/  SHF.R.U32.HI R23, RZ, 0x1d, R64 ;  /* 0x0000001dff177819 */ /* 0x000fe20000011640 */
[C---:B------:R-:W-:Y:S01]  /*0350*/  IMAD.SHL.U32 R17, R64.reuse, 0x8, RZ ;  /* 0x0000000840117824 */ /* 0x040fe200078e00ff */
[----:B------:R-:W-:Y:S01]  /*0360*/  SEL R68, R19, RZ, P1 ;  /* 0x000000ff13447207 */ /* 0x000fe20000800000 */
[----:B--2---:R-:W-:Y:S01]  /*0370*/  IMAD.WIDE.U32 R12, R13, 0x980, R14 ;  /* 0x000009800d0c7825 */ /* 0x004fe200078e000e */
[----:B------:R-:W-:Y:S02]  /*0380*/  UMOV UR4, URZ ;  /* 0x000000ff00047c82 */ /* 0x000fe40008000000 */
[C---:B------:R-:W-:Y:S01]  /*0390*/  IADD3 R16, P2, PT, R17.reuse, R10, RZ ;  /* 0x0000000a11107210 */ /* 0x040fe20007f5e0ff */
[----:B------:R-:W-:Y:S01]  /*03a0*/  IMAD.WIDE.U32 R20, R64, 0x8, R20 ;  /* 0x0000000840147825 */ /* 0x000fe200078e0014 */
[----:B------:R-:W-:Y:S02]  /*03b0*/  IADD3 R18, P3, PT, R17, R12, RZ ;  /* 0x0000000c11127210 */ /* 0x000fe40007f7e0ff */
[----:B------:R-:W-:-:S02]  /*03c0*/  IADD3 R68, PT, PT, R67, 0x1, -R68 ;  /* 0x0000000143447810 */ /* 0x000fc40007ffe844 */
[C---:B------:R-:W-:Y:S02]  /*03d0*/  IADD3.X R17, PT, PT, R23.reuse, UR4, R11, P2, !PT ;  /* 0x0000000417117c10 */ /* 0x040fe400097fe40b */
[----:B------:R-:W-:Y:S01]  /*03e0*/  IADD3.X R19, PT, PT, R23, UR4, R13, P3, !PT ;  /* 0x0000000417137c10 */ /* 0x000fe20009ffe40d */
[----:B0-----:R-:W-:-:S06]  /*03f0*/  UMOV UR4, URZ ;  /* 0x000000ff00047c82 */ /* 0x001fcc0008000000 */
.L_x_5:
[----:B0-----:R-:W0:Y:S01]  /*0400*/  LDC.64 R8, c[0x0][0x3b0] ;  /* 0x0000ec00ff087b82 */ /* 0x001e220000000a00 */
[----:B------:R-:W2:Y:S04]  /*0410*/  LDG.E.64 R190, desc[UR8][R4.64+0x8] ;  /* 0x0000080804be7981 */ /* 0x000ea8000c1e1b00 */
[----:B------:R-:W3:Y:S03]  /*0420*/  LDG.E.64 R176, desc[UR8][R4.64+-0x10] ;  /* 0xfffff00804b07981 */ /* 0x000ee6000c1e1b00 */
[----:B------:R-:W1:Y:S01]  /*0430*/  LDC.64 R32, c[0x0][0x3d0] ;  /* 0x0000f400ff207b82 */ /* 0x000e620000000a00 */
[----:B------:R-:W4:Y:S04]  /*0440*/  LDG.E.64 R204, desc[UR8][R2.64+0x8] ;  /* 0x0000080802cc7981 */ /* 0x000f28000c1e1b00 */
[----:B------:R-:W4:Y:S03]  /*0450*/  LDG.E.64 R46, desc[UR8][R4.64] ;  /* 0x00000008042e7981 */ /* 0x000f26000c1e1b00 */
[----:B------:R-:W1:Y:S01]  /*0460*/  LDC.64 R10, c[0x0][0x398] ;  /* 0x0000e600ff0a7b82 */ /* 0x000e620000000a00 */
[----:B------:R-:W4:Y:S04]  /*0470*/  LDG.E.64 R192, desc[UR8][R2.64+-0x10] ;  /* 0xfffff00802c07981 */ /* 0x000f28000c1e1b00 */
[----:B------:R-:W4:Y:S01]  /*0480*/  LDG.E.64 R196, desc[UR8][R4.64+-0x8] ;  /* 0xfffff80804c47981 */ /* 0x000f22000c1e1b00 */
[----:B0-----:R-:W-:-:S03]  /*0490*/  IMAD.WIDE.U32 R8, R69, 0xb4800, R8 ;  /* 0x000b480045087825 */ /* 0x001fc600078e0008 */
[----:B------:R-:W4:Y:S01]  /*04a0*/  LDG.E.64 R36, desc[UR8][R2.64] ;  /* 0x0000000802247981 */ /* 0x000f22000c1e1b00 */
[----:B------:R-:W-:-:S03]  /*04b0*/  IADD3 R24, P1, PT, R6, R8, RZ ;  /* 0x0000000806187210 */ /* 0x000fc60007f3e0ff */
[----:B------:R-:W4:Y:S02]  /*04c0*/  LDG.E.64 R212, desc[UR8][R2.64+-0x8] ;  /* 0xfffff80802d47981 */ /* 0x000f24000c1e1b00 */
[----:B------:R-:W-:Y:S02]  /*04d0*/  IMAD.X R25, R7, 0x1, R9, P1 ;  /* 0x0000000107197824 */ /* 0x000fe400008e0609 */
[----:B------:R-:W4:Y:S01]  /*04e0*/  LDG.E.64 R112, desc[UR8][R4.64+0x10] ;  /* 0x0000100804707981 */ /* 0x000f22000c1e1b00 */
[----:B------:R-:W0:Y:S01]  /*04f0*/  LDC.64 R8, c[0x0][0x3b8] ;  /* 0x0000ee00ff087b82 */ /* 0x000e220000000a00 */
[----:B------:R-:W-:Y:S02]  /*0500*/  IMAD.WIDE.U32 R24, R64, 0x8, R24 ;  /* 0x0000000840187825 */ /* 0x000fe400078e0018 */
[----:B------:R-:W4:Y:S04]  /*0510*/  LDG.E.64 R188, desc[UR8][R2.64+0x10] ;  /* 0x0000100802bc7981 */ /* 0x000f28000c1e1b00 */
[----:B------:R-:W2:Y:S04]  /*0520*/  LDG.E.64.CONSTANT R216, desc[UR8][R24.64+0x980] ;  /* 0x0009800818d87981 */ /* 0x000ea8000c1e9b00 */
[----:B------:R-:W3:Y:S04]  /*0530*/  LDG.E.64.CONSTANT R86, desc[UR8][R24.64] ;  /* 0x0000000818567981 */ /* 0x000ee8000c1e9b00 */
[----:B------:R-:W4:Y:S04]  /*0540*/  LDG.E.64.CONSTANT R218, desc[UR8][R24.64+-0x1300] ;  /* 0xffed000818da7981 */ /* 0x000f28000c1e9b00 */
[----:B------:R-:W4:Y:S04]  /*0550*/  LDG.E.64.CONSTANT R156, desc[UR8][R24.64+0x8] ;  /* 0x00000808189c7981 */ /* 0x000f28000c1e9b00 */
[----:B------:R-:W4:Y:S01]  /*0560*/  LDG.E.64.CONSTANT R220, desc[UR8][R24.64+-0x980] ;  /* 0xfff6800818dc7981 */ /* 0x000f22000c1e9b00 */
[----:B0-----:R-:W-:-:S03]  /*0570*/  IMAD.WIDE.U32 R8, R69, 0xb4800, R8 ;  /* 0x000b480045087825 */ /* 0x001fc600078e0008 */
[----:B------:R-:W4:Y:S01]  /*0580*/  LDG.E.64.CONSTANT R168, desc[UR8][R24.64+-0x10] ;  /* 0xfffff00818a87981 */ /* 0x000f22000c1e9b00 */
[----:B------:R-:W-:-:S03]  /*0590*/  IADD3 R40, P1, PT, R6, R8, RZ ;  /* 0x0000000806287210 */ /* 0x000fc60007f3e0ff */
[----:B------:R-:W4:Y:S02]  /*05a0*/  LDG.E.64.CONSTANT R178, desc[UR8][R24.64+-0x8] ;  /* 0xfffff80818b27981 */ /* 0x000f24000c1e9b00 */
[----:B------:R-:W-:Y:S02]  /*05b0*/  IMAD.X R41, R7, 0x1, R9, P1 ;  /* 0x0000000107297824 */ /* 0x000fe400008e0609 */
[----:B------:R-:W4:Y:S01]  /*05c0*/  LDG.E.64.CONSTANT R210, desc[UR8][R24.64+0x1300] ;  /* 0x0013000818d27981 */ /* 0x000f22000c1e9b00 */
[----:B------:R-:W-:-:S03]  /*05d0*/  IMAD.WIDE.U32 R40, R64, 0x8, R40 ;  /* 0x0000000840287825 */ /* 0x000fc600078e0028 */
[----:B------:R-:W4:Y:S04]  /*05e0*/  LDG.E.64.CONSTANT R140, desc[UR8][R24.64+0x10] ;  /* 0x00001008188c7981 */ /* 0x000f28000c1e9b00 */
[----:B------:R-:W4:Y:S04]  /*05f0*/  LDG.E.64.CONSTANT R136, desc[UR8][R40.64+-0x1300] ;  /* 0xffed000828887981 */ /* 0x000f28000c1e9b00 */
[----:B------:R-:W4:Y:S04]  /*0600*/  LDG.E.64.CONSTANT R134, desc[UR8][R40.64+0x980] ;  /* 0x0009800828867981 */ /* 0x000f28000c1e9b00 */
[----:B------:R-:W4:Y:S01]  /*0610*/  LDG.E.64.CONSTANT R202, desc[UR8][R40.64] ;  /* 0x0000000828ca7981 */ /* 0x000f22000c1e9b00 */
[----:B------:R-:W-:-:S03]  /*0620*/  IMAD.WIDE.U32 R8, R69, 0xb4800, R14 ;  /* 0x000b480045087825 */ /* 0x000fc600078e000e */
[----:B------:R-:W4:Y:S01]  /*0630*/  LDG.E.64.CONSTANT R132, desc[UR8][R40.64+-0x980] ;  /* 0xfff6800828847981 */ /* 0x000f22000c1e9b00 */
[----:B------:R-:W-:Y:S01]  /*0640*/  IADD3 R12, P1, PT, R6, R8, RZ ;  /* 0x00000008060c7210 */ /* 0x000fe20007f3e0ff */
[----:B-1----:R-:W-:Y:S02]  /*0650*/  IMAD.WIDE.U32 R32, R69, 0x8, R32 ;  /* 0x0000000845207825 */ /* 0x002fe400078e0020 */
[----:B------:R-:W4:Y:S01]  /*0660*/  LDG.E.64.CONSTANT R106, desc[UR8][R24.64+0xb4800] ;  /* 0x0b480008186a7981 */ /* 0x000f22000c1e9b00 */
[----:B------:R-:W-:-:S03]  /*0670*/  IADD3.X R13, PT, PT, R7, R9, RZ, P1, !PT ;  /* 0x00000009070d7210 */ /* 0x000fc60000ffe4ff */
[----:B------:R-:W4:Y:S01]  /*0680*/  LDG.E.64 R154, desc[UR8][R32.64+0x8] ;  /* 0x00000808209a7981 */ /* 0x000f22000c1e1b00 */
[----:B------:R-:W-:-:S03]  /*0690*/  IMAD.WIDE.U32 R30, R69, 0xb4800, R20 ;  /* 0x000b4800451e7825 */ /* 0x000fc600078e0014 */
[----:B------:R-:W4:Y:S01]  /*06a0*/  LDG.E.64 R184, desc[UR8][R32.64+-0x10] ;  /* 0xfffff00820b87981 */ /* 0x000f22000c1e1b00 */
[----:B------:R-:W-:-:S03]  /*06b0*/  IMAD.WIDE.U32 R12, R64, 0x8, R12 ;  /* 0x00000008400c7825 */ /* 0x000fc600078e000c */
[----:B------:R-:W4:Y:S04]  /*06c0*/  LDG.E.64.CONSTANT R48, desc[UR8][R30.64+-0x169000] ;  /* 0xe97000081e307981 */ /* 0x000f28000c1e9b00 */
[----:B------:R-:W4:Y:S04]  /*06d0*/  LDG.E.64.CONSTANT R96, desc[UR8][R12.64] ;  /* 0x000000080c607981 */ /* 0x000f28000c1e9b00 */
[----:B------:R-:W4:Y:S01]  /*06e0*/  LDG.E.64.CONSTANT R198, desc[UR8][R12.64+-0x8] ;  /* 0xfffff8080cc67981 */ /* 0x000f22000c1e9b00 */
[----:B------:R-:W-:Y:S02]  /*06f0*/  IMAD.WIDE.U32 R8, R69, 0xb4800, R10 ;  /* 0x000b480045087825 */ /* 0x000fe400078e000a */
[----:B------:R-:W0:Y:S01]  /*0700*/  LDC.64 R10, c[0x0][0x3a8] ;  /* 0x0000ea00ff0a7b82 */ /* 0x000e220000000a00 */
[----:B------:R-:W4:Y:S04]  /*0710*/  LDG.E.64.CONSTANT R200, desc[UR8][R12.64+-0x980] ;  /* 0xfff680080cc87981 */ /* 0x000f28000c1e9b00 */
[----:B------:R-:W4:Y:S01]  /*0720*/  LDG.E.64.CONSTANT R44, desc[UR8][R40.64+0x1300] ;  /* 0x00130008282c7981 */ /* 0x000f22000c1e9b00 */
[----:B------:R-:W-:-:S03]  /*0730*/  IADD3 R8, P1, PT, R6, R8, RZ ;  /* 0x0000000806087210 */ /* 0x000fc60007f3e0ff */
[----:B------:R-:W4:Y:S04]  /*0740*/  LDG.E.64.CONSTANT R80, desc[UR8][R30.64+-0xb4800] ;  /* 0xf4b800081e507981 */ /* 0x000f28000c1e9b00 */
[----:B------:R-:W4:Y:S01]  /*0750*/  LDG.E.64 R26, desc[UR8][R32.64] ;  /* 0x00000008201a7981 */ /* 0x000f22000c1e1b00 */
[----:B------:R-:W-:-:S03]  /*0760*/  IMAD.X R9, R7, 0x1, R9, P1 ;  /* 0x0000000107097824 */ /* 0x000fc600008e0609 */
[----:B------:R-:W4:Y:S04]  /*0770*/  LDG.E.64.CONSTANT R186, desc[UR8][R12.64+-0x10] ;  /* 0xfffff0080cba7981 */ /* 0x000f28000c1e9b00 */
[----:B------:R-:W4:Y:S04]  /*0780*/  LDG.E.64.CONSTANT R180, desc[UR8][R12.64+-0x1300] ;  /* 0xffed00080cb47981 */ /* 0x000f28000c1e9b00 */
[----:B------:R-:W4:Y:S01]  /*0790*/  LDG.E.64 R182, desc[UR8][R32.64+-0x8] ;  /* 0xfffff80820b67981 */ /* 0x000f22000c1e1b00 */
        /* <DEDUP_REMOVED lines=11> */
[----:B0-----:R-:W-:-:S03]  /*0850*/  IMAD.WIDE.U32 R10, R69, 0xb4800, R10 ;  /* 0x000b4800450a7825 */ /* 0x001fc600078e000a */
[----:B------:R-:W4:Y:S01]  /*0860*/  LDG.E.64.CONSTANT R120, desc[UR8][R8.64+-0x1310] ;  /* 0xffecf00808787981 */ /* 0x000f22000c1e9b00 */
[----:B------:R-:W-:-:S03]  /*0870*/  IADD3 R38, P1, PT, R6, R10, RZ ;  /* 0x0000000a06267210 */ /* 0x000fc60007f3e0ff */
[----:B------:R-:W4:Y:S04]  /*0880*/  LDG.E.64.CONSTANT R142, desc[UR8][R8.64+0x12f0] ;  /* 0x0012f008088e7981 */ /* 0x000f28000c1e9b00 */
[----:B------:R-:W4:Y:S01]  /*0890*/  LDG.E.64.CONSTANT R162, desc[UR8][R8.64+-0x12f8] ;  /* 0xffed080808a27981 */ /* 0x000f22000c1e9b00 */
[----:B------:R-:W-:-:S03]  /*08a0*/  IMAD.X R39, R7, 0x1, R11, P1 ;  /* 0x0000000107277824 */ /* 0x000fc600008e060b */
[----:B------:R-:W4:Y:S04]  /*08b0*/  LDG.E.64.CONSTANT R84, desc[UR8][R8.64+0x1308] ;  /* 0x0013080808547981 */ /* 0x000f28000c1e9b00 */
        /* <DEDUP_REMOVED lines=21> */
[----:B------:R-:W4:Y:S04]  /*0a10*/  LDG.E.64 R42, desc[UR8][R32.64+0x10] ;  /* 0x00001008202a7981 */ /* 0x000f28000c1e1b00 */
[----:B------:R-:W4:Y:S04]  /*0a20*/  LDG.E.64.CONSTANT R56, desc[UR8][R38.64+0x16a300] ;  /* 0x16a3000826387981 */ /* 0x000f28000c1e9b00 */
[----:B------:R-:W4:Y:S04]  /*0a30*/  LDG.E.64.CONSTANT R170, desc[UR8][R28.64+-0x169000] ;  /* 0xe97000081caa7981 */ /* 0x000f28000c1e9b00 */
[----:B------:R-:W4:Y:S04]  /*0a40*/  LDG.E.64.CONSTANT R108, desc[UR8][R12.64+0xb4800] ;  /* 0x0b4800080c6c7981 */ /* 0x000f28000c1e9b00 */
[----:B------:R-:W4:Y:S01]  /*0a50*/  LDG.E.64.CONSTANT R50, desc[UR8][R28.64+0x169000] ;  /* 0x169000081c327981 */ /* 0x000f22000c1e9b00 */
[----:B------:R-:W-:-:S05]  /*0a60*/  IMAD.WIDE.U32 R22, R69, 0xb4800, R16 ;  /* 0x000b480045167825 */ /* 0x000fca00078e0010 */
[----:B------:R-:W4:Y:S01]  /*0a70*/  LDG.E.64 R10, desc[UR8][R22.64] ;  /* 0x00000008160a7981 */ /* 0x000f22000c1e1b00 */
[----:B--2---:R-:W-:Y:S02]  /*0a80*/  DMUL R206, R216, R190 ;  /* 0x000000bed8ce7228 */ /* 0x004fe40000000000 */
[----:B---3--:R-:W-:-:S06]  /*0a90*/  DMUL R76, R86, 3 ;  /* 0x40080000564c7828 */ /* 0x008fcc0000000000 */
[----:B----4-:R-:W-:Y:S02]  /*0aa0*/  DFMA R110, R218, R176, R206 ;  /* 0x000000b0da6e722b */ /* 0x010fe400000000ce */
[----:B------:R-:W-:Y:S02]  /*0ab0*/  DMUL R158, R156, R204 ;  /* 0x000000cc9c9e7228 */ /* 0x000fe40000000000 */
[----:B------:R-:W-:-:S04]  /*0ac0*/  DMUL R194, R220, 3 ;  /* 0x40080000dcc27828 */ /* 0x000fc80000000000 */
[----:B------:R-:W-:Y:S02]  /*0ad0*/  DFMA R110, R76, R46, R110 ;  /* 0x0000002e4c6e722b */ /* 0x000fe4000000006e */
[----:B------:R-:W-:-:S06]  /*0ae0*/  DFMA R226, R168, R192, R158 ;  /* 0x000000c0a8e2722b */ /* 0x000fcc000000009e */
[----:B------:R-:W-:Y:S02]  /*0af0*/  DFMA R194, R196, R194, R110 ;  /* 0x000000c2c4c2722b */ /* 0x000fe4000000006e */
[----:B------:R-:W-:Y:S02]  /*0b00*/  DMUL R110, R86, 0.75 ;  /* 0x3fe80000566e7828 */ /* 0x000fe40000000000 */
[----:B------:R-:W-:Y:S02]  /*0b10*/  DMUL R228, R220, R196 ;  /* 0x000000c4dce47228 */ /* 0x000fe40000000000 */
[----:B------:R-:W-:Y:S02]  /*0b20*/  DMUL R230, R176, R136 ;  /* 0x00000088b0e67228 */ /* 0x000fe40000000000 */
[----:B------:R-:W-:Y:S02]  /*0b30*/  DMUL R214, R178, 3 ;  /* 0x40080000b2d67828 */ /* 0x000fe40000000000 */
[----:B------:R-:W-:-:S04]  /*0b40*/  DFMA R226, R36, R76, R226 ;  /* 0x0000004c24e2722b */ /* 0x000fc800000000e2 */
[----:B------:R-:W-:Y:S02]  /*0b50*/  DFMA R230, R194, 2, R230 ;  /* 0x40000000c2e6782b */ /* 0x000fe400000000e6 */
[----:B------:R-:W-:Y:S02]  /*0b60*/  DMUL R194, R190, R134 ;  /* 0x00000086bec27228 */ /* 0x000fe40000000000 */
[--C-:B------:R-:W-:Y:S02]  /*0b70*/  DFMA R220, -R110, R46, R228.reuse ;  /* 0x0000002e6edc722b */ /* 0x100fe400000001e4 */
[----:B------:R-:W-:Y:S02]  /*0b80*/  DMUL R208, R178, R212 ;  /* 0x000000d4b2d07228 */ /* 0x000fe40000000000 */
[----:B------:R-:W-:Y:S02]  /*0b90*/  DMUL R216, R216, 3 ;  /* 0x40080000d8d87828 */ /* 0x000fe40000000000 */
[----:B------:R-:W-:-:S02]  /*0ba0*/  DFMA R228, R210, R112, R228 ;  /* 0x00000070d2e4722b */ /* 0x000fc400000000e4 */
[----:B------:R-:W-:Y:S02]  /*0bb0*/  DFMA R214, R212, R214, R226 ;  /* 0x000000d6d4d6722b */ /* 0x000fe400000000e2 */
[----:B------:R-:W-:Y:S02]  /*0bc0*/  DMUL R212, R210, 0.75 ;  /* 0x3fe80000d2d47828 */ /* 0x000fe40000000000 */
[----:B------:R-:W-:Y:S02]  /*0bd0*/  DMUL R210, R202, 3 ;  /* 0x40080000cad27828 */ /* 0x000fe40000000000 */
[----:B------:R-:W-:Y:S02]  /*0be0*/  DADD R230, R230, R194 ;  /* 0x00000000e6e67229 */ /* 0x000fe400000000c2 */
[----:B------:R-:W-:Y:S02]  /*0bf0*/  DFMA R228, R190, R216, R228 ;  /* 0x000000d8bee4722b */ /* 0x000fe400000000e4 */
[----:B------:R-:W-:-:S02]  /*0c00*/  DMUL R224, R168, 0.75 ;  /* 0x3fe80000a8e07828 */ /* 0x000fc40000000000 */
[--C-:B------:R-:W-:Y:S02]  /*0c10*/  DFMA R222, -R110, R36, R208.reuse ;  /* 0x000000246ede722b */ /* 0x100fe400000001d0 */
[----:B------:R-:W-:Y:S02]  /*0c20*/  DFMA R216, R140, R188, R208 ;  /* 0x000000bc8cd8722b */ /* 0x000fe400000000d0 */
[----:B------:R-:W-:Y:S02]  /*0c30*/  DMUL R208, R132, 3 ;  /* 0x4008000084d07828 */ /* 0x000fe40000000000 */
[----:B------:R-:W-:Y:S02]  /*0c40*/  DFMA R206, -R110, R46, R206 ;  /* 0x0000002e6ece722b */ /* 0x000fe400000001ce */
[----:B------:R-:W-:Y:S02]  /*0c50*/  DFMA R230, R46, R210, R230 ;  /* 0x000000d22ee6722b */ /* 0x000fe400000000e6 */
[----:B------:R-:W-:-:S02]  /*0c60*/  DMUL R218, R218, 0.75 ;  /* 0x3fe80000dada7828 */ /* 0x000fc40000000000 */
[----:B------:R-:W-:Y:S02]  /*0c70*/  DFMA R192, -R224, R192, R222 ;  /* 0x000000c0e0c0722b */ /* 0x000fe400000001de */
[----:B------:R-:W-:Y:S02]  /*0c80*/  DMUL R222, R196, R132 ;  /* 0x00000084c4de7228 */ /* 0x000fe40000000000 */
[----:B------:R-:W-:Y:S02]  /*0c90*/  DFMA R228, R76, R46, R228 ;  /* 0x0000002e4ce4722b */ /* 0x000fe400000000e4 */
[----:B------:R-:W-:Y:S02]  /*0ca0*/  DFMA R212, R112, -R212, R206 ;  /* 0x800000d470d4722b */ /* 0x000fe400000000ce */
[----:B------:R-:W-:Y:S02]  /*0cb0*/  DFMA R208, R196, R208, R230 ;  /* 0x000000d0c4d0722b */ /* 0x000fe400000000e6 */
[----:B------:R-:W-:Y:S01]  /*0cc0*/  DFMA R218, -R218, R176, R220 ;  /* 0x000000b0dada722b */ /* 0x000fe200000001dc */
[----:B------:R-:W-:Y:S01]  /*0cd0*/  UMOV UR12, 0x1c71c71c ;  /* 0x1c71c71c000c7882 */ /* 0x000fe20000000000 */
[----:B------:R-:W-:Y:S01]  /*0ce0*/  DMUL R196, R106, R154 ;  /* 0x0000009a6ac47228 */ /* 0x000fe20000000000 */
[----:B------:R-:W-:Y:S01]  /*0cf0*/  UMOV UR13, 0x3f7c71c7 ;  /* 0x3f7c71c7000d7882 */ /* 0x000fe20000000000 */
[----:B------:R-:W-:Y:S01]  /*0d00*/  DMUL R220, R156, 3 ;  /* 0x400800009cdc7828 */ /* 0x000fe20000000000 */
[----:B------:R-:W-:Y:S01]  /*0d10*/  UMOV UR14, 0x55555555 ;  /* 0x55555555000e7882 */ /* 0x000fe20000000000 */
[----:B------:R-:W-:Y:S01]  /*0d20*/  DFMA R228, R228, 2, R222 ;  /* 0x40000000e4e4782b */ /* 0x000fe200000000de */
[----:B------:R-:W-:Y:S01]  /*0d30*/  UMOV UR15, 0x3fc55555 ;  /* 0x3fc55555000f7882 */ /* 0x000fe20000000000 */
[----:B------:R-:W-:Y:S01]  /*0d40*/  DADD R198, -R96, R198 ;  /* 0x0000000060c67229 */ /* 0x000fe200000001c6 */
[----:B------:R-:W-:Y:S01]  /*0d50*/  UMOV UR16, 0xd6ac6977 ;  /* 0xd6ac697700107882 */ /* 0x000fe20000000000 */
[----:B------:R-:W-:Y:S01]  /*0d60*/  DFMA R212, R212, 2, R194 ;  /* 0x40000000d4d4782b */ /* 0x000fe200000000c2 */
[----:B------:R-:W-:Y:S01]  /*0d70*/  UMOV UR17, 0x3fb2b324 ;  /* 0x3fb2b32400117882 */ /* 0x000fe20000000000 */
[----:B------:R-:W-:Y:S01]  /*0d80*/  DMUL R202, R202, 0.75 ;  /* 0x3fe80000caca7828 */ /* 0x000fe20000000000 */
[----:B------:R-:W2:Y:S01]  /*0d90*/  LDG.E.64.CONSTANT R230, desc[UR8][R12.64+0xb47f8] ;  /* 0x0b47f8080ce67981 */ /* 0x000ea2000c1e9b00 */
[----:B------:R-:W-:-:S02]  /*0da0*/  DFMA R218, R218, 2, R222 ;  /* 0x40000000dada782b */ /* 0x000fc400000000de */
[----:B------:R-:W-:Y:S02]  /*0db0*/  DFMA R194, R48, R184, R196 ;  /* 0x000000b830c2722b */ /* 0x000fe400000000c4 */
[----:B------:R-:W-:Y:S02]  /*0dc0*/  DFMA R204, R204, R220, R216 ;  /* 0x000000dccccc722b */ /* 0x000fe400000000d8 */
[----:B------:R-:W-:Y:S02]  /*0dd0*/  DADD R206, -R96, R200 ;  /* 0x0000000060ce7229 */ /* 0x000fe400000001c8 */
[----:B------:R-:W-:Y:S02]  /*0de0*/  DMUL R216, R134, 3 ;  /* 0x4008000086d87828 */ /* 0x000fe40000000000 */
[----:B------:R-:W-:Y:S02]  /*0df0*/  DFMA R228, R112, R44, R228 ;  /* 0x0000002c70e4722b */ /* 0x000fe400000000e4 */
[----:B------:R-:W-:-:S02]  /*0e00*/  DMUL R214, R214, R198 ;  /* 0x000000c6d6d67228 */ /* 0x000fc40000000000 */
[----:B------:R-:W-:Y:S02]  /*0e10*/  DMUL R200, R136, 0.75 ;  /* 0x3fe8000088c87828 */ /* 0x000fe40000000000 */
[----:B------:R-:W-:Y:S02]  /*0e20*/  DFMA R218, R46, -R202, R218 ;  /* 0x800000ca2eda722b */ /* 0x000fe400000000da */
[----:B------:R-:W-:Y:S02]  /*0e30*/  DMUL R198, R80, 3 ;  /* 0x4008000050c67828 */ /* 0x000fe40000000000 */
[----:B------:R-:W-:Y:S02]  /*0e40*/  DFMA R194, R76, R26, R194 ;  /* 0x0000001a4cc2722b */ /* 0x000fe400000000c2 */
[----:B------:R-:W-:Y:S02]  /*0e50*/  DFMA R216, R190, R216, R228 ;  /* 0x000000d8bed8722b */ /* 0x000fe400000000e4 */
[----:B------:R-:W-:-:S02]  /*0e60*/  DFMA R176, R176, -R200, R218 ;  /* 0x800000c8b0b0722b */ /* 0x000fc400000000da */
[----:B------:R-:W-:Y:S02]  /*0e70*/  DMUL R206, R208, R206 ;  /* 0x000000ced0ce7228 */ /* 0x000fe40000000000 */
[----:B------:R-:W-:Y:S02]  /*0e80*/  DMUL R190, R140, 0.75 ;  /* 0x3fe800008cbe7828 */ /* 0x000fe40000000000 */
[----:B------:R-:W-:Y:S02]  /*0e90*/  DFMA R158, -R110, R36, R158 ;  /* 0x000000246e9e722b */ /* 0x000fe4000000019e */
[----:B------:R-:W-:Y:S02]  /*0ea0*/  DADD R186, R186, -R96 ;  /* 0x00000000baba7229 */ /* 0x000fe40000000860 */
[----:B------:R-:W-:Y:S02]  /*0eb0*/  DADD R180, -R96, R180 ;  /* 0x0000000060b47229 */ /* 0x000fe400000001b4 */
[----:B------:R-:W-:-:S02]  /*0ec0*/  DFMA R194, R182, R198, R194 ;  /* 0x000000c6b6c2722b */ /* 0x000fc400000000c2 */
[----:B------:R-:W-:Y:S02]  /*0ed0*/  DMUL R182, R80, R182 ;  /* 0x000000b650b67228 */ /* 0x000fe40000000000 */
[----:B------:R-:W-:Y:S02]  /*0ee0*/  DFMA R188, R188, -R190, R158 ;  /* 0x800000bebcbc722b */ /* 0x000fe4000000009e */
[----:B------:R-:W-:Y:S02]  /*0ef0*/  DFMA R186, R192, R186, R214 ;  /* 0x000000bac0ba722b */ /* 0x000fe400000000d6 */
[----:B------:R-:W-:Y:S01]  /*0f00*/  DFMA R180, R176, R180, R206 ;  /* 0x000000b4b0b4722b */ /* 0x000fe200000000ce */
[----:B------:R-:W3:Y:S01]  /*0f10*/  LDG.E.64.CONSTANT R214, desc[UR8][R12.64+0xb4808] ;  /* 0x0b4808080cd67981 */ /* 0x000ee2000c1e9b00 */
[----:B------:R-:W-:Y:S02]  /*0f20*/  DADD R164, -R96, R164 ;  /* 0x0000000060a47229 */ /* 0x000fe400000001a4 */
[----:B------:R-:W-:-:S02]  /*0f30*/  DFMA R204, R36, R76, R204 ;  /* 0x0000004c24cc722b */ /* 0x000fc400000000cc */
[----:B------:R-:W-:Y:S02]  /*0f40*/  DADD R200, R166, -R152 ;  /* 0x00000000a6c87229 */ /* 0x000fe40000000898 */
[----:B------:R-:W-:Y:S02]  /*0f50*/  DADD R208, -R144, R150 ;  /* 0x0000000090d07229 */ /* 0x000fe40000000196 */
[----:B------:R-:W-:Y:S02]  /*0f60*/  DMUL R176, R48, 0.75 ;  /* 0x3fe8000030b07828 */ /* 0x000fe40000000000 */
[----:B------:R-:W-:Y:S02]  /*0f70*/  DFMA R158, -R110, R26, R182 ;  /* 0x0000001a6e9e722b */ /* 0x000fe400000001b6 */
[----:B------:R-:W-:Y:S02]  /*0f80*/  DFMA R186, R204, R164, R186 ;  /* 0x000000a4ccba722b */ /* 0x000fe400000000ba */
[----:B------:R-:W-:Y:S01]  /*0f90*/  DFMA R208, R208, 8, R200 ;  /* 0x40200000d0d0782b */ /* 0x000fe200000000c8 */
[----:B------:R-:W4:Y:S01]  /*0fa0*/  LDG.E.64.CONSTANT R204, desc[UR8][R12.64+0xb47f0] ;  /* 0x0b47f0080ccc7981 */ /* 0x000f22000c1e9b00 */
[----:B------:R-:W-:-:S02]  /*0fb0*/  DADD R200, -R148, R126 ;  /* 0x0000000094c87229 */ /* 0x000fc4000000017e */
[----:B------:R-:W-:Y:S02]  /*0fc0*/  DFMA R164, -R176, R184, R158 ;  /* 0x000000b8b0a4722b */ /* 0x000fe4000000019e */
[----:B------:R-:W-:Y:S02]  /*0fd0*/  DADD R176, -R114, R118 ;  /* 0x0000000072b07229 */ /* 0x000fe40000000176 */
[----:B------:R-:W-:Y:S02]  /*0fe0*/  DADD R114, -R144, R114 ;  /* 0x0000000090727229 */ /* 0x000fe40000000172 */
[----:B------:R-:W-:Y:S02]  /*0ff0*/  DADD R148, R148, -R146 ;  /* 0x0000000094947229 */ /* 0x000fe40000000892 */
[----:B------:R-:W-:Y:S02]  /*1000*/  DFMA R212, R46, -R202, R212 ;  /* 0x800000ca2ed4722b */ /* 0x000fe400000000d4 */
[----:B------:R-:W-:Y:S01]  /*1010*/  DMUL R190, R44, 0.75 ;  /* 0x3fe800002cbe7828 */ /* 0x000fe20000000000 */
[----:B------:R-:W3:Y:S03]  /*1020*/  LDG.E.64.CONSTANT R202, desc[UR8][R24.64+0xb3500] ;  /* 0x0b35000818ca7981 */ /* 0x000ee6000c1e9b00 */
[----:B------:R-:W-:-:S02]  /*1030*/  DFMA R114, R114, 8, R148 ;  /* 0x402000007272782b */ /* 0x000fc40000000094 */
[----:B------:R-:W-:Y:S02]  /*1040*/  DADD R198, R120, -R142 ;  /* 0x0000000078c67229 */ /* 0x000fe4000000088e */
[----:B------:R-:W-:Y:S02]  /*1050*/  DFMA R190, R112, -R190, R212 ;  /* 0x800000be70be722b */ /* 0x000fe400000000d4 */
[----:B------:R-:W-:Y:S01]  /*1060*/  DADD R112, R162, -R84 ;  /* 0x00000000a2707229 */ /* 0x000fe20000000854 */
[----:B------:R-:W3:Y:S01]  /*1070*/  LDG.E.64.CONSTANT R212, desc[UR8][R24.64+0xb3e80] ;  /* 0x0b3e800818d47981 */ /* 0x000ee2000c1e9b00 */
[----:B------:R-:W-:Y:S02]  /*1080*/  DMUL R208, R178, R208 ;  /* 0x000000d0b2d07228 */ /* 0x000fe40000000000 */
[----:B------:R-:W-:Y:S02]  /*1090*/  DADD R162, -R166, R162 ;  /* 0x00000000a6a27229 */ /* 0x000fe400000001a2 */
[----:B------:R-:W-:Y:S01]  /*10a0*/  DADD R120, R120, -R138 ;  /* 0x0000000078787229 */ /* 0x000fe2000000088a */
[----:B------:R-:W3:Y:S01]  /*10b0*/  LDG.E.64.CONSTANT R166, desc[UR8][R8.64+0xb5af0] ;  /* 0x0b5af00808a67981 */ /* 0x000ee2000c1e9b00 */
[----:B------:R-:W-:-:S02]  /*10c0*/  DMUL R114, R132, R114 ;  /* 0x0000007284727228 */ /* 0x000fc40000000000 */
[----:B------:R-:W-:Y:S02]  /*10d0*/  DADD R118, -R150, R118 ;  /* 0x0000000096767229 */ /* 0x000fe40000000176 */
[----:B------:R-:W-:Y:S01]  /*10e0*/  DADD R126, R126, -R130 ;  /* 0x000000007e7e7229 */ /* 0x000fe20000000882 */
[----:B------:R-:W3:Y:S01]  /*10f0*/  LDG.E.64.CONSTANT R150, desc[UR8][R8.64+0xb5b08] ;  /* 0x0b5b080808967981 */ /* 0x000ee2000c1e9b00 */
[----:B------:R-:W-:Y:S02]  /*1100*/  DADD R142, R142, -R122 ;  /* 0x000000008e8e7229 */ /* 0x000fe4000000087a */
[----:B------:R-:W-:Y:S02]  /*1110*/  DFMA R198, R200, 8, R198 ;  /* 0x40200000c8c6782b */ /* 0x000fe400000000c6 */
[----:B------:R-:W-:Y:S01]  /*1120*/  DMUL R208, R208, 8 ;  /* 0x40200000d0d07828 */ /* 0x000fe20000000000 */
[----:B------:R-:W3:Y:S01]  /*1130*/  LDG.E.64.CONSTANT R200, desc[UR8][R40.64+0xb4800] ;  /* 0x0b48000828c87981 */ /* 0x000ee2000c1e9b00 */
[----:B------:R-:W-:-:S02]  /*1140*/  DFMA R176, R176, 8, R112 ;  /* 0x40200000b0b0782b */ /* 0x000fc40000000070 */
[----:B------:R-:W-:Y:S02]  /*1150*/  DFMA R120, R162, 8, R120 ;  /* 0x40200000a278782b */ /* 0x000fe40000000078 */
[----:B------:R-:W-:Y:S01]  /*1160*/  DADD R122, R138, -R122 ;  /* 0x000000008a7a7229 */ /* 0x000fe2000000087a */
[----:B------:R-:W3:Y:S01]  /*1170*/  LDG.E.64.CONSTANT R162, desc[UR8][R8.64+0xb3e88] ;  /* 0x0b3e880808a27981 */ /* 0x000ee2000c1e9b00 */
[----:B------:R-:W-:Y:S02]  /*1180*/  DADD R130, -R146, R130 ;  /* 0x0000000092827229 */ /* 0x000fe40000000182 */
[----:B------:R-:W-:Y:S02]  /*1190*/  DMUL R114, R114, 8 ;  /* 0x4020000072727828 */ /* 0x000fe40000000000 */
[----:B------:R-:W-:Y:S02]  /*11a0*/  DFMA R118, R118, 8, R126 ;  /* 0x402000007676782b */ /* 0x000fe4000000007e */
[----:B------:R-:W-:-:S02]  /*11b0*/  DADD R144, R128, -R34 ;  /* 0x0000000080907229 */ /* 0x000fc40000000822 */
[----:B-----5:R-:W-:Y:S02]  /*11c0*/  DADD R148, -R74, R102 ;  /* 0x000000004a947229 */ /* 0x020fe40000000166 */
[----:B------:R-:W-:Y:S02]  /*11d0*/  DFMA R198, R168, R198, -R208 ;  /* 0x000000c6a8c6722b */ /* 0x000fe400000008d0 */
[----:B------:R-:W-:Y:S01]  /*11e0*/  DMUL R176, R156, R176 ;  /* 0x000000b09cb07228 */ /* 0x000fe20000000000 */
[----:B------:R-:W3:Y:S01]  /*11f0*/  LDG.E.64.CONSTANT R168, desc[UR8][R24.64+0xb4808] ;  /* 0x0b48080818a87981 */ /* 0x000ee2000c1e9b00 */
[----:B------:R-:W-:Y:S02]  /*1200*/  DFMA R114, R136, R120, -R114 ;  /* 0x000000788872722b */ /* 0x000fe40000000872 */
[----:B------:R-:W-:Y:S01]  /*1210*/  DFMA R122, R130, 8, R122 ;  /* 0x40200000827a782b */ /* 0x000fe2000000007a */
[----:B------:R-:W3:Y:S01]  /*1220*/  LDG.E.64.CONSTANT R208, desc[UR8][R24.64+0xb5b00] ;  /* 0x0b5b000818d07981 */ /* 0x000ee2000c1e9b00 */
[----:B------:R-:W-:-:S02]  /*1230*/  DADD R84, -R152, R84 ;  /* 0x0000000098547229 */ /* 0x000fc40000000154 */
[----:B------:R-:W-:Y:S01]  /*1240*/  DMUL R118, R134, R118 ;  /* 0x0000007686767228 */ /* 0x000fe20000000000 */
[----:B------:R-:W3:Y:S01]  /*1250*/  LDG.E.64.CONSTANT R152, desc[UR8][R8.64+0xb3e90] ;  /* 0x0b3e900808987981 */ /* 0x000ee2000c1e9b00 */
[----:B------:R-:W-:Y:S02]  /*1260*/  DADD R130, -R74, R78 ;  /* 0x000000004a827229 */ /* 0x000fe4000000014e */
[----:B------:R-:W-:Y:S01]  /*1270*/  DADD R120, R82, -R70 ;  /* 0x0000000052787229 */ /* 0x000fe20000000846 */
[----:B------:R-:W3:Y:S01]  /*1280*/  LDG.E.64.CONSTANT R156, desc[UR8][R8.64+0xb3510] ;  /* 0x0b351008089c7981 */ /* 0x000ee2000c1e9b00 */
[----:B------:R-:W-:Y:S02]  /*1290*/  DFMA R144, R148, 8, R144 ;  /* 0x402000009490782b */ /* 0x000fe40000000090 */
[----:B------:R-:W-:Y:S01]  /*12a0*/  DFMA R176, R176, 8, R198 ;  /* 0x40200000b0b0782b */ /* 0x000fe200000000c6 */
[----:B------:R-:W3:Y:S01]  /*12b0*/  LDG.E.64.CONSTANT R148, desc[UR8][R40.64+0xb3500] ;  /* 0x0b35000828947981 */ /* 0x000ee2000c1e9b00 */
[----:B------:R-:W-:-:S02]  /*12c0*/  DFMA R84, R84, 8, R142 ;  /* 0x402000005454782b */ /* 0x000fc4000000008e */
[----:B------:R-:W-:Y:S02]  /*12d0*/  DFMA R114, R118, 8, R114 ;  /* 0x402000007672782b */ /* 0x000fe40000000072 */
[----:B------:R-:W-:Y:S02]  /*12e0*/  DFMA R120, R130, 8, R120 ;  /* 0x402000008278782b */ /* 0x000fe40000000078 */
[----:B------:R-:W-:Y:S02]  /*12f0*/  DFMA R216, R46, R210, R216 ;  /* 0x000000d22ed8722b */ /* 0x000fe400000000d8 */
[----:B------:R-:W-:Y:S01]  /*1300*/  DADD R172, -R96, R172 ;  /* 0x0000000060ac7229 */ /* 0x000fe200000001ac */
[----:B------:R-:W3:Y:S01]  /*1310*/  LDG.E.64.CONSTANT R210, desc[UR8][R24.64+0xb5180] ;  /* 0x0b51800818d27981 */ /* 0x000ee2000c1e9b00 */
[----:B------:R-:W-:Y:S02]  /*1320*/  DADD R126, R116, -R54 ;  /* 0x00000000747e7229 */ /* 0x000fe40000000836 */
[----:B------:R-:W-:-:S02]  /*1330*/  DADD R138, -R82, R98 ;  /* 0x00000000528a7229 */ /* 0x000fc40000000162 */
[----:B------:R-:W-:Y:S02]  /*1340*/  DADD R142, R124, -R60 ;  /* 0x000000007c8e7229 */ /* 0x000fe4000000083c */
[----:B------:R-:W-:Y:S02]  /*1350*/  DADD R146, -R78, R104 ;  /* 0x000000004e927229 */ /* 0x000fe40000000168 */
[----:B------:R-:W-:Y:S02]  /*1360*/  DMUL R144, R132, R144 ;  /* 0x0000009084907228 */ /* 0x000fe40000000000 */
[----:B------:R-:W-:Y:S02]  /*1370*/  DFMA R176, -R140, R122, R176 ;  /* 0x0000007a8cb0722b */ /* 0x000fe400000001b0 */
[----:B------:R-:W-:Y:S01]  /*1380*/  DADD R124, -R128, R124 ;  /* 0x00000000807c7229 */ /* 0x000fe2000000017c */
[----:B------:R-:W3:Y:S01]  /*1390*/  LDG.E.64.CONSTANT R140, desc[UR8][R8.64+0xb5b10] ;  /* 0x0b5b1008088c7981 */ /* 0x000ee2000c1e9b00 */
[----:B------:R-:W-:-:S02]  /*13a0*/  DADD R116, R116, -R58 ;  /* 0x0000000074747229 */ /* 0x000fc4000000083a */
[----:B------:R-:W-:Y:S02]  /*13b0*/  DADD R160, -R96, R160 ;  /* 0x0000000060a07229 */ /* 0x000fe400000001a0 */
[----:B------:R-:W-:Y:S02]  /*13c0*/  DFMA R114, -R44, R84, R114 ;  /* 0x000000542c72722b */ /* 0x000fe40000000172 */
[----:B------:R-:W-:Y:S02]  /*13d0*/  DMUL R122, R80, R120 ;  /* 0x00000078507a7228 */ /* 0x000fe40000000000 */
[----:B------:R-:W-:Y:S02]  /*13e0*/  DADD R192, -R96, R72 ;  /* 0x0000000060c07229 */ /* 0x000fe40000000148 */
[----:B------:R-:W-:Y:S02]  /*13f0*/  DFMA R172, R216, R172, R180 ;  /* 0x000000acd8ac722b */ /* 0x000fe400000000b4 */
[----:B------:R-:W-:Y:S01]  /*1400*/  DADD R174, -R96, R174 ;  /* 0x0000000060ae7229 */ /* 0x000fe200000001ae */
[----:B------:R-:W3:Y:S01]  /*1410*/  LDG.E.64.CONSTANT R180, desc[UR8][R24.64+0xb47f0] ;  /* 0x0b47f00818b47981 */ /* 0x000ee2000c1e9b00 */
[----:B------:R-:W-:-:S02]  /*1420*/  DFMA R182, R52, R42, R182 ;  /* 0x0000002a34b6722b */ /* 0x000fc400000000b6 */
[----:B------:R-:W-:Y:S02]  /*1430*/  DMUL R112, R106, 3 ;  /* 0x400800006a707828 */ /* 0x000fe40000000000 */
[----:B------:R-:W-:Y:S02]  /*1440*/  DMUL R84, R36, R46 ;  /* 0x0000002e24547228 */ /* 0x000fe40000000000 */
[----:B------:R-:W-:Y:S02]  /*1450*/  DADD R158, -R100, R98 ;  /* 0x00000000649e7229 */ /* 0x000fe40000000162 */
[----:B------:R-:W-:Y:S02]  /*1460*/  DADD R178, R104, -R102 ;  /* 0x0000000068b27229 */ /* 0x000fe40000000866 */
[----:B------:R-:W-:Y:S02]  /*1470*/  DFMA R126, R138, 8, R126 ;  /* 0x402000008a7e782b */ /* 0x000fe4000000007e */
[----:B------:R-:W-:Y:S01]  /*1480*/  DFMA R142, R146, 8, R142 ;  /* 0x40200000928e782b */ /* 0x000fe2000000008e */
[----:B------:R-:W3:Y:S01]  /*1490*/  LDG.E.64.CONSTANT R138, desc[UR8][R8.64+0xb5188] ;  /* 0x0b518808088a7981 */ /* 0x000ee2000c1e9b00 */
[----:B------:R-:W-:-:S02]  /*14a0*/  DMUL R144, R144, 8 ;  /* 0x4020000090907828 */ /* 0x000fc40000000000 */
[----:B------:R-:W-:Y:S01]  /*14b0*/  DADD R128, -R34, R60 ;  /* 0x0000000022807229 */ /* 0x000fe2000000013c */
[----:B------:R-:W3:Y:S01]  /*14c0*/  LDG.E.64.CONSTANT R146, desc[UR8][R40.64+0xb5180] ;  /* 0x0b51800828927981 */ /* 0x000ee2000c1e9b00 */
[----:B------:R-:W-:Y:S02]  /*14d0*/  DADD R118, R54, -R56 ;  /* 0x0000000036767229 */ /* 0x000fe40000000838 */
[----:B------:R-:W-:Y:S02]  /*14e0*/  DFMA R124, R124, 8, R116 ;  /* 0x402000007c7c782b */ /* 0x000fe40000000074 */
[----:B------:R-:W-:Y:S02]  /*14f0*/  DFMA R188, R188, R160, R186 ;  /* 0x000000a0bcbc722b */ /* 0x000fe400000000ba */
[----:B------:R-:W-:Y:S01]  /*1500*/  DADD R58, R58, -R56 ;  /* 0x000000003a3a7229 */ /* 0x000fe20000000838 */
[----:B------:R-:W3:Y:S01]  /*1510*/  LDG.E.64.CONSTANT R186, desc[UR8][R8.64+0xb3e78] ;  /* 0x0b3e780808ba7981 */ /* 0x000ee2000c1e9b00 */
[----:B------:R-:W-:-:S02]  /*1520*/  DADD R116, -R70, R100 ;  /* 0x0000000046747229 */ /* 0x000fc40000000164 */
[----:B------:R-:W-:Y:S02]  /*1530*/  DMUL R120, R122, 8 ;  /* 0x402000007a787828 */ /* 0x000fe40000000000 */
[----:B------:R-:W-:Y:S02]  /*1540*/  DMUL R192, R194, R192 ;  /* 0x000000c0c2c07228 */ /* 0x000fe40000000000 */
[----:B------:R-:W-:Y:S01]  /*1550*/  DADD R170, -R96, R170 ;  /* 0x0000000060aa7229 */ /* 0x000fe200000001aa */
[----:B------:R-:W3:Y:S01]  /*1560*/  LDG.E.64.CONSTANT R194, desc[UR8][R12.64+0xb3e80] ;  /* 0x0b3e80080cc27981 */ /* 0x000ee2000c1e9b00 */
[----:B------:R-:W-:Y:S02]  /*1570*/  DFMA R160, R190, R174, R172 ;  /* 0x000000aebea0722b */ /* 0x000fe400000000ac */
[----:B------:R-:W-:Y:S01]  /*1580*/  DFMA R154, R154, R112, R182 ;  /* 0x000000709a9a722b */ /* 0x000fe200000000b6 */
[----:B------:R-:W3:Y:S01]  /*1590*/  LDG.E.64.CONSTANT R190, desc[UR8][R24.64+0xb47f8] ;  /* 0x0b47f80818be7981 */ /* 0x000ee2000c1e9b00 */
[----:B------:R-:W-:-:S02]  /*15a0*/  DMUL R84, R84, UR12 ;  /* 0x0000000c54547c28 */ /* 0x000fc40008000000 */
[----:B------:R-:W-:Y:S01]  /*15b0*/  DFMA R158, R178, 8, R158 ;  /* 0x40200000b29e782b */ /* 0x000fe2000000009e */
[----:B------:R-:W3:Y:S01]  /*15c0*/  LDG.E.64.CONSTANT R182, desc[UR8][R12.64+0xb3500] ;  /* 0x0b3500080cb67981 */ /* 0x000ee2000c1e9b00 */
[----:B------:R-:W-:Y:S02]  /*15d0*/  DFMA R126, R136, R126, -R144 ;  /* 0x0000007e887e722b */ /* 0x000fe40000000890 */
[----:B------:R-:W-:Y:S01]  /*15e0*/  DMUL R142, R134, R142 ;  /* 0x0000008e868e7228 */ /* 0x000fe20000000000 */
[----:B------:R-:W3:Y:S01]  /*15f0*/  LDG.E.64.CONSTANT R172, desc[UR8][R8.64+0xb34f8] ;  /* 0x0b34f80808ac7981 */ /* 0x000ee2000c1e9b00 */
[----:B------:R-:W-:Y:S02]  /*1600*/  DFMA R128, R128, 8, R118 ;  /* 0x402000008080782b */ /* 0x000fe40000000076 */
[----:B------:R-:W-:Y:S01]  /*1610*/  DFMA R118, R116, 8, R58 ;  /* 0x402000007476782b */ /* 0x000fe2000000003a */
[----:B------:R-:W3:Y:S01]  /*1620*/  LDG.E.64.CONSTANT R134, desc[UR8][R40.64+0xb5b00] ;  /* 0x0b5b000828867981 */ /* 0x000ee2000c1e9b00 */
[----:B------:R-:W-:-:S02]  /*1630*/  DFMA R120, R48, R124, -R120 ;  /* 0x0000007c3078722b */ /* 0x000fc40000000878 */
[----:B------:R-:W-:Y:S01]  /*1640*/  DFMA R164, R164, R170, R192 ;  /* 0x000000aaa4a4722b */ /* 0x000fe200000000c0 */
[----:B------:R-:W3:Y:S01]  /*1650*/  LDG.E.64.CONSTANT R144, desc[UR8][R8.64+0xb3e70] ;  /* 0x0b3e700808907981 */ /* 0x000ee2000c1e9b00 */
[----:B------:R-:W-:Y:S02]  /*1660*/  DMUL R48, R52, 0.75 ;  /* 0x3fe8000034307828 */ /* 0x000fe40000000000 */
[----:B------:R-:W-:Y:S01]  /*1670*/  DADD R58, -R96, R108 ;  /* 0x00000000603a7229 */ /* 0x000fe2000000016c */
[----:B------:R-:W3:Y:S01]  /*1680*/  LDG.E.64.CONSTANT R170, desc[UR8][R8.64+0xb5af8] ;  /* 0x0b5af80808aa7981 */ /* 0x000ee2000c1e9b00 */
[-C--:B------:R-:W-:Y:S02]  /*1690*/  DFMA R196, -R110, R26.reuse, R196 ;  /* 0x0000001a6ec4722b */ /* 0x080fe400000001c4 */
[----:B------:R-:W-:Y:S01]  /*16a0*/  DFMA R154, R76, R26, R154 ;  /* 0x0000001a4c9a722b */ /* 0x000fe2000000009a */
[----:B------:R-:W3:Y:S01]  /*16b0*/  LDG.E.64.CONSTANT R174, desc[UR8][R8.64+0xb3508] ;  /* 0x0b35080808ae7981 */ /* 0x000ee2000c1e9b00 */
[----:B------:R-:W-:-:S02]  /*16c0*/  DMUL R116, R84, R114 ;  /* 0x0000007254747228 */ /* 0x000fc40000000000 */
[----:B------:R-:W-:Y:S01]  /*16d0*/  DMUL R160, R46, R160 ;  /* 0x000000a02ea07228 */ /* 0x000fe20000000000 */
[----:B------:R-:W3:Y:S01]  /*16e0*/  LDG.E.64.CONSTANT R136, desc[UR8][R12.64+0xb4810] ;  /* 0x0b4810080c887981 */ /* 0x000ee2000c1e9b00 */
[----:B------:R-:W-:Y:S02]  /*16f0*/  DFMA R126, R142, 8, R126 ;  /* 0x402000008e7e782b */ /* 0x000fe4000000007e */
[----:B------:R-:W-:Y:S01]  /*1700*/  DMUL R46, R46, R26 ;  /* 0x0000001a2e2e7228 */ /* 0x000fe20000000000 */
[----:B------:R-:W3:Y:S01]  /*1710*/  LDG.E.64.CONSTANT R142, desc[UR8][R12.64+0xb5b00] ;  /* 0x0b5b00080c8e7981 */ /* 0x000ee2000c1e9b00 */
[----:B------:R-:W-:Y:S02]  /*1720*/  DMUL R114, R106, R158 ;  /* 0x0000009e6a727228 */ /* 0x000fe40000000000 */
[----:B------:R-:W-:Y:S01]  /*1730*/  DFMA R196, R42, -R48, R196 ;  /* 0x800000302ac4722b */ /* 0x000fe200000000c4 */
[----:B------:R-:W3:Y:S01]  /*1740*/  LDG.E.64.CONSTANT R158, desc[UR8][R8.64+0xb5190] ;  /* 0x0b519008089e7981 */ /* 0x000ee2000c1e9b00 */
[----:B------:R-:W-:-:S02]  /*1750*/  DFMA R154, R154, R58, R164 ;  /* 0x0000003a9a9a722b */ /* 0x000fc400000000a4 */
[----:B------:R-:W-:Y:S01]  /*1760*/  DFMA R116, R84, R176, R116 ;  /* 0x000000b05474722b */ /* 0x000fe20000000074 */
[----:B------:R-:W3:Y:S01]  /*1770*/  LDG.E.64.CONSTANT R164, desc[UR8][R8.64+0xb5170] ;  /* 0x0b51700808a47981 */ /* 0x000ee2000c1e9b00 */
[----:B------:R-:W-:Y:S02]  /*1780*/  DFMA R118, -R44, R118, R126 ;  /* 0x000000762c76722b */ /* 0x000fe4000000017e */
[----:B------:R-:W-:Y:S01]  /*1790*/  DMUL R46, R46, UR12 ;  /* 0x0000000c2e2e7c28 */ /* 0x000fe20008000000 */
[----:B------:R-:W3:Y:S01]  /*17a0*/  LDG.E.64.CONSTANT R176, desc[UR8][R8.64+0xb34f0] ;  /* 0x0b34f00808b07981 */ /* 0x000ee2000c1e9b00 */
[----:B------:R-:W-:Y:S02]  /*17b0*/  DMUL R58, R52, R128 ;  /* 0x00000080343a7228 */ /* 0x000fe40000000000 */
[----:B------:R-:W-:Y:S01]  /*17c0*/  DFMA R120, R114, 8, R120 ;  /* 0x402000007278782b */ /* 0x000fe20000000078 */
[----:B------:R-:W3:Y:S01]  /*17d0*/  LDG.E.64.CONSTANT R44, desc[UR8][R38.64+0x21eb00] ;  /* 0x21eb0008262c7981 */ /* 0x000ee2000c1e9b00 */
[----:B------:R-:W-:-:S02]  /*17e0*/  DADD R42, -R96, R50 ;  /* 0x00000000602a7229 */ /* 0x000fc40000000132 */
[----:B------:R-:W-:Y:S01]  /*17f0*/  DFMA R160, R36, R188, R160 ;  /* 0x000000bc24a0722b */ /* 0x000fe200000000a0 */
[----:B------:R-:W3:Y:S01]  /*1800*/  LDG.E.64 R124, desc[UR8][R22.64+0xb4800] ;  /* 0x0b480008167c7981 */ /* 0x000ee2000c1e1b00 */
[----:B------:R-:W-:Y:S02]  /*1810*/  DFMA R116, R46, R118, R116 ;  /* 0x000000762e74722b */ /* 0x000fe40000000074 */
[----:B------:R-:W-:Y:S01]  /*1820*/  DADD R120, R120, -R58 ;  /* 0x0000000078787229 */ /* 0x000fe2000000083a */
[----:B------:R-:W3:Y:S01]  /*1830*/  LDG.E.64.CONSTANT R188, desc[UR8][R12.64+0xb5180] ;  /* 0x0b5180080cbc7981 */ /* 0x000ee2000c1e9b00 */
[----:B------:R-:W-:-:S03]  /*1840*/  DFMA R42, R196, R42, R154 ;  /* 0x0000002ac42a722b */ /* 0x000fc6000000009a */
[----:B------:R-:W3:Y:S03]  /*1850*/  LDG.E.64.CONSTANT R154, desc[UR8][R8.64+0xb5178] ;  /* 0x0b517808089a7981 */ /* 0x000ee6000c1e9b00 */
[----:B------:R-:W-:Y:S01]  /*1860*/  DFMA R116, R46, R120, R116 ;  /* 0x000000782e74722b */ /* 0x000fe20000000074 */
[----:B------:R-:W3:Y:S01]  /*1870*/  LDG.E.64.CONSTANT R36, desc[UR8][R30.64+0x21d800] ;  /* 0x21d800081e247981 */ /* 0x000ee2000c1e9b00 */
[----:B------:R-:W-:-:S03]  /*1880*/  DFMA R42, R26, R42, R160 ;  /* 0x0000002a1a2a722b */ /* 0x000fc600000000a0 */
[----:B------:R-:W3:Y:S04]  /*1890*/  LDG.E.64.CONSTANT R120, desc[UR8][R24.64+0xb4810] ;  /* 0x0b48100818787981 */ /* 0x000ee8000c1e9b00 */
[----:B------:R-:W3:Y:S01]  /*18a0*/  LDG.E.64.CONSTANT R160, desc[UR8][R40.64+0xb3e80] ;  /* 0x0b3e800828a07981 */ /* 0x000ee2000c1e9b00 */
[----:B------:R-:W-:-:S03]  /*18b0*/  DFMA R42, R42, UR14, R116 ;  /* 0x0000000e2a2a7c2b */ /* 0x000fc60008000074 */
[----:B------:R-:W3:Y:S04]  /*18c0*/  LDG.E.64.CONSTANT R26, desc[UR8][R38.64+0x21ce80] ;  /* 0x21ce8008261a7981 */ /* 0x000ee8000c1e9b00 */
[----:B------:R-:W3:Y:S01]  /*18d0*/  LDG.E.64.CONSTANT R46, desc[UR8][R38.64+0x21e180] ;  /* 0x21e18008262e7981 */ /* 0x000ee2000c1e9b00 */
[----:B------:R-:W-:-:S03]  /*18e0*/  DFMA R10, R42, UR16, R10 ;  /* 0x000000102a0a7c2b */ /* 0x000fc6000800000a */
[----:B------:R-:W3:Y:S04]  /*18f0*/  LDG.E.64.CONSTANT R42, desc[UR8][R28.64+0x21d800] ;  /* 0x21d800081c2a7981 */ /* 0x000ee8000c1e9b00 */
[----:B------:R0:W-:Y:S04]  /*1900*/  STG.E.64 desc[UR8][R22.64], R10 ;  /* 0x0000000a16007986 */ /* 0x0001e8000c101b08 */
        /* <DEDUP_REMOVED lines=14> */
[----:B0-----:R-:W3:Y:S04]  /*19f0*/  LDG.E.64.CONSTANT R10, desc[UR8][R38.64+0x21c500] ;  /* 0x21c50008260a7981 */ /* 0x001ee8000c1e9b00 */
[----:B------:R-:W3:Y:S01]  /*1a00*/  LDG.E.64 R130, desc[UR8][R32.64+0x18] ;  /* 0x0000180820827981 */ /* 0x000ee2000c1e1b00 */
[----:B------:R-:W-:-:S02]  /*1a10*/  DMUL R116, R106, 0.75 ;  /* 0x3fe800006a747828 */ /* 0x000fc40000000000 */
[C---:B--2---:R-:W-:Y:S02]  /*1a20*/  DADD R230, -R108.reuse, R230 ;  /* 0x000000006ce67229 */ /* 0x044fe400000001e6 */
[----:B----4-:R-:W-:Y:S02]  /*1a30*/  DADD R204, -R108, R204 ;  /* 0x000000006ccc7229 */ /* 0x010fe400000001cc */
[----:B------:R-:W-:Y:S02]  /*1a40*/  DADD R72, R72, -R108 ;  /* 0x0000000048487229 */ /* 0x000fe4000000086c */
[----:B---3--:R-:W-:Y:S02]  /*1a50*/  DMUL R228, R190, 3 ;  /* 0x40080000bee47828 */ /* 0x008fe40000000000 */
[----:B------:R-:W-:-:S08]  /*1a60*/  DMUL R216, R168, R218 ;  /* 0x000000daa8d87228 */ /* 0x000fd00000000000 */
[----:B------:R-:W-:-:S08]  /*1a70*/  DFMA R220, R180, R226, R216 ;  /* 0x000000e2b4dc722b */ /* 0x000fd000000000d8 */
[----:B------:R-:W-:Y:S02]  /*1a80*/  DFMA R224, R112, R128, R220 ;  /* 0x0000008070e0722b */ /* 0x000fe400000000dc */
[----:B------:R-:W-:-:S06]  /*1a90*/  DMUL R220, R190, R222 ;  /* 0x000000debedc7228 */ /* 0x000fcc0000000000 */
[----:B------:R-:W-:Y:S02]  /*1aa0*/  DFMA R228, R222, R228, R224 ;  /* 0x000000e4dee4722b */ /* 0x000fe400000000e0 */
[----:B------:R-:W-:Y:S02]  /*1ab0*/  DMUL R224, R180, 0.75 ;  /* 0x3fe80000b4e07828 */ /* 0x000fe40000000000 */
[----:B------:R-:W-:-:S08]  /*1ac0*/  DFMA R222, -R116, R128, R220 ;  /* 0x0000008074de722b */ /* 0x000fd000000001dc */
[----:B------:R-:W-:Y:S02]  /*1ad0*/  DFMA R222, -R224, R226, R222 ;  /* 0x000000e2e0de722b */ /* 0x000fe400000001de */
[----:B------:R-:W-:Y:S02]  /*1ae0*/  DMUL R226, R168, 3 ;  /* 0x40080000a8e27828 */ /* 0x000fe40000000000 */
[----:B------:R-:W-:Y:S02]  /*1af0*/  DFMA R224, R120, R206, R220 ;  /* 0x000000ce78e0722b */ /* 0x000fe400000000dc */
[----:B------:R-:W-:Y:S02]  /*1b00*/  DMUL R220, R210, R192 ;  /* 0x000000c0d2dc7228 */ /* 0x000fe40000000000 */
[----:B------:R-:W-:-:S04]  /*1b10*/  DMUL R228, R228, R230 ;  /* 0x000000e6e4e47228 */ /* 0x000fc80000000000 */
[----:B------:R-:W-:Y:S02]  /*1b20*/  DFMA R224, R218, R226, R224 ;  /* 0x000000e2dae0722b */ /* 0x000fe400000000e0 */
[----:B------:R-:W-:Y:S02]  /*1b30*/  DFMA R218, R202, R118, R220 ;  /* 0x00000076cada722b */ /* 0x000fe400000000dc */
[----:B------:R-:W-:Y:S02]  /*1b40*/  DFMA R228, R222, R204, R228 ;  /* 0x000000ccdee4722b */ /* 0x000fe400000000e4 */
[----:B------:R-:W-:Y:S02]  /*1b50*/  DADD R226, -R108, R214 ;  /* 0x000000006ce27229 */ /* 0x000fe400000001d6 */
[----:B------:R-:W-:Y:S02]  /*1b60*/  DMUL R222, R212, 3 ;  /* 0x40080000d4de7828 */ /* 0x000fe40000000000 */
[----:B------:R-:W-:-:S02]  /*1b70*/  DFMA R204, R112, R128, R224 ;  /* 0x0000008070cc722b */ /* 0x000fc400000000e0 */
[----:B------:R-:W-:Y:S02]  /*1b80*/  DFMA R218, R112, R132, R218 ;  /* 0x0000008470da722b */ /* 0x000fe400000000da */
[----:B------:R-:W-:Y:S02]  /*1b90*/  DMUL R212, R212, R198 ;  /* 0x000000c6d4d47228 */ /* 0x000fe40000000000 */
[----:B------:R-:W-:Y:S02]  /*1ba0*/  DMUL R214, R120, 0.75 ;  /* 0x3fe8000078d67828 */ /* 0x000fe40000000000 */
[----:B------:R-:W-:Y:S02]  /*1bb0*/  DFMA R216, -R116, R128, R216 ;  /* 0x0000008074d8722b */ /* 0x000fe400000001d8 */
[----:B------:R-:W-:Y:S02]  /*1bc0*/  DFMA R204, R204, R226, R228 ;  /* 0x000000e2cccc722b */ /* 0x000fe400000000e4 */
[----:B------:R-:W-:Y:S01]  /*1bd0*/  DFMA R218, R198, R222, R218 ;  /* 0x000000dec6da722b */ /* 0x000fe200000000da */
[----:B------:R-:W2:Y:S01]  /*1be0*/  LDG.E.64.CONSTANT R228, desc[UR8][R24.64+0x167d00] ;  /* 0x167d000818e47981 */ /* 0x000ea2000c1e9b00 */
[----:B------:R-:W-:-:S02]  /*1bf0*/  DMUL R226, R118, R148 ;  /* 0x0000009476e27228 */ /* 0x000fc40000000000 */
[----:B------:R-:W-:Y:S02]  /*1c00*/  DMUL R224, R210, 3 ;  /* 0x40080000d2e07828 */ /* 0x000fe40000000000 */
[----:B------:R-:W-:Y:S02]  /*1c10*/  DFMA R222, R208, R184, R212 ;  /* 0x000000b8d0de722b */ /* 0x000fe400000000d4 */
[----:B------:R-:W-:Y:S02]  /*1c20*/  DFMA R206, R206, -R214, R216 ;  /* 0x800000d6cece722b */ /* 0x000fe400000000d8 */
[----:B------:R-:W-:Y:S02]  /*1c30*/  DMUL R216, R202, 0.75 ;  /* 0x3fe80000cad87828 */ /* 0x000fe40000000000 */
[----:B------:R-:W-:Y:S02]  /*1c40*/  DFMA R214, -R116, R132, R212 ;  /* 0x0000008474d6722b */ /* 0x000fe400000001d4 */
[----:B------:R-:W-:-:S02]  /*1c50*/  DMUL R202, R52, R84 ;  /* 0x0000005434ca7228 */ /* 0x000fc40000000000 */
[----:B------:R-:W-:Y:S02]  /*1c60*/  DFMA R226, R218, 2, R226 ;  /* 0x40000000dae2782b */ /* 0x000fe400000000e2 */
[C---:B------:R-:W-:Y:S02]  /*1c70*/  DMUL R210, R192.reuse, R146 ;  /* 0x00000092c0d27228 */ /* 0x040fe40000000000 */
[----:B------:R-:W-:Y:S02]  /*1c80*/  DFMA R222, R192, R224, R222 ;  /* 0x000000e0c0de722b */ /* 0x000fe400000000de */
[----:B------:R-:W-:Y:S02]  /*1c90*/  DFMA R212, -R216, R118, R214 ;  /* 0x00000076d8d4722b */ /* 0x000fe400000001d6 */
[----:B------:R-:W-:Y:S02]  /*1ca0*/  DFMA R218, R80, R178, R202 ;  /* 0x000000b250da722b */ /* 0x000fe400000000ca */
[----:B------:R-:W-:-:S02]  /*1cb0*/  DMUL R216, R208, 0.75 ;  /* 0x3fe80000d0d87828 */ /* 0x000fc40000000000 */
[----:B------:R-:W-:Y:S02]  /*1cc0*/  DMUL R208, R200, 3 ;  /* 0x40080000c8d07828 */ /* 0x000fe40000000000 */
[----:B------:R-:W-:Y:S02]  /*1cd0*/  DADD R226, R226, R210 ;  /* 0x00000000e2e27229 */ /* 0x000fe400000000d2 */
[----:B------:R-:W-:Y:S02]  /*1ce0*/  DMUL R224, R198, R160 ;  /* 0x000000a0c6e07228 */ /* 0x000fe40000000000 */
[C---:B------:R-:W-:Y:S02]  /*1cf0*/  DFMA R222, R112.reuse, R132, R222 ;  /* 0x0000008470de722b */ /* 0x040fe400000000de */
[----:B------:R-:W-:Y:S02]  /*1d00*/  DFMA R218, R112, R126, R218 ;  /* 0x0000007e70da722b */ /* 0x000fe400000000da */
[----:B------:R-:W-:-:S02]  /*1d10*/  DMUL R214, R160, 3 ;  /* 0x40080000a0d67828 */ /* 0x000fc40000000000 */
[----:B------:R-:W-:Y:S02]  /*1d20*/  DFMA R226, R132, R208, R226 ;  /* 0x000000d084e2722b */ /* 0x000fe400000000e2 */
[--C-:B------:R-:W-:Y:S02]  /*1d30*/  DFMA R222, R222, 2, R224.reuse ;  /* 0x40000000dede782b */ /* 0x100fe400000000e0 */
[----:B------:R-:W-:Y:S02]  /*1d40*/  DMUL R200, R200, 0.75 ;  /* 0x3fe80000c8c87828 */ /* 0x000fe40000000000 */
[----:B------:R-:W-:Y:S02]  /*1d50*/  DFMA R212, R212, 2, R224 ;  /* 0x40000000d4d4782b */ /* 0x000fe400000000e0 */
[----:B------:R-:W-:Y:S02]  /*1d60*/  DFMA R76, R76, R196, R218 ;  /* 0x000000c44c4c722b */ /* 0x000fe400000000da */
[----:B------:R-:W-:-:S02]  /*1d70*/  DFMA R214, R198, R214, R226 ;  /* 0x000000d6c6d6722b */ /* 0x000fc400000000e2 */
[----:B------:R-:W-:Y:S01]  /*1d80*/  DMUL R218, R146, 3 ;  /* 0x4008000092da7828 */ /* 0x000fe20000000000 */
[----:B------:R-:W3:Y:S01]  /*1d90*/  LDG.E.64.CONSTANT R226, desc[UR8][R24.64+0x168680] ;  /* 0x1686800818e27981 */ /* 0x000ee2000c1e9b00 */
[----:B------:R-:W-:Y:S02]  /*1da0*/  DFMA R222, R184, R134, R222 ;  /* 0x00000086b8de722b */ /* 0x000fe400000000de */
[----:B------:R-:W-:Y:S02]  /*1db0*/  DADD R198, -R108, R194 ;  /* 0x000000006cc67229 */ /* 0x000fe400000001c2 */
[----:B------:R-:W-:Y:S02]  /*1dc0*/  DMUL R194, R148, 0.75 ;  /* 0x3fe8000094c27828 */ /* 0x000fe40000000000 */
[----:B------:R-:W-:Y:S02]  /*1dd0*/  DFMA R212, R132, -R200, R212 ;  /* 0x800000c884d4722b */ /* 0x000fe400000000d4 */
[----:B------:R-:W-:-:S02]  /*1de0*/  DMUL R196, R86, R196 ;  /* 0x000000c456c47228 */ /* 0x000fc40000000000 */
[----:B------:R-:W-:Y:S02]  /*1df0*/  DFMA R218, R192, R218, R222 ;  /* 0x000000dac0da722b */ /* 0x000fe400000000de */
[----:B------:R-:W-:Y:S01]  /*1e00*/  DMUL R192, R80, 0.75 ;  /* 0x3fe8000050c07828 */ /* 0x000fe20000000000 */
[----:B------:R-:W4:Y:S01]  /*1e10*/  LDG.E.64.CONSTANT R222, desc[UR8][R24.64+0x169980] ;  /* 0x1699800818de7981 */ /* 0x000f22000c1e9b00 */
[----:B------:R-:W-:Y:S02]  /*1e20*/  DFMA R118, R118, -R194, R212 ;  /* 0x800000c27676722b */ /* 0x000fe400000000d4 */
[----:B------:R-:W-:Y:S02]  /*1e30*/  DFMA R80, -R116, R126, R196 ;  /* 0x0000007e7450722b */ /* 0x000fe400000001c4 */
[----:B------:R-:W-:Y:S02]  /*1e40*/  DADD R194, R96, -R108 ;  /* 0x0000000060c27229 */ /* 0x000fe4000000086c */
[----:B------:R-:W-:-:S02]  /*1e50*/  DMUL R198, R214, R198 ;  /* 0x000000c6d6c67228 */ /* 0x000fc40000000000 */
[----:B------:R-:W-:Y:S02]  /*1e60*/  DADD R182, -R108, R182 ;  /* 0x000000006cb67229 */ /* 0x000fe400000001b6 */
[----:B------:R-:W-:Y:S02]  /*1e70*/  DFMA R220, -R116, R132, R220 ;  /* 0x0000008474dc722b */ /* 0x000fe400000001dc */
[----:B------:R-:W-:Y:S02]  /*1e80*/  DFMA R178, -R192, R178, R80 ;  /* 0x000000b2c0b2722b */ /* 0x000fe40000000150 */
[----:B------:R-:W-:Y:S01]  /*1e90*/  DMUL R80, R76, R194 ;  /* 0x000000c24c507228 */ /* 0x000fe20000000000 */
[----:B------:R-:W2:Y:S01]  /*1ea0*/  LDG.E.64.CONSTANT R192, desc[UR8][R8.64+0x167d08] ;  /* 0x167d080808c07981 */ /* 0x000ea2000c1e9b00 */
[----:B------:R-:W-:Y:S02]  /*1eb0*/  DFMA R118, R118, R182, R198 ;  /* 0x000000b67676722b */ /* 0x000fe400000000c6 */
[----:B------:R-:W-:Y:S01]  /*1ec0*/  DFMA R218, R132, R208, R218 ;  /* 0x000000d084da722b */ /* 0x000fe200000000da */
[----:B------:R-:W2:Y:S01]  /*1ed0*/  LDG.E.64.CONSTANT R198, desc[UR8][R8.64+0x167d10] ;  /* 0x167d100808c67981 */ /* 0x000ea2000c1e9b00 */
[----:B------:R-:W-:-:S02]  /*1ee0*/  DADD R188, -R108, R188 ;  /* 0x000000006cbc7229 */ /* 0x000fc400000001bc */
[----:B------:R-:W-:Y:S01]  /*1ef0*/  DFMA R216, R184, -R216, R220 ;  /* 0x800000d8b8d8722b */ /* 0x000fe200000000dc */
[----:B------:R-:W2:Y:S01]  /*1f00*/  LDG.E.64.CONSTANT R194, desc[UR8][R8.64+0x16a308] ;  /* 0x16a3080808c27981 */ /* 0x000ea2000c1e9b00 */
[----:B------:R-:W-:Y:S02]  /*1f10*/  DADD R220, R172, -R170 ;  /* 0x00000000acdc7229 */ /* 0x000fe400000008aa */
[----:B------:R-:W-:Y:S02]  /*1f20*/  DADD R224, -R186, R154 ;  /* 0x00000000bae07229 */ /* 0x000fe4000000019a */
[----:B------:R-:W-:Y:S02]  /*1f30*/  DADD R212, -R144, R164 ;  /* 0x0000000090d47229 */ /* 0x000fe400000001a4 */
[----:B------:R-:W-:Y:S02]  /*1f40*/  DADD R186, -R186, R162 ;  /* 0x00000000baba7229 */ /* 0x000fe400000001a2 */
[----:B------:R-:W-:-:S02]  /*1f50*/  DADD R144, R144, -R152 ;  /* 0x0000000090907229 */ /* 0x000fc40000000898 */
[----:B------:R-:W-:Y:S02]  /*1f60*/  DFMA R72, R178, R72, R80 ;  /* 0x00000048b248722b */ /* 0x000fe40000000050 */
[----:B------:R-:W-:Y:S01]  /*1f70*/  DFMA R80, R218, R188, R118 ;  /* 0x000000bcda50722b */ /* 0x000fe20000000076 */
[----:B------:R-:W2:Y:S01]  /*1f80*/  LDG.E.64.CONSTANT R178, desc[UR8][R8.64+0x167cf0] ;  /* 0x167cf00808b27981 */ /* 0x000ea2000c1e9b00 */
[----:B------:R-:W-:Y:S02]  /*1f90*/  DADD R118, R34, -R94 ;  /* 0x0000000022767229 */ /* 0x000fe4000000085e */
[----:B------:R-:W-:Y:S01]  /*1fa0*/  DADD R74, R74, -R26 ;  /* 0x000000004a4a7229 */ /* 0x000fe2000000081a */
[----:B------:R-:W2:Y:S01]  /*1fb0*/  LDG.E.64.CONSTANT R188, desc[UR8][R12.64+0x16a300] ;  /* 0x16a300080cbc7981 */ /* 0x000ea2000c1e9b00 */
[----:B------:R-:W-:Y:S02]  /*1fc0*/  DFMA R220, R224, 8, R220 ;  /* 0x40200000e0dc782b */ /* 0x000fe400000000dc */
[----:B------:R-:W-:-:S02]  /*1fd0*/  DFMA R144, R186, 8, R144 ;  /* 0x40200000ba90782b */ /* 0x000fc40000000090 */
[----:B------:R-:W-:Y:S01]  /*1fe0*/  DFMA R216, R216, 2, R210 ;  /* 0x40000000d8d8782b */ /* 0x000fe200000000d2 */
[----:B------:R-:W2:Y:S01]  /*1ff0*/  LDG.E.64.CONSTANT R186, desc[UR8][R12.64+0x169010] ;  /* 0x169010080cba7981 */ /* 0x000ea2000c1e9b00 */
[----:B------:R-:W-:Y:S02]  /*2000*/  DADD R172, -R172, R174 ;  /* 0x00000000acac7229 */ /* 0x000fe400000001ae */
[----:B------:R-:W-:Y:S02]  /*2010*/  DFMA R74, R118, 8, R74 ;  /* 0x40200000764a782b */ /* 0x000fe4000000004a */
[----:B------:R-:W-:Y:S02]  /*2020*/  DADD R210, R176, -R166 ;  /* 0x00000000b0d27229 */ /* 0x000fe400000008a6 */
[----:B------:R-:W-:Y:S02]  /*2030*/  DMUL R220, R190, R220 ;  /* 0x000000dcbedc7228 */ /* 0x000fe40000000000 */
[----:B------:R-:W-:-:S02]  /*2040*/  DADD R174, R174, -R150 ;  /* 0x00000000aeae7229 */ /* 0x000fc40000000896 */
[----:B------:R-:W-:Y:S02]  /*2050*/  DADD R162, -R162, R138 ;  /* 0x00000000a2a27229 */ /* 0x000fe4000000018a */
[----:B------:R-:W-:Y:S02]  /*2060*/  DADD R176, R176, -R156 ;  /* 0x00000000b0b07229 */ /* 0x000fe4000000089c */
[----:B------:R-:W-:Y:S02]  /*2070*/  DMUL R144, R160, R144 ;  /* 0x00000090a0907228 */ /* 0x000fe40000000000 */
[----:B------:R-:W-:Y:S02]  /*2080*/  DADD R138, -R154, R138 ;  /* 0x000000009a8a7229 */ /* 0x000fe4000000018a */
[----:B------:R-:W-:Y:S01]  /*2090*/  DADD R164, R164, -R158 ;  /* 0x00000000a4a47229 */ /* 0x000fe2000000089e */
[----:B------:R-:W2:Y:S01]  /*20a0*/  LDG.E.64.CONSTANT R154, desc[UR8][R40.64+0x168680] ;  /* 0x16868008289a7981 */ /* 0x000ea2000c1e9b00 */
[----:B------:R-:W-:-:S02]  /*20b0*/  DMUL R160, R160, R74 ;  /* 0x0000004aa0a07228 */ /* 0x000fc40000000000 */
[----:B------:R-:W-:Y:S02]  /*20c0*/  DFMA R210, R212, 8, R210 ;  /* 0x40200000d4d2782b */ /* 0x000fe400000000d2 */
[----:B------:R-:W-:Y:S01]  /*20d0*/  DMUL R220, R220, 8 ;  /* 0x40200000dcdc7828 */ /* 0x000fe20000000000 */
[----:B------:R-:W2:Y:S01]  /*20e0*/  LDG.E.64.CONSTANT R212, desc[UR8][R12.64+0x168680] ;  /* 0x168680080cd47981 */ /* 0x000ea2000c1e9b00 */
[----:B------:R-:W-:Y:S02]  /*20f0*/  DFMA R162, R162, 8, R174 ;  /* 0x40200000a2a2782b */ /* 0x000fe400000000ae */
[----:B------:R-:W-:Y:S01]  /*2100*/  DADD R74, R54, -R92 ;  /* 0x00000000364a7229 */ /* 0x000fe2000000085c */
[----:B------:R-:W2:Y:S01]  /*2110*/  LDG.E.64.CONSTANT R174, desc[UR8][R12.64+0x169008] ;  /* 0x169008080cae7981 */ /* 0x000ea2000c1e9b00 */
[----:B------:R-:W-:Y:S02]  /*2120*/  DADD R82, R82, -R10 ;  /* 0x0000000052527229 */ /* 0x000fe4000000080a */
[----:B------:R-:W-:-:S02]  /*2130*/  DADD R118, R60, -R90 ;  /* 0x000000003c767229 */ /* 0x000fc4000000085a */
[----:B------:R-:W-:Y:S02]  /*2140*/  DADD R78, R78, -R46 ;  /* 0x000000004e4e7229 */ /* 0x000fe4000000082e */
[----:B------:R-:W-:Y:S02]  /*2150*/  DFMA R172, R172, 8, R176 ;  /* 0x40200000acac782b */ /* 0x000fe400000000b0 */
[----:B------:R-:W-:Y:S01]  /*2160*/  DMUL R144, R144, 8 ;  /* 0x4020000090907828 */ /* 0x000fe20000000000 */
[----:B------:R-:W2:Y:S01]  /*2170*/  LDG.E.64.CONSTANT R176, desc[UR8][R12.64+0x169980] ;  /* 0x169980080cb07981 */ /* 0x000ea2000c1e9b00 */
[----:B------:R-:W-:Y:S02]  /*2180*/  DFMA R138, R138, 8, R164 ;  /* 0x402000008a8a782b */ /* 0x000fe400000000a4 */
[----:B------:R-:W-:Y:S01]  /*2190*/  DFMA R200, R132, -R200, R216 ;  /* 0x800000c884c8722b */ /* 0x000fe200000000d8 */
[----:B------:R-:W2:Y:S01]  /*21a0*/  LDG.E.64.CONSTANT R164, desc[UR8][R12.64+0x167d00] ;  /* 0x167d00080ca47981 */ /* 0x000ea2000c1e9b00 */
[----:B------:R-:W-:-:S02]  /*21b0*/  DMUL R182, R134, 0.75 ;  /* 0x3fe8000086b67828 */ /* 0x000fc40000000000 */
[----:B------:R-:W-:Y:S01]  /*21c0*/  DFMA R180, R180, R210, -R220 ;  /* 0x000000d2b4b4722b */ /* 0x000fe200000008dc */
[----:B------:R-:W2:Y:S01]  /*21d0*/  LDG.E.64.CONSTANT R216, desc[UR8][R24.64+0x16a300] ;  /* 0x16a3000818d87981 */ /* 0x000ea2000c1e9b00 */
[----:B------:R-:W-:Y:S02]  /*21e0*/  DMUL R162, R168, R162 ;  /* 0x000000a2a8a27228 */ /* 0x000fe40000000000 */
[----:B------:R-:W-:Y:S01]  /*21f0*/  DADD R156, R156, -R140 ;  /* 0x000000009c9c7229 */ /* 0x000fe2000000088c */
[----:B------:R-:W2:Y:S01]  /*2200*/  LDG.E.64.CONSTANT R220, desc[UR8][R40.64+0x169000] ;  /* 0x1690000828dc7981 */ /* 0x000ea2000c1e9b00 */
[----:B------:R-:W-:Y:S02]  /*2210*/  DADD R152, -R152, R158 ;  /* 0x0000000098987229 */ /* 0x000fe4000000019e */
[----:B------:R-:W-:Y:S01]  /*2220*/  DFMA R74, R74, 8, R82 ;  /* 0x402000004a4a782b */ /* 0x000fe20000000052 */
[----:B------:R-:W2:Y:S01]  /*2230*/  LDG.E.64.CONSTANT R210, desc[UR8][R12.64+0x168ff8] ;  /* 0x168ff8080cd27981 */ /* 0x000ea2000c1e9b00 */
[----:B------:R-:W-:-:S02]  /*2240*/  DMUL R160, R160, 8 ;  /* 0x40200000a0a07828 */ /* 0x000fc40000000000 */
[----:B------:R-:W-:Y:S01]  /*2250*/  DFMA R78, R118, 8, R78 ;  /* 0x40200000764e782b */ /* 0x000fe2000000004e */
[----:B------:R-:W2:Y:S01]  /*2260*/  LDG.E.64.CONSTANT R168, desc[UR8][R8.64+0x16a2f8] ;  /* 0x16a2f80808a87981 */ /* 0x000ea2000c1e9b00 */
[----:B------:R-:W-:Y:S02]  /*2270*/  DADD R76, -R88, R92 ;  /* 0x00000000584c7229 */ /* 0x000fe4000000015c */
[----:B------:R-:W-:Y:S02]  /*2280*/  DADD R190, R90, -R94 ;  /* 0x000000005abe7229 */ /* 0x000fe4000000085e */
[----:B------:R-:W-:Y:S02]  /*2290*/  DADD R150, -R170, R150 ;  /* 0x00000000aa967229 */ /* 0x000fe40000000196 */
[----:B------:R-:W-:Y:S01]  /*22a0*/  DADD R140, R166, -R140 ;  /* 0x00000000a68c7229 */ /* 0x000fe2000000088c */
[----:B------:R-:W2:Y:S01]  /*22b0*/  LDG.E.64.CONSTANT R170, desc[UR8][R8.64+0x168678] ;  /* 0x1686780808aa7981 */ /* 0x000ea2000c1e9b00 */
[----:B------:R-:W-:-:S02]  /*22c0*/  DFMA R144, R148, R172, -R144 ;  /* 0x000000ac9490722b */ /* 0x000fc40000000890 */
[----:B------:R-:W-:Y:S01]  /*22d0*/  DMUL R138, R146, R138 ;  /* 0x0000008a928a7228 */ /* 0x000fe20000000000 */
[----:B------:R-:W2:Y:S01]  /*22e0*/  LDG.E.64.CONSTANT R172, desc[UR8][R8.64+0x169978] ;  /* 0x1699780808ac7981 */ /* 0x000ea2000c1e9b00 */
[----:B------:R-:W-:Y:S02]  /*22f0*/  DADD R136, -R108, R136 ;  /* 0x000000006c887229 */ /* 0x000fe40000000188 */
[----:B------:R-:W-:Y:S01]  /*2300*/  DFMA R184, R184, -R182, R200 ;  /* 0x800000b6b8b8722b */ /* 0x000fe200000000c8 */
[----:B------:R-:W2:Y:S01]  /*2310*/  LDG.E.64.CONSTANT R166, desc[UR8][R8.64+0x167cf8] ;  /* 0x167cf80808a67981 */ /* 0x000ea2000c1e9b00 */
[----:B------:R-:W-:Y:S02]  /*2320*/  DADD R142, -R108, R142 ;  /* 0x000000006c8e7229 */ /* 0x000fe4000000018e */
[----:B------:R-:W-:Y:S01]  /*2330*/  DFMA R162, R162, 8, R180 ;  /* 0x40200000a2a2782b */ /* 0x000fe200000000b4 */
[----:B------:R-:W2:Y:S01]  /*2340*/  LDG.E.64.CONSTANT R182, desc[UR8][R8.64+0x168670] ;  /* 0x1686700808b67981 */ /* 0x000ea2000c1e9b00 */
[----:B------:R-:W-:-:S02]  /*2350*/  DFMA R152, R152, 8, R156 ;  /* 0x402000009898782b */ /* 0x000fc4000000009c */
[----:B------:R-:W-:Y:S01]  /*2360*/  DFMA R74, R148, R74, -R160 ;  /* 0x0000004a944a722b */ /* 0x000fe200000008a0 */
[----:B------:R-:W2:Y:S01]  /*2370*/  LDG.E.64.CONSTANT R180, desc[UR8][R8.64+0x16a2f0] ;  /* 0x16a2f00808b47981 */ /* 0x000ea2000c1e9b00 */
[----:B------:R-:W-:Y:S02]  /*2380*/  DMUL R78, R146, R78 ;  /* 0x0000004e924e7228 */ /* 0x000fe40000000000 */
[----:B------:R-:W-:Y:S01]  /*2390*/  DMUL R118, R52, 3 ;  /* 0x4008000034767828 */ /* 0x000fe20000000000 */
[----:B------:R-:W3:Y:S01]  /*23a0*/  LDG.E.64.CONSTANT R148, desc[UR8][R24.64+0x168ff0] ;  /* 0x168ff00818947981 */ /* 0x000ee2000c1e9b00 */
[----:B------:R-:W-:Y:S02]  /*23b0*/  DFMA R196, R36, R130, R196 ;  /* 0x0000008224c4722b */ /* 0x000fe400000000c4 */
[----:B------:R-:W-:Y:S01]  /*23c0*/  DADD R82, R70, -R44 ;  /* 0x0000000046527229 */ /* 0x000fe2000000082c */
[----:B------:R-:W4:Y:S01]  /*23d0*/  LDG.E.64.CONSTANT R146, desc[UR8][R24.64+0x168ff8] ;  /* 0x168ff80818927981 */ /* 0x000f22000c1e9b00 */
[----:B------:R-:W-:-:S02]  /*23e0*/  DFMA R76, R190, 8, R76 ;  /* 0x40200000be4c782b */ /* 0x000fc4000000004c */
[----:B------:R-:W-:Y:S01]  /*23f0*/  DFMA R140, R150, 8, R140 ;  /* 0x40200000968c782b */ /* 0x000fe2000000008c */
[----:B------:R-:W2:Y:S01]  /*2400*/  LDG.E.64.CONSTANT R190, desc[UR8][R8.64+0x168688] ;  /* 0x1686880808be7981 */ /* 0x000ea2000c1e9b00 */
[----:B------:R-:W-:Y:S02]  /*2410*/  DFMA R138, R138, 8, R144 ;  /* 0x402000008a8a782b */ /* 0x000fe40000000090 */
[----:B------:R-:W-:Y:S01]  /*2420*/  DMUL R70, R128, R132 ;  /* 0x0000008480467228 */ /* 0x000fe20000000000 */
[----:B------:R-:W3:Y:S01]  /*2430*/  LDG.E.64.CONSTANT R150, desc[UR8][R24.64+0x169008] ;  /* 0x1690080818967981 */ /* 0x000ee2000c1e9b00 */
[----:B------:R-:W-:Y:S02]  /*2440*/  DFMA R204, R206, R136, R204 ;  /* 0x00000088cecc722b */ /* 0x000fe400000000cc */
[----:B------:R-:W-:Y:S01]  /*2450*/  DFMA R80, R184, R142, R80 ;  /* 0x0000008eb850722b */ /* 0x000fe20000000050 */
[----:B------:R-:W2:Y:S01]  /*2460*/  LDG.E.64.CONSTANT R200, desc[UR8][R8.64+0x16a310] ;  /* 0x16a3100808c87981 */ /* 0x000ea2000c1e9b00 */
[----:B------:R-:W-:-:S02]  /*2470*/  DADD R136, R56, -R88 ;  /* 0x0000000038887229 */ /* 0x000fc40000000858 */
[----:B------:R-:W-:Y:S01]  /*2480*/  DFMA R196, R84, R118, R196 ;  /* 0x0000007654c4722b */ /* 0x000fe200000000c4 */
[----:B------:R-:W2:Y:S01]  /*2490*/  LDG.E.64.CONSTANT R184, desc[UR8][R8.64+0x169970] ;  /* 0x1699700808b87981 */ /* 0x000ea2000c1e9b00 */
[----:B------:R-:W-:Y:S02]  /*24a0*/  DFMA R152, -R120, R152, R162 ;  /* 0x000000987898722b */ /* 0x000fe400000001a2 */
[----:B------:R-:W-:Y:S01]  /*24b0*/  DFMA R78, R78, 8, R74 ;  /* 0x402000004e4e782b */ /* 0x000fe2000000004a */
[----:B------:R-:W2:Y:S01]  /*24c0*/  LDG.E.64.CONSTANT R162, desc[UR8][R12.64+0x168ff0] ;  /* 0x168ff0080ca27981 */ /* 0x000ea2000c1e9b00 */
[----:B------:R-:W-:Y:S02]  /*24d0*/  DADD R144, -R26, R46 ;  /* 0x000000001a907229 */ /* 0x000fe4000000012e */
[----:B------:R-:W-:Y:S02]  /*24e0*/  DADD R142, R10, -R44 ;  /* 0x000000000a8e7229 */ /* 0x000fe4000000082c */
[----:B------:R-:W-:-:S02]  /*24f0*/  DFMA R138, -R134, R140, R138 ;  /* 0x0000008c868a722b */ /* 0x000fc4000000018a */
[----:B------:R-:W-:Y:S01]  /*2500*/  DMUL R74, R70, UR12 ;  /* 0x0000000c464a7c28 */ /* 0x000fe20008000000 */
[----:B------:R-:W3:Y:S01]  /*2510*/  LDG.E.64.CONSTANT R140, desc[UR8][R40.64+0x167d00] ;  /* 0x167d0008288c7981 */ /* 0x000ee2000c1e9b00 */
[----:B------:R-:W-:Y:S02]  /*2520*/  DMUL R120, R86, R76 ;  /* 0x0000004c56787228 */ /* 0x000fe40000000000 */
[----:B------:R-:W-:Y:S01]  /*2530*/  DFMA R82, R136, 8, R82 ;  /* 0x402000008852782b */ /* 0x000fe20000000052 */
[----:B------:R-:W2:Y:S01]  /*2540*/  LDG.E.64.CONSTANT R76, desc[UR8][R38.64+0x2d0d00] ;  /* 0x2d0d0008264c7981 */ /* 0x000ea2000c1e9b00 */
[----:B------:R-:W-:Y:S02]  /*2550*/  DADD R70, -R108, R50 ;  /* 0x000000006c467229 */ /* 0x000fe40000000132 */
[----:B------:R-:W-:Y:S01]  /*2560*/  DFMA R196, R112, R126, R196 ;  /* 0x0000007e70c4722b */ /* 0x000fe200000000c4 */
[----:B------:R-:W2:Y:S01]  /*2570*/  LDG.E.64.CONSTANT R136, desc[UR8][R24.64+0x169010] ;  /* 0x1690100818887981 */ /* 0x000ea2000c1e9b00 */
[----:B------:R-:W-:-:S02]  /*2580*/  DMUL R80, R132, R80 ;  /* 0x0000005084507228 */ /* 0x000fc40000000000 */
[----:B------:R-:W-:Y:S02]  /*2590*/  DFMA R142, R144, 8, R142 ;  /* 0x40200000908e782b */ /* 0x000fe4000000008e */
[----:B------:R-:W-:Y:S02]  /*25a0*/  DMUL R84, R36, 0.75 ;  /* 0x3fe8000024547828 */ /* 0x000fe40000000000 */
[----:B------:R-:W-:Y:S02]  /*25b0*/  DFMA R202, -R116, R126, R202 ;  /* 0x0000007e74ca722b */ /* 0x000fe400000001ca */
[----:B------:R-:W-:Y:S02]  /*25c0*/  DMUL R138, R74, R138 ;  /* 0x0000008a4a8a7228 */ /* 0x000fe40000000000 */
[----:B------:R-:W-:Y:S02]  /*25d0*/  DFMA R122, R120, -8, R122 ;  /* 0xc0200000787a782b */ /* 0x000fe4000000007a */
[----:B------:R-:W-:-:S02]  /*25e0*/  DMUL R132, R132, R126 ;  /* 0x0000007e84847228 */ /* 0x000fc40000000000 */
[----:B------:R-:W-:Y:S02]  /*25f0*/  DFMA R70, R196, R70, R72 ;  /* 0x00000046c446722b */ /* 0x000fe40000000048 */
[----:B------:R-:W-:Y:S01]  /*2600*/  DFMA R82, -R134, R82, R78 ;  /* 0x000000528652722b */ /* 0x000fe2000000014e */
[----:B------:R-:W2:Y:S01]  /*2610*/  LDG.E.64.CONSTANT R196, desc[UR8][R8.64+0x169988] ;  /* 0x1699880808c47981 */ /* 0x000ea2000c1e9b00 */
[----:B------:R-:W-:Y:S02]  /*2620*/  DFMA R202, R130, -R84, R202 ;  /* 0x8000005482ca722b */ /* 0x000fe400000000ca */
[----:B------:R-:W-:Y:S01]  /*2630*/  DFMA R138, R74, R152, R138 ;  /* 0x000000984a8a722b */ /* 0x000fe2000000008a */
[----:B------:R-:W2:Y:S01]  /*2640*/  LDG.E.64.CONSTANT R134, desc[UR8][R8.64+0x169990] ;  /* 0x1699900808867981 */ /* 0x000ea2000c1e9b00 */
[----:B------:R-:W-:Y:S02]  /*2650*/  DMUL R78, R36, R142 ;  /* 0x0000008e244e7228 */ /* 0x000fe40000000000 */
[----:B------:R-:W-:Y:S01]  /*2660*/  DFMA R122, R58, 8, R122 ;  /* 0x402000003a7a782b */ /* 0x000fe2000000007a */
[----:B------:R-:W2:Y:S01]  /*2670*/  LDG.E.64.CONSTANT R142, desc[UR8][R8.64+0x168690] ;  /* 0x16869008088e7981 */ /* 0x000ea2000c1e9b00 */
[----:B------:R-:W-:-:S02]  /*2680*/  DMUL R132, R132, UR12 ;  /* 0x0000000c84847c28 */ /* 0x000fc40008000000 */
[----:B------:R-:W-:Y:S01]  /*2690*/  DADD R72, -R108, R42 ;  /* 0x000000006c487229 */ /* 0x000fe2000000012a */
[----:B------:R-:W2:Y:S01]  /*26a0*/  LDG.E.64.CONSTANT R74, desc[UR8][R28.64+0x2d2000] ;  /* 0x2d2000081c4a7981 */ /* 0x000ea2000c1e9b00 */
[----:B------:R-:W-:Y:S02]  /*26b0*/  DFMA R80, R128, R204, R80 ;  /* 0x000000cc8050722b */ /* 0x000fe40000000050 */
[----:B------:R-:W-:Y:S02]  /*26c0*/  DADD R122, R122, -R78 ;  /* 0x000000007a7a7229 */ /* 0x000fe4000000084e */
[----:B------:R-:W-:Y:S02]  /*26d0*/  DFMA R82, R132, R82, R138 ;  /* 0x000000528452722b */ /* 0x000fe4000000008a */
[----:B------:R-:W-:Y:S01]  /*26e0*/  DFMA R70, R202, R72, R70 ;  /* 0x00000048ca46722b */ /* 0x000fe20000000046 */
[----:B------:R-:W2:Y:S04]  /*26f0*/  LDG.E.64.CONSTANT R138, desc[UR8][R40.64+0x169980] ;  /* 0x16998008288a7981 */ /* 0x000ea8000c1e9b00 */
[----:B------:R-:W2:Y:S01]  /*2700*/  LDG.E.64.CONSTANT R72, desc[UR8][R30.64+0x2d2000] ;  /* 0x2d2000081e487981 */ /* 0x000ea2000c1e9b00 */
[----:B------:R-:W-:-:S02]  /*2710*/  DFMA R82, R132, R122, R82 ;  /* 0x0000007a8452722b */ /* 0x000fc40000000052 */
[----:B------:R-:W-:Y:S01]  /*2720*/  DFMA R70, R126, R70, R80 ;  /* 0x000000467e46722b */ /* 0x000fe20000000050 */
[----:B------:R-:W2:Y:S04]  /*2730*/  LDG.E.64.CONSTANT R132, desc[UR8][R40.64+0x16a300] ;  /* 0x16a3000828847981 */ /* 0x000ea8000c1e9b00 */
[----:B------:R-:W2:Y:S03]  /*2740*/  LDG.E.64.CONSTANT R80, desc[UR8][R38.64+0x2d3300] ;  /* 0x2d33000826507981 */ /* 0x000ea6000c1e9b00 */
[----:B------:R-:W-:Y:S01]  /*2750*/  DFMA R70, R70, UR14, R82 ;  /* 0x0000000e46467c2b */ /* 0x000fe20008000052 */
[----:B------:R-:W2:Y:S04]  /*2760*/  LDG.E.64 R122, desc[UR8][R22.64+0x169000] ;  /* 0x16900008167a7981 */ /* 0x000ea8000c1e1b00 */
[----:B------:R-:W2:Y:S03]  /*2770*/  LDG.E.64.CONSTANT R82, desc[UR8][R38.64+0x2d1680] ;  /* 0x2d16800826527981 */ /* 0x000ea6000c1e9b00 */
        /* <DEDUP_REMOVED lines=17> */
[----:B------:R-:W2:Y:S01]  /*2890*/  LDG.E.64 R128, desc[UR8][R32.64+0x20] ;  /* 0x0000200820807981 */ /* 0x000ea2000c1e1b00 */
[----:B----4-:R-:W-:-:S02]  /*28a0*/  DMUL R234, R146, 3 ;  /* 0x4008000092ea7828 */ /* 0x010fc40000000000 */
[----:B---3--:R-:W-:Y:S02]  /*28b0*/  DMUL R236, R140, 0.75 ;  /* 0x3fe800008cec7828 */ /* 0x008fe40000000000 */
[----:B--2---:R-:W-:-:S08]  /*28c0*/  DMUL R218, R150, R206 ;  /* 0x000000ce96da7228 */ /* 0x004fd00000000000 */
[----:B------:R-:W-:-:S08]  /*28d0*/  DFMA R230, R148, R204, R218 ;  /* 0x000000cc94e6722b */ /* 0x000fd000000000da */
[----:B------:R-:W-:Y:S02]  /*28e0*/  DFMA R232, R118, R126, R230 ;  /* 0x0000007e76e8722b */ /* 0x000fe400000000e6 */
[----:B------:R-:W-:-:S06]  /*28f0*/  DMUL R230, R146, R202 ;  /* 0x000000ca92e67228 */ /* 0x000fcc0000000000 */
[----:B------:R-:W-:Y:S02]  /*2900*/  DFMA R202, R202, R234, R232 ;  /* 0x000000eacaca722b */ /* 0x000fe400000000e8 */
[----:B------:R-:W-:Y:S02]  /*2910*/  DMUL R234, R148, 0.75 ;  /* 0x3fe8000094ea7828 */ /* 0x000fe40000000000 */
[--C-:B------:R-:W-:Y:S02]  /*2920*/  DFMA R232, -R48, R126, R230.reuse ;  /* 0x0000007e30e8722b */ /* 0x100fe400000001e6 */
[----:B------:R-:W-:-:S06]  /*2930*/  DFMA R230, R136, R208, R230 ;  /* 0x000000d088e6722b */ /* 0x000fcc00000000e6 */
[----:B------:R-:W-:Y:S02]  /*2940*/  DFMA R204, -R234, R204, R232 ;  /* 0x000000cceacc722b */ /* 0x000fe400000001e8 */
[----:B------:R-:W-:Y:S02]  /*2950*/  DMUL R232, R150, 3 ;  /* 0x4008000096e87828 */ /* 0x000fe40000000000 */
[----:B------:R-:W-:-:S06]  /*2960*/  DMUL R234, R136, 0.75 ;  /* 0x3fe8000088ea7828 */ /* 0x000fcc0000000000 */
[----:B------:R-:W-:Y:S02]  /*2970*/  DFMA R206, R206, R232, R230 ;  /* 0x000000e8cece722b */ /* 0x000fe400000000e6 */
[----:B------:R-:W-:Y:S02]  /*2980*/  DFMA R230, -R48, R126, R218 ;  /* 0x0000007e30e6722b */ /* 0x000fe400000001da */
[----:B------:R-:W-:Y:S02]  /*2990*/  DMUL R218, R222, R152 ;  /* 0x00000098deda7228 */ /* 0x000fe40000000000 */
[----:B------:R-:W-:-:S04]  /*29a0*/  DMUL R232, R226, R214 ;  /* 0x000000d6e2e87228 */ /* 0x000fc80000000000 */
[----:B------:R-:W-:Y:S02]  /*29b0*/  DFMA R208, R208, -R234, R230 ;  /* 0x800000ead0d0722b */ /* 0x000fe400000000e6 */
[C---:B------:R-:W-:Y:S02]  /*29c0*/  DMUL R230, R228.reuse, 0.75 ;  /* 0x3fe80000e4e67828 */ /* 0x040fe40000000000 */
[----:B------:R-:W-:Y:S02]  /*29d0*/  DFMA R234, R228, R224, R218 ;  /* 0x000000e0e4ea722b */ /* 0x000fe400000000da */
[----:B------:R-:W-:Y:S02]  /*29e0*/  DFMA R228, -R48, R130, R232 ;  /* 0x0000008230e4722b */ /* 0x000fe400000001e8 */
[----:B------:R-:W-:-:S04]  /*29f0*/  DMUL R226, R226, 3 ;  /* 0x40080000e2e27828 */ /* 0x000fc80000000000 */
[----:B------:R-:W-:Y:S02]  /*2a00*/  DFMA R234, R118, R130, R234 ;  /* 0x0000008276ea722b */ /* 0x000fe400000000ea */
[----:B------:R-:W-:Y:S02]  /*2a10*/  DFMA R228, -R230, R224, R228 ;  /* 0x000000e0e6e4722b */ /* 0x000fe400000001e4 */
[----:B------:R-:W-:-:S04]  /*2a20*/  DMUL R230, R214, R154 ;  /* 0x0000009ad6e67228 */ /* 0x000fc80000000000 */
[----:B------:R-:W-:-:S04]  /*2a30*/  DFMA R234, R214, R226, R234 ;  /* 0x000000e2d6ea722b */ /* 0x000fc800000000ea */
[----:B------:R-:W-:Y:S02]  /*2a40*/  DFMA R226, R228, 2, R230 ;  /* 0x40000000e4e2782b */ /* 0x000fe400000000e6 */
[----:B------:R-:W-:-:S08]  /*2a50*/  DMUL R228, R220, 0.75 ;  /* 0x3fe80000dce47828 */ /* 0x000fd00000000000 */
[----:B------:R-:W-:-:S08]  /*2a60*/  DFMA R226, R130, -R228, R226 ;  /* 0x800000e482e2722b */ /* 0x000fd000000000e2 */
[C---:B------:R-:W-:Y:S02]  /*2a70*/  DFMA R226, R224.reuse, -R236, R226 ;  /* 0x800000ece0e2722b */ /* 0x040fe400000000e2 */
[----:B------:R-:W-:Y:S02]  /*2a80*/  DMUL R224, R224, R140 ;  /* 0x0000008ce0e07228 */ /* 0x000fe40000000000 */
[----:B------:R-:W-:-:S06]  /*2a90*/  DFMA R232, R216, R156, R232 ;  /* 0x0000009cd8e8722b */ /* 0x000fcc00000000e8 */
[----:B------:R-:W-:Y:S02]  /*2aa0*/  DFMA R224, R234, 2, R224 ;  /* 0x40000000eae0782b */ /* 0x000fe400000000e0 */
[----:B------:R-:W-:Y:S02]  /*2ab0*/  DMUL R234, R222, 3 ;  /* 0x40080000deea7828 */ /* 0x000fe40000000000 */
[----:B------:R-:W-:Y:S02]  /*2ac0*/  DMUL R222, R152, R138 ;  /* 0x0000008a98de7228 */ /* 0x000fe40000000000 */
[----:B------:R-:W-:-:S04]  /*2ad0*/  DMUL R220, R220, 3 ;  /* 0x40080000dcdc7828 */ /* 0x000fc80000000000 */
[----:B------:R-:W-:Y:S02]  /*2ae0*/  DFMA R232, R152, R234, R232 ;  /* 0x000000ea98e8722b */ /* 0x000fe400000000e8 */
[----:B------:R-:W-:Y:S02]  /*2af0*/  DADD R234, R224, R222 ;  /* 0x00000000e0ea7229 */ /* 0x000fe400000000de */
[----:B------:R-:W-:Y:S02]  /*2b00*/  DMUL R224, R216, 0.75 ;  /* 0x3fe80000d8e07828 */ /* 0x000fe40000000000 */
[-C--:B------:R-:W-:Y:S02]  /*2b10*/  DFMA R216, -R48, R130.reuse, R218 ;  /* 0x0000008230d8722b */ /* 0x080fe400000001da */
[----:B------:R-:W-:Y:S02]  /*2b20*/  DFMA R232, R118, R130, R232 ;  /* 0x0000008276e8722b */ /* 0x000fe400000000e8 */
[----:B------:R-:W-:-:S02]  /*2b30*/  DFMA R218, R130, R220, R234 ;  /* 0x000000dc82da722b */ /* 0x000fc400000000ea */
[----:B------:R-:W-:-:S04]  /*2b40*/  DMUL R234, R154, 3 ;  /* 0x400800009aea7828 */ /* 0x000fc80000000000 */
[----:B------:R-:W-:-:S04]  /*2b50*/  DFMA R232, R232, 2, R230 ;  /* 0x40000000e8e8782b */ /* 0x000fc800000000e6 */
[----:B------:R-:W-:Y:S02]  /*2b60*/  DFMA R218, R214, R234, R218 ;  /* 0x000000ead6da722b */ /* 0x000fe400000000da */
[----:B------:R-:W-:Y:S02]  /*2b70*/  DMUL R214, R36, R144 ;  /* 0x0000009024d67228 */ /* 0x000fe40000000000 */
[----:B------:R-:W-:Y:S02]  /*2b80*/  DFMA R216, R156, -R224, R216 ;  /* 0x800000e09cd8722b */ /* 0x000fe400000000d8 */
[C---:B------:R-:W-:Y:S02]  /*2b90*/  DADD R230, -R50.reuse, R212 ;  /* 0x0000000032e67229 */ /* 0x040fe400000001d4 */
[----:B------:R-:W-:Y:S02]  /*2ba0*/  DADD R224, -R50, R210 ;  /* 0x0000000032e07229 */ /* 0x000fe400000001d2 */
[----:B------:R-:W-:-:S02]  /*2bb0*/  DMUL R212, R138, 3 ;  /* 0x400800008ad47828 */ /* 0x000fc40000000000 */
[----:B------:R-:W-:Y:S02]  /*2bc0*/  DFMA R232, R156, R132, R232 ;  /* 0x000000849ce8722b */ /* 0x000fe400000000e8 */
[----:B------:R-:W-:Y:S02]  /*2bd0*/  DMUL R210, R106, R158 ;  /* 0x0000009e6ad27228 */ /* 0x000fe40000000000 */
[----:B------:R-:W-:-:S04]  /*2be0*/  DFMA R86, R86, R160, R214 ;  /* 0x000000a05656722b */ /* 0x000fc800000000d6 */
[----:B------:R-:W-:Y:S02]  /*2bf0*/  DFMA R212, R152, R212, R232 ;  /* 0x000000d498d4722b */ /* 0x000fe400000000e8 */
[-C--:B------:R-:W-:Y:S02]  /*2c00*/  DFMA R152, -R48, R124.reuse, R210 ;  /* 0x0000007c3098722b */ /* 0x080fe400000001d2 */
[----:B------:R-:W-:Y:S02]  /*2c10*/  DFMA R86, R118, R124, R86 ;  /* 0x0000007c7656722b */ /* 0x000fe40000000056 */
[----:B------:R-:W-:Y:S02]  /*2c20*/  DMUL R202, R202, R224 ;  /* 0x000000e0caca7228 */ /* 0x000fe40000000000 */
[----:B------:R-:W-:Y:S02]  /*2c30*/  DADD R224, -R170, R172 ;  /* 0x00000000aae07229 */ /* 0x000fe400000001ac */
[----:B------:R-:W-:-:S02]  /*2c40*/  DFMA R110, -R110, R160, R152 ;  /* 0x000000a06e6e722b */ /* 0x000fc40000000198 */
[----:B------:R-:W-:Y:S02]  /*2c50*/  DFMA R86, R112, R158, R86 ;  /* 0x0000009e7056722b */ /* 0x000fe40000000056 */
[----:B------:R-:W-:Y:S02]  /*2c60*/  DADD R152, R108, -R50 ;  /* 0x000000006c987229 */ /* 0x000fe40000000832 */
[----:B------:R-:W-:Y:S02]  /*2c70*/  DADD R160, -R182, R184 ;  /* 0x00000000b6a07229 */ /* 0x000fe400000001b8 */
[----:B------:R-:W-:Y:S02]  /*2c80*/  DADD R170, -R170, R190 ;  /* 0x00000000aaaa7229 */ /* 0x000fe400000001be */
[----:B------:R-:W-:Y:S02]  /*2c90*/  DADD R182, R182, -R142 ;  /* 0x00000000b6b67229 */ /* 0x000fe4000000088e */
[----:B------:R-:W-:-:S02]  /*2ca0*/  DMUL R86, R86, R152 ;  /* 0x0000009856567228 */ /* 0x000fc40000000000 */
[----:B------:R-:W-:Y:S02]  /*2cb0*/  DADD R96, R96, -R50 ;  /* 0x0000000060607229 */ /* 0x000fe40000000832 */
[----:B------:R-:W-:Y:S02]  /*2cc0*/  DFMA R216, R216, 2, R222 ;  /* 0x40000000d8d8782b */ /* 0x000fe400000000de */
[----:B------:R-:W-:Y:S02]  /*2cd0*/  DADD R222, R166, -R168 ;  /* 0x00000000a6de7229 */ /* 0x000fe400000008a8 */
[----:B------:R-:W-:Y:S02]  /*2ce0*/  DFMA R170, R170, 8, R182 ;  /* 0x40200000aaaa782b */ /* 0x000fe400000000b6 */
[----:B------:R-:W-:Y:S01]  /*2cf0*/  DFMA R110, R110, R96, R86 ;  /* 0x000000606e6e722b */ /* 0x000fe20000000056 */
[----:B------:R-:W2:Y:S01]  /*2d00*/  LDG.E.64.CONSTANT R182, desc[UR8][R8.64+0x21ce70] ;  /* 0x21ce700808b67981 */ /* 0x000ea2000c1e9b00 */
[----:B------:R-:W-:-:S02]  /*2d10*/  DADD R158, R178, -R180 ;  /* 0x00000000b29e7229 */ /* 0x000fc400000008b4 */
[----:B------:R-:W-:Y:S02]  /*2d20*/  DADD R86, R26, -R102 ;  /* 0x000000001a567229 */ /* 0x000fe40000000866 */
[----:B------:R-:W-:Y:S02]  /*2d30*/  DADD R94, -R82, R94 ;  /* 0x00000000525e7229 */ /* 0x000fe4000000015e */
[----:B------:R-:W-:Y:S02]  /*2d40*/  DFMA R222, R224, 8, R222 ;  /* 0x40200000e0de782b */ /* 0x000fe400000000de */
[----:B------:R-:W-:Y:S02]  /*2d50*/  DADD R166, -R166, R192 ;  /* 0x00000000a6a67229 */ /* 0x000fe400000001c0 */
[----:B------:R-:W-:Y:S02]  /*2d60*/  DADD R178, R178, -R198 ;  /* 0x00000000b2b27229 */ /* 0x000fe400000008c6 */
[----:B------:R-:W-:-:S02]  /*2d70*/  DMUL R170, R154, R170 ;  /* 0x000000aa9aaa7228 */ /* 0x000fc40000000000 */
[----:B------:R-:W-:Y:S02]  /*2d80*/  DADD R172, -R172, R196 ;  /* 0x00000000acac7229 */ /* 0x000fe400000001c4 */
[----:B------:R-:W-:Y:S02]  /*2d90*/  DADD R184, R184, -R134 ;  /* 0x00000000b8b87229 */ /* 0x000fe40000000886 */
[----:B------:R-:W-:Y:S02]  /*2da0*/  DFMA R86, R86, 8, R94 ;  /* 0x402000005656782b */ /* 0x000fe4000000005e */
[----:B------:R-:W-:Y:S02]  /*2db0*/  DADD R96, R46, -R104 ;  /* 0x000000002e607229 */ /* 0x000fe40000000868 */
[----:B------:R-:W-:Y:S02]  /*2dc0*/  DADD R90, -R70, R90 ;  /* 0x00000000465a7229 */ /* 0x000fe4000000015a */
[----:B------:R-:W-:-:S02]  /*2dd0*/  DMUL R218, R218, R230 ;  /* 0x000000e6dada7228 */ /* 0x000fc40000000000 */
[----:B------:R-:W-:Y:S02]  /*2de0*/  DADD R164, -R50, R164 ;  /* 0x0000000032a47229 */ /* 0x000fe400000001a4 */
[----:B------:R-:W-:Y:S02]  /*2df0*/  DMUL R222, R146, R222 ;  /* 0x000000de92de7228 */ /* 0x000fe40000000000 */
[----:B------:R-:W-:Y:S01]  /*2e00*/  DADD R192, R192, -R194 ;  /* 0x00000000c0c07229 */ /* 0x000fe200000008c2 */
[----:B------:R-:W3:Y:S01]  /*2e10*/  LDG.E.64.CONSTANT R146, desc[UR8][R24.64+0x21d7f0] ;  /* 0x21d7f00818927981 */ /* 0x000ee2000c1e9b00 */
[----:B------:R-:W-:Y:S02]  /*2e20*/  DADD R190, -R190, R196 ;  /* 0x00000000bebe7229 */ /* 0x000fe400000001c4 */
[----:B------:R-:W-:Y:S01]  /*2e30*/  DFMA R166, R166, 8, R178 ;  /* 0x40200000a6a6782b */ /* 0x000fe200000000b2 */
[----:B------:R-:W4:Y:S01]  /*2e40*/  LDG.E.64.CONSTANT R196, desc[UR8][R8.64+0x21e188] ;  /* 0x21e1880808c47981 */ /* 0x000f22000c1e9b00 */
[----:B------:R-:W-:-:S02]  /*2e50*/  DMUL R170, R170, 8 ;  /* 0x40200000aaaa7828 */ /* 0x000fc40000000000 */
[----:B------:R-:W-:Y:S01]  /*2e60*/  DFMA R172, R172, 8, R184 ;  /* 0x40200000acac782b */ /* 0x000fe200000000b8 */
[----:B------:R-:W4:Y:S01]  /*2e70*/  LDG.E.64.CONSTANT R178, desc[UR8][R8.64+0x21c4f0] ;  /* 0x21c4f00808b27981 */ /* 0x000f22000c1e9b00 */
[----:B------:R-:W-:Y:S02]  /*2e80*/  DFMA R216, R130, -R228, R216 ;  /* 0x800000e482d8722b */ /* 0x000fe400000000d8 */
[----:B------:R-:W-:Y:S01]  /*2e90*/  DMUL R112, R132, 0.75 ;  /* 0x3fe8000084707828 */ /* 0x000fe20000000000 */
[----:B------:R-:W2:Y:S01]  /*2ea0*/  LDG.E.64.CONSTANT R228, desc[UR8][R24.64+0x21c500] ;  /* 0x21c5000818e47981 */ /* 0x000ea2000c1e9b00 */
[----:B------:R-:W-:Y:S02]  /*2eb0*/  DMUL R154, R154, R86 ;  /* 0x000000569a9a7228 */ /* 0x000fe40000000000 */
[----:B------:R-:W-:Y:S01]  /*2ec0*/  DADD R94, R10, -R98 ;  /* 0x000000000a5e7229 */ /* 0x000fe20000000862 */
[----:B------:R-:W4:Y:S01]  /*2ed0*/  LDG.E.64.CONSTANT R184, desc[UR8][R8.64+0x21e170] ;  /* 0x21e1700808b87981 */ /* 0x000f22000c1e9b00 */
[----:B------:R-:W-:-:S02]  /*2ee0*/  DADD R92, -R76, R92 ;  /* 0x000000004c5c7229 */ /* 0x000fc4000000015c */
[----:B------:R-:W-:Y:S02]  /*2ef0*/  DFMA R90, R96, 8, R90 ;  /* 0x40200000605a782b */ /* 0x000fe4000000005a */
[----:B------:R-:W-:Y:S02]  /*2f00*/  DFMA R164, R226, R164, R218 ;  /* 0x000000a4e2a4722b */ /* 0x000fe400000000da */
[----:B------:R-:W-:Y:S01]  /*2f10*/  DFMA R212, R130, R220, R212 ;  /* 0x000000dc82d4722b */ /* 0x000fe200000000d4 */
[----:B------:R-:W2:Y:S01]  /*2f20*/  LDG.E.64.CONSTANT R226, desc[UR8][R24.64+0x21ce80] ;  /* 0x21ce800818e27981 */ /* 0x000ea2000c1e9b00 */
[----:B------:R-:W-:Y:S02]  /*2f30*/  DADD R176, -R50, R176 ;  /* 0x0000000032b07229 */ /* 0x000fe400000001b0 */
[----:B------:R-:W-:Y:S01]  /*2f40*/  DFMA R158, R160, 8, R158 ;  /* 0x40200000a09e782b */ /* 0x000fe2000000009e */
[----:B------:R-:W4:Y:S01]  /*2f50*/  LDG.E.64.CONSTANT R220, desc[UR8][R40.64+0x21d800] ;  /* 0x21d8000828dc7981 */ /* 0x000f22000c1e9b00 */
[----:B------:R-:W-:-:S02]  /*2f60*/  DMUL R222, R222, 8 ;  /* 0x40200000dede7828 */ /* 0x000fc40000000000 */
[----:B------:R-:W-:Y:S02]  /*2f70*/  DFMA R190, R190, 8, R192 ;  /* 0x40200000bebe782b */ /* 0x000fe400000000c0 */
[----:B------:R-:W-:Y:S01]  /*2f80*/  DADD R168, -R168, R194 ;  /* 0x00000000a8a87229 */ /* 0x000fe200000001c2 */
[----:B------:R-:W4:Y:S01]  /*2f90*/  LDG.E.64.CONSTANT R192, desc[UR8][R8.64+0x21c508] ;  /* 0x21c5080808c07981 */ /* 0x000f22000c1e9b00 */
[----:B------:R-:W-:Y:S02]  /*2fa0*/  DADD R180, R180, -R200 ;  /* 0x00000000b4b47229 */ /* 0x000fe400000008c8 */
[----:B------:R-:W-:Y:S01]  /*2fb0*/  DFMA R166, R140, R166, -R170 ;  /* 0x000000a68ca6722b */ /* 0x000fe200000008aa */
[----:B------:R-:W4:Y:S01]  /*2fc0*/  LDG.E.64.CONSTANT R194, desc[UR8][R8.64+0x21eb08] ;  /* 0x21eb080808c27981 */ /* 0x000f22000c1e9b00 */
[----:B------:R-:W-:Y:S02]  /*2fd0*/  DMUL R172, R138, R172 ;  /* 0x000000ac8aac7228 */ /* 0x000fe40000000000 */
[----:B------:R-:W-:Y:S01]  /*2fe0*/  DFMA R216, R156, -R112, R216 ;  /* 0x800000709cd8722b */ /* 0x000fe200000000d8 */
[----:B------:R-:W4:Y:S01]  /*2ff0*/  LDG.E.64.CONSTANT R170, desc[UR8][R8.64+0x21ce78] ;  /* 0x21ce780808aa7981 */ /* 0x000f22000c1e9b00 */
[----:B------:R-:W-:-:S02]  /*3000*/  DFMA R92, R94, 8, R92 ;  /* 0x402000005e5c782b */ /* 0x000fc4000000005c */
[----:B------:R-:W-:Y:S02]  /*3010*/  DMUL R154, R154, 8 ;  /* 0x402000009a9a7828 */ /* 0x000fe40000000000 */
[----:B------:R-:W-:Y:S02]  /*3020*/  DMUL R138, R138, R90 ;  /* 0x0000005a8a8a7228 */ /* 0x000fe40000000000 */
[----:B------:R-:W-:Y:S02]  /*3030*/  DFMA R112, R212, R176, R164 ;  /* 0x000000b0d470722b */ /* 0x000fe400000000a4 */
[----:B------:R-:W-:Y:S01]  /*3040*/  DADD R188, -R50, R188 ;  /* 0x0000000032bc7229 */ /* 0x000fe200000001bc */
[----:B------:R-:W4:Y:S01]  /*3050*/  LDG.E.64.CONSTANT R212, desc[UR8][R12.64+0x21ce80] ;  /* 0x21ce80080cd47981 */ /* 0x000f22000c1e9b00 */
[----:B------:R-:W-:Y:S02]  /*3060*/  DFMA R148, R148, R158, -R222 ;  /* 0x0000009e9494722b */ /* 0x000fe400000008de */
[----:B------:R-:W-:Y:S01]  /*3070*/  DMUL R190, R150, R190 ;  /* 0x000000be96be7228 */ /* 0x000fe20000000000 */
[----:B------:R-:W2:Y:S01]  /*3080*/  LDG.E.64.CONSTANT R222, desc[UR8][R24.64+0x21e180] ;  /* 0x21e1800818de7981 */ /* 0x000ea2000c1e9b00 */
[----:B------:R-:W-:-:S02]  /*3090*/  DADD R198, R198, -R200 ;  /* 0x00000000c6c67229 */ /* 0x000fc400000008c8 */
[----:B------:R-:W-:Y:S01]  /*30a0*/  DMUL R86, R36, 3 ;  /* 0x4008000024567828 */ /* 0x000fe20000000000 */
[----:B------:R-:W3:Y:S01]  /*30b0*/  LDG.E.64.CONSTANT R150, desc[UR8][R24.64+0x21d808] ;  /* 0x21d8080818967981 */ /* 0x000ee2000c1e9b00 */
[----:B------:R-:W-:Y:S02]  /*30c0*/  DFMA R210, R72, R128, R210 ;  /* 0x0000008048d2722b */ /* 0x000fe400000000d2 */
[----:B------:R-:W-:Y:S01]  /*30d0*/  DADD R134, -R142, R134 ;  /* 0x000000008e867229 */ /* 0x000fe20000000186 */
[----:B------:R-:W4:Y:S01]  /*30e0*/  LDG.E.64.CONSTANT R164, desc[UR8][R12.64+0x21c500] ;  /* 0x21c500080ca47981 */ /* 0x000f22000c1e9b00 */
[----:B------:R-:W-:Y:S02]  /*30f0*/  DFMA R168, R168, 8, R180 ;  /* 0x40200000a8a8782b */ /* 0x000fe400000000b4 */
[----:B------:R-:W-:Y:S01]  /*3100*/  DFMA R166, R172, 8, R166 ;  /* 0x40200000aca6782b */ /* 0x000fe200000000a6 */
[----:B------:R-:W4:Y:S01]  /*3110*/  LDG.E.64.CONSTANT R142, desc[UR8][R8.64+0x21ce90] ;  /* 0x21ce9008088e7981 */ /* 0x000f22000c1e9b00 */
[----:B------:R-:W-:-:S02]  /*3120*/  DMUL R90, R126, R130 ;  /* 0x000000827e5a7228 */ /* 0x000fc40000000000 */
[----:B------:R-:W-:Y:S01]  /*3130*/  DADD R162, -R50, R162 ;  /* 0x0000000032a27229 */ /* 0x000fe200000001a2 */
[----:B------:R-:W4:Y:S01]  /*3140*/  LDG.E.64.CONSTANT R172, desc[UR8][R8.64+0x21e178] ;  /* 0x21e1780808ac7981 */ /* 0x000f22000c1e9b00 */
[----:B------:R-:W-:Y:S02]  /*3150*/  DFMA R92, R140, R92, -R154 ;  /* 0x0000005c8c5c722b */ /* 0x000fe4000000089a */
[----:B------:R-:W-:Y:S01]  /*3160*/  DADD R94, R44, -R100 ;  /* 0x000000002c5e7229 */ /* 0x000fe20000000864 */
[----:B------:R-:W4:Y:S01]  /*3170*/  LDG.E.64.CONSTANT R154, desc[UR8][R40.64+0x21ce80] ;  /* 0x21ce8008289a7981 */ /* 0x000f22000c1e9b00 */
[----:B------:R-:W-:Y:S02]  /*3180*/  DADD R88, -R80, R88 ;  /* 0x0000000050587229 */ /* 0x000fe40000000158 */
[----:B------:R-:W-:Y:S01]  /*3190*/  DFMA R112, R216, R188, R112 ;  /* 0x000000bcd870722b */ /* 0x000fe20000000070 */
[----:B------:R-:W4:Y:S01]  /*31a0*/  LDG.E.64.CONSTANT R180, desc[UR8][R8.64+0x21eaf0] ;  /* 0x21eaf00808b47981 */ /* 0x000f22000c1e9b00 */
[----:B------:R-:W-:-:S02]  /*31b0*/  DFMA R210, R144, R86, R210 ;  /* 0x0000005690d2722b */ /* 0x000fc400000000d2 */
[----:B------:R-:W-:Y:S01]  /*31c0*/  DFMA R148, R190, 8, R148 ;  /* 0x40200000be94782b */ /* 0x000fe20000000094 */
[----:B------:R-:W4:Y:S01]  /*31d0*/  LDG.E.64.CONSTANT R216, desc[UR8][R24.64+0x21eb00] ;  /* 0x21eb000818d87981 */ /* 0x000f22000c1e9b00 */
[----:B------:R-:W-:Y:S02]  /*31e0*/  DFMA R134, R134, 8, R198 ;  /* 0x402000008686782b */ /* 0x000fe400000000c6 */
[----:B------:R-:W-:Y:S01]  /*31f0*/  DADD R140, -R82, R70 ;  /* 0x00000000528c7229 */ /* 0x000fe20000000146 */
[----:B------:R-:W4:Y:S01]  /*3200*/  LDG.E.64.CONSTANT R190, desc[UR8][R8.64+0x21ce88] ;  /* 0x21ce880808be7981 */ /* 0x000f22000c1e9b00 */
[----:B------:R-:W-:Y:S02]  /*3210*/  DADD R96, R76, -R80 ;  /* 0x000000004c607229 */ /* 0x000fe40000000850 */
[----:B------:R-:W-:Y:S01]  /*3220*/  DFMA R166, -R132, R168, R166 ;  /* 0x000000a884a6722b */ /* 0x000fe200000001a6 */
[----:B------:R-:W4:Y:S01]  /*3230*/  LDG.E.64.CONSTANT R198, desc[UR8][R8.64+0x21c510] ;  /* 0x21c5100808c67981 */ /* 0x000f22000c1e9b00 */
[----:B------:R-:W-:-:S02]  /*3240*/  DMUL R90, R90, UR12 ;  /* 0x0000000c5a5a7c28 */ /* 0x000fc40008000000 */
[----:B------:R-:W-:Y:S01]  /*3250*/  DFMA R202, R204, R162, R202 ;  /* 0x000000a2ccca722b */ /* 0x000fe200000000ca */
[----:B------:R-:W4:Y:S01]  /*3260*/  LDG.E.64.CONSTANT R168, desc[UR8][R8.64+0x21eaf8] ;  /* 0x21eaf80808a87981 */ /* 0x000f22000c1e9b00 */
[----:B------:R-:W-:Y:S02]  /*3270*/  DADD R174, -R50, R174 ;  /* 0x0000000032ae7229 */ /* 0x000fe400000001ae */
[----:B------:R-:W-:Y:S01]  /*3280*/  DFMA R206, R118, R126, R206 ;  /* 0x0000007e76ce722b */ /* 0x000fe200000000ce */
[----:B------:R-:W4:Y:S01]  /*3290*/  LDG.E.64.CONSTANT R176, desc[UR8][R12.64+0x21e180] ;  /* 0x21e180080cb07981 */ /* 0x000f22000c1e9b00 */
[----:B------:R-:W-:Y:S02]  /*32a0*/  DFMA R94, R94, 8, R88 ;  /* 0x402000005e5e782b */ /* 0x000fe40000000058 */
[----:B------:R-:W-:Y:S01]  /*32b0*/  DFMA R134, -R136, R134, R148 ;  /* 0x000000868886722b */ /* 0x000fe20000000194 */
[----:B------:R-:W4:Y:S01]  /*32c0*/  LDG.E.64.CONSTANT R200, desc[UR8][R8.64+0x21eb10] ;  /* 0x21eb100808c87981 */ /* 0x000f22000c1e9b00 */
[----:B------:R-:W-:-:S02]  /*32d0*/  DFMA R140, R140, 8, R96 ;  /* 0x402000008c8c782b */ /* 0x000fc40000000060 */
[----:B------:R-:W-:Y:S01]  /*32e0*/  DADD R88, -R50, R42 ;  /* 0x0000000032587229 */ /* 0x000fe2000000012a */
[----:B------:R-:W2:Y:S01]  /*32f0*/  LDG.E.64.CONSTANT R148, desc[UR8][R24.64+0x21d7f8] ;  /* 0x21d7f80818947981 */ /* 0x000ea2000c1e9b00 */
[----:B------:R-:W-:Y:S02]  /*3300*/  DFMA R210, R118, R124, R210 ;  /* 0x0000007c76d2722b */ /* 0x000fe400000000d2 */
[----:B------:R-:W-:Y:S01]  /*3310*/  DMUL R166, R90, R166 ;  /* 0x000000a65aa67228 */ /* 0x000fe20000000000 */
[----:B------:R-:W4:Y:S01]  /*3320*/  LDG.E.64.CONSTANT R136, desc[UR8][R24.64+0x21d810] ;  /* 0x21d8100818887981 */ /* 0x000f22000c1e9b00 */
[----:B------:R-:W-:Y:S02]  /*3330*/  DMUL R112, R130, R112 ;  /* 0x0000007082707228 */ /* 0x000fe40000000000 */
[----:B------:R-:W-:Y:S01]  /*3340*/  DFMA R174, R206, R174, R202 ;  /* 0x000000aeceae722b */ /* 0x000fe200000000ca */
[----:B------:R-:W4:Y:S01]  /*3350*/  LDG.E.64.CONSTANT R188, desc[UR8][R12.64+0x21eb00] ;  /* 0x21eb00080cbc7981 */ /* 0x000f22000c1e9b00 */
[----:B------:R-:W-:-:S02]  /*3360*/  DADD R186, -R50, R186 ;  /* 0x0000000032ba7229 */ /* 0x000fc400000001ba */
[----:B------:R-:W-:Y:S01]  /*3370*/  DFMA R92, R138, 8, R92 ;  /* 0x402000008a5c782b */ /* 0x000fe2000000005c */
[----:B------:R-:W4:Y:S01]  /*3380*/  LDG.E.64.CONSTANT R162, desc[UR8][R12.64+0x21d7f0] ;  /* 0x21d7f0080ca27981 */ /* 0x000f22000c1e9b00 */
[----:B------:R-:W-:Y:S02]  /*3390*/  DMUL R96, R72, 0.75 ;  /* 0x3fe8000048607828 */ /* 0x000fe40000000000 */
[-C--:B------:R-:W-:Y:S01]  /*33a0*/  DFMA R214, -R48, R124.reuse, R214 ;  /* 0x0000007c30d6722b */ /* 0x080fe200000001d6 */
[----:B------:R-:W4:Y:S01]  /*33b0*/  LDG.E.64.CONSTANT R138, desc[UR8][R40.64+0x21e180] ;  /* 0x21e18008288a7981 */ /* 0x000f22000c1e9b00 */
[----:B------:R-:W-:Y:S02]  /*33c0*/  DFMA R120, R114, -8, R120 ;  /* 0xc02000007278782b */ /* 0x000fe40000000078 */
[----:B------:R-:W-:Y:S02]  /*33d0*/  DMUL R130, R130, R124 ;  /* 0x0000007c82827228 */ /* 0x000fe40000000000 */
[----:B------:R-:W-:-:S02]  /*33e0*/  DFMA R88, R210, R88, R110 ;  /* 0x00000058d258722b */ /* 0x000fc4000000006e */
[----:B------:R-:W-:Y:S01]  /*33f0*/  DFMA R134, R90, R134, R166 ;  /* 0x000000865a86722b */ /* 0x000fe200000000a6 */
[----:B------:R-:W4:Y:S01]  /*3400*/  LDG.E.64.CONSTANT R210, desc[UR8][R12.64+0x21d7f8] ;  /* 0x21d7f8080cd27981 */ /* 0x000f22000c1e9b00 */
[----:B------:R-:W-:Y:S02]  /*3410*/  DFMA R208, R208, R186, R174 ;  /* 0x000000bad0d0722b */ /* 0x000fe400000000ae */
[----:B------:R-:W-:Y:S01]  /*3420*/  DFMA R214, R128, -R96, R214 ;  /* 0x8000006080d6722b */ /* 0x000fe200000000d6 */
[----:B------:R-:W4:Y:S01]  /*3430*/  LDG.E.64.CONSTANT R166, desc[UR8][R8.64+0x21c4f8] ;  /* 0x21c4f80808a67981 */ /* 0x000f22000c1e9b00 */
[----:B------:R-:W-:Y:S02]  /*3440*/  DFMA R92, -R132, R94, R92 ;  /* 0x0000005e845c722b */ /* 0x000fe4000000015c */
[----:B------:R-:W-:Y:S01]  /*3450*/  DMUL R110, R72, R140 ;  /* 0x0000008c486e7228 */ /* 0x000fe20000000000 */
[----:B------:R-:W4:Y:S01]  /*3460*/  LDG.E.64.CONSTANT R132, desc[UR8][R40.64+0x21eb00] ;  /* 0x21eb000828847981 */ /* 0x000f22000c1e9b00 */
[----:B------:R-:W-:-:S02]  /*3470*/  DFMA R120, R78, 8, R120 ;  /* 0x402000004e78782b */ /* 0x000fc40000000078 */
[----:B------:R-:W-:Y:S01]  /*3480*/  DMUL R130, R130, UR12 ;  /* 0x0000000c82827c28 */ /* 0x000fe20008000000 */
[----:B------:R-:W4:Y:S01]  /*3490*/  LDG.E.64.CONSTANT R140, desc[UR8][R40.64+0x21c500] ;  /* 0x21c50008288c7981 */ /* 0x000f22000c1e9b00 */
[----:B------:R-:W-:Y:S02]  /*34a0*/  DADD R90, -R50, R74 ;  /* 0x00000000325a7229 */ /* 0x000fe4000000014a */
[----:B------:R-:W-:Y:S01]  /*34b0*/  DFMA R112, R126, R208, R112 ;  /* 0x000000d07e70722b */ /* 0x000fe20000000070 */
[----:B------:R-:W4:Y:S01]  /*34c0*/  LDG.E.64.CONSTANT R174, desc[UR8][R12.64+0x21d808] ;  /* 0x21d808080cae7981 */ /* 0x000f22000c1e9b00 */
[----:B------:R-:W-:Y:S02]  /*34d0*/  DADD R120, R120, -R110 ;  /* 0x0000000078787229 */ /* 0x000fe4000000086e */
[----:B------:R-:W-:Y:S01]  /*34e0*/  DFMA R92, R130, R92, R134 ;  /* 0x0000005c825c722b */ /* 0x000fe20000000086 */
[----:B------:R-:W4:Y:S01]  /*34f0*/  LDG.E.64.CONSTANT R126, desc[UR8][R38.64+0x387b00] ;  /* 0x387b0008267e7981 */ /* 0x000f22000c1e9b00 */
[----:B------:R-:W-:-:S03]  /*3500*/  DFMA R88, R214, R90, R88 ;  /* 0x0000005ad658722b */ /* 0x000fc60000000058 */
[----:B------:R-:W4:Y:S03]  /*3510*/  LDG.E.64.CONSTANT R134, desc[UR8][R8.64+0x21e190] ;  /* 0x21e1900808867981 */ /* 0x000f26000c1e9b00 */
[----:B------:R-:W-:Y:S01]  /*3520*/  DFMA R92, R130, R120, R92 ;  /* 0x00000078825c722b */ /* 0x000fe2000000005c */
[----:B------:R-:W4:Y:S01]  /*3530*/  LDG.E.64.CONSTANT R186, desc[UR8][R12.64+0x21d810] ;  /* 0x21d810080cba7981 */ /* 0x000f22000c1e9b00 */
[----:B------:R-:W-:-:S03]  /*3540*/  DFMA R88, R124, R88, R112 ;  /* 0x000000587c58722b */ /* 0x000fc60000000070 */
[----:B------:R-:W4:Y:S04]  /*3550*/  LDG.E.64.CONSTANT R112, desc[UR8][R38.64+0x385e80] ;  /* 0x385e800826707981 */ /* 0x000f28000c1e9b00 */
[----:B------:R-:W4:Y:S01]  /*3560*/  LDG.E.64.CONSTANT R120, desc[UR8][R38.64+0x385500] ;  /* 0x3855000826787981 */ /* 0x000f22000c1e9b00 */
[----:B------:R-:W-:-:S03]  /*3570*/  DFMA R88, R88, UR14, R92 ;  /* 0x0000000e58587c2b */ /* 0x000fc6000800005c */
[----:B------:R-:W4:Y:S04]  /*3580*/  LDG.E.64.CONSTANT R124, desc[UR8][R30.64+0x386800] ;  /* 0x386800081e7c7981 */ /* 0x000f28000c1e9b00 */
[----:B------:R-:W4:Y:S01]  /*3590*/  LDG.E.64.CONSTANT R128, desc[UR8][R28.64+0x386800] ;  /* 0x386800081c807981 */ /* 0x000f22000c1e9b00 */
[----:B------:R-:W-:-:S03]  /*35a0*/  DFMA R88, R88, UR16, R122 ;  /* 0x0000001058587c2b */ /* 0x000fc6000800007a */
[----:B------:R-:W4:Y:S04]  /*35b0*/  LDG.E.64.CONSTANT R122, desc[UR8][R38.64+0x387180] ;  /* 0x38718008267a7981 */ /* 0x000f28000c1e9b00 */
[----:B------:R0:W-:Y:S04]  /*35c0*/  STG.E.64 desc[UR8][R22.64+0x169000], R88 ;  /* 0x1690005816007986 */ /* 0x0001e8000c101b08 */
[----:B------:R-:W3:Y:S04]  /*35d0*/  LDG.E.64 R206, desc[UR8][R2.64+0x8] ;  /* 0x0000080802ce7981 */ /* 0x000ee8000c1e1b00 */
        /* <DEDUP_REMOVED lines=13> */
[----:B0-----:R-:W4:Y:S04]  /*36b0*/  LDG.E.64 R88, desc[UR8][R32.64+0x28] ;  /* 0x0000280820587981 */ /* 0x001f28000c1e1b00 */
[----:B------:R-:W4:Y:S01]  /*36c0*/  LDG.E.64 R90, desc[UR8][R22.64+0x21d800] ;  /* 0x21d80008165a7981 */ /* 0x000f22000c1e1b00 */
[----:B------:R-:W-:-:S02]  /*36d0*/  DADD R108, R108, -R42 ;  /* 0x000000006c6c7229 */ /* 0x000fc4000000082a */
[----:B--2---:R-:W-:Y:S02]  /*36e0*/  DMUL R234, R148, 3 ;  /* 0x4008000094ea7828 */ /* 0x004fe40000000000 */
[----:B---3--:R-:W-:-:S08]  /*36f0*/  DMUL R218, R150, R206 ;  /* 0x000000ce96da7228 */ /* 0x008fd00000000000 */
[----:B----4-:R-:W-:-:S08]  /*3700*/  DFMA R230, R146, R204, R218 ;  /* 0x000000cc92e6722b */ /* 0x010fd000000000da */
        /* <DEDUP_REMOVED lines=23> */
[----:B------:R-:W-:Y:S02]  /*3880*/  DMUL R228, R220, 0.75 ;  /* 0x3fe80000dce47828 */ /* 0x000fe40000000000 */
[----:B------:R-:W-:-:S06]  /*3890*/  DMUL R236, R140, 0.75 ;  /* 0x3fe800008cec7828 */ /* 0x000fcc0000000000 */
        /* <DEDUP_REMOVED lines=27> */
[----:B------:R-:W-:-:S06]  /*3a50*/  DFMA R106, R86, R92, R106 ;  /* 0x0000005c566a722b */ /* 0x000fcc000000006a */
[----:B------:R-:W-:Y:S02]  /*3a60*/  DFMA R116, -R116, R160, R152 ;  /* 0x000000a07474722b */ /* 0x000fe40000000198 */
[----:B------:R-:W-:Y:S02]  /*3a70*/  DFMA R106, R118, R158, R106 ;  /* 0x0000009e766a722b */ /* 0x000fe4000000006a */
[----:B------:R-:W-:Y:S02]  /*3a80*/  DADD R152, R50, -R42 ;  /* 0x0000000032987229 */ /* 0x000fe4000000082a */
[----:B------:R-:W-:Y:S02]  /*3a90*/  DMUL R202, R202, R224 ;  /* 0x000000e0caca7228 */ /* 0x000fe40000000000 */
[----:B------:R-:W-:Y:S02]  /*3aa0*/  DADD R224, -R170, R172 ;  /* 0x00000000aae07229 */ /* 0x000fe400000001ac */
[----:B------:R-:W-:-:S02]  /*3ab0*/  DADD R160, -R182, R184 ;  /* 0x00000000b6a07229 */ /* 0x000fc400000001b8 */
[----:B------:R-:W-:Y:S02]  /*3ac0*/  DMUL R106, R106, R152 ;  /* 0x000000986a6a7228 */ /* 0x000fe40000000000 */
[----:B------:R-:W-:Y:S01]  /*3ad0*/  DADD R170, -R170, R190 ;  /* 0x00000000aaaa7229 */ /* 0x000fe200000001be */
[----:B------:R-:W2:Y:S01]  /*3ae0*/  LDG.E.64.CONSTANT R152, desc[UR8][R40.64+0x2d0d00] ;  /* 0x2d0d000828987981 */ /* 0x000ea2000c1e9b00 */
[----:B------:R-:W-:Y:S02]  /*3af0*/  DADD R182, R182, -R142 ;  /* 0x00000000b6b67229 */ /* 0x000fe4000000088e */
[----:B------:R-:W-:Y:S02]  /*3b00*/  DADD R102, -R112, R102 ;  /* 0x0000000070667229 */ /* 0x000fe40000000166 */
[----:B------:R-:W-:Y:S02]  /*3b10*/  DFMA R116, R116, R108, R106 ;  /* 0x0000006c7474722b */ /* 0x000fe4000000006a */
[----:B------:R-:W-:-:S02]  /*3b20*/  DADD R106, -R34, R82 ;  /* 0x00000000226a7229 */ /* 0x000fc40000000152 */
[----:B------:R-:W-:Y:S02]  /*3b30*/  DFMA R216, R216, 2, R222 ;  /* 0x40000000d8d8782b */ /* 0x000fe400000000de */
[----:B------:R-:W-:Y:S02]  /*3b40*/  DADD R222, R166, -R168 ;  /* 0x00000000a6de7229 */ /* 0x000fe400000008a8 */
[----:B------:R-:W-:Y:S02]  /*3b50*/  DFMA R170, R170, 8, R182 ;  /* 0x40200000aaaa782b */ /* 0x000fe400000000b6 */
[----:B------:R-:W-:Y:S01]  /*3b60*/  DFMA R102, R106, 8, R102 ;  /* 0x402000006a66782b */ /* 0x000fe20000000066 */
[----:B------:R-:W3:Y:S01]  /*3b70*/  LDG.E.64.CONSTANT R182, desc[UR8][R8.64+0x2d1678] ;  /* 0x2d16780808b67981 */ /* 0x000ee2000c1e9b00 */
[----:B------:R-:W-:Y:S02]  /*3b80*/  DADD R158, R178, -R180 ;  /* 0x00000000b29e7229 */ /* 0x000fe400000008b4 */
[----:B------:R-:W-:-:S02]  /*3b90*/  DFMA R222, R224, 8, R222 ;  /* 0x40200000e0de782b */ /* 0x000fc400000000de */
[----:B------:R-:W-:Y:S02]  /*3ba0*/  DADD R166, -R166, R192 ;  /* 0x00000000a6a67229 */ /* 0x000fe400000001c0 */
[----:B------:R-:W-:Y:S02]  /*3bb0*/  DADD R178, R178, -R198 ;  /* 0x00000000b2b27229 */ /* 0x000fe400000008c6 */
[----:B------:R-:W-:Y:S02]  /*3bc0*/  DMUL R170, R154, R170 ;  /* 0x000000aa9aaa7228 */ /* 0x000fe40000000000 */
[----:B------:R-:W-:Y:S02]  /*3bd0*/  DADD R172, -R172, R196 ;  /* 0x00000000acac7229 */ /* 0x000fe400000001c4 */
[----:B------:R-:W-:Y:S02]  /*3be0*/  DADD R184, R184, -R134 ;  /* 0x00000000b8b87229 */ /* 0x000fe40000000886 */
[----:B------:R-:W-:-:S02]  /*3bf0*/  DMUL R154, R154, R102 ;  /* 0x000000669a9a7228 */ /* 0x000fc40000000000 */
[----:B------:R-:W-:Y:S02]  /*3c00*/  DMUL R218, R218, R230 ;  /* 0x000000e6dada7228 */ /* 0x000fe40000000000 */
[----:B------:R-:W-:Y:S02]  /*3c10*/  DADD R164, -R42, R164 ;  /* 0x000000002aa47229 */ /* 0x000fe400000001a4 */
[----:B------:R-:W-:Y:S02]  /*3c20*/  DADD R102, -R54, R76 ;  /* 0x0000000036667229 */ /* 0x000fe4000000014c */
[----:B------:R-:W-:Y:S02]  /*3c30*/  DADD R98, -R120, R98 ;  /* 0x0000000078627229 */ /* 0x000fe40000000162 */
[----:B------:R-:W-:Y:S02]  /*3c40*/  DMUL R222, R148, R222 ;  /* 0x000000de94de7228 */ /* 0x000fe40000000000 */
[----:B------:R-:W-:-:S02]  /*3c50*/  DADD R192, R192, -R194 ;  /* 0x00000000c0c07229 */ /* 0x000fc400000008c2 */
[----:B------:R-:W-:Y:S02]  /*3c60*/  DADD R190, -R190, R196 ;  /* 0x00000000bebe7229 */ /* 0x000fe400000001c4 */
[----:B------:R-:W-:Y:S02]  /*3c70*/  DFMA R166, R166, 8, R178 ;  /* 0x40200000a6a6782b */ /* 0x000fe400000000b2 */
[----:B------:R-:W-:Y:S01]  /*3c80*/  DMUL R170, R170, 8 ;  /* 0x40200000aaaa7828 */ /* 0x000fe20000000000 */
[----:B------:R-:W4:Y:S01]  /*3c90*/  LDG.E.64.CONSTANT R178, desc[UR8][R24.64+0x2d1ff0] ;  /* 0x2d1ff00818b27981 */ /* 0x000f22000c1e9b00 */
[----:B------:R-:W-:Y:S02]  /*3ca0*/  DFMA R172, R172, 8, R184 ;  /* 0x40200000acac782b */ /* 0x000fe400000000b8 */
[----:B------:R-:W-:Y:S01]  /*3cb0*/  DFMA R216, R94, -R228, R216 ;  /* 0x800000e45ed8722b */ /* 0x000fe200000000d8 */
[----:B------:R-:W3:Y:S01]  /*3cc0*/  LDG.E.64.CONSTANT R184, desc[UR8][R12.64+0x2d2980] ;  /* 0x2d2980080cb87981 */ /* 0x000ee2000c1e9b00 */
[----:B------:R-:W-:-:S02]  /*3cd0*/  DMUL R118, R132, 0.75 ;  /* 0x3fe8000084767828 */ /* 0x000fc40000000000 */
[----:B------:R-:W-:Y:S02]  /*3ce0*/  DFMA R164, R226, R164, R218 ;  /* 0x000000a4e2a4722b */ /* 0x000fe400000000da */
[----:B------:R-:W-:Y:S01]  /*3cf0*/  DFMA R212, R94, R220, R212 ;  /* 0x000000dc5ed4722b */ /* 0x000fe200000000d4 */
[----:B------:R-:W2:Y:S01]  /*3d00*/  LDG.E.64.CONSTANT R226, desc[UR8][R12.64+0x2d1ff8] ;  /* 0x2d1ff8080ce27981 */ /* 0x000ea2000c1e9b00 */
[----:B------:R-:W-:Y:S02]  /*3d10*/  DADD R176, -R42, R176 ;  /* 0x000000002ab07229 */ /* 0x000fe400000001b0 */
[----:B------:R-:W-:Y:S01]  /*3d20*/  DADD R108, -R60, R70 ;  /* 0x000000003c6c7229 */ /* 0x000fe20000000146 */
[----:B------:R-:W3:Y:S01]  /*3d30*/  LDG.E.64.CONSTANT R218, desc[UR8][R24.64+0x2d1680] ;  /* 0x2d16800818da7981 */ /* 0x000ee2000c1e9b00 */
[----:B------:R-:W-:Y:S02]  /*3d40*/  DADD R104, -R122, R104 ;  /* 0x000000007a687229 */ /* 0x000fe40000000168 */
[----:B------:R-:W-:Y:S01]  /*3d50*/  DFMA R98, R102, 8, R98 ;  /* 0x402000006662782b */ /* 0x000fe20000000062 */
[----:B------:R-:W4:Y:S01]  /*3d60*/  LDG.E.64.CONSTANT R220, desc[UR8][R12.64+0x2d1ff0] ;  /* 0x2d1ff0080cdc7981 */ /* 0x000f22000c1e9b00 */
[----:B------:R-:W-:-:S02]  /*3d70*/  DMUL R154, R154, 8 ;  /* 0x402000009a9a7828 */ /* 0x000fc40000000000 */
[----:B------:R-:W-:Y:S02]  /*3d80*/  DFMA R158, R160, 8, R158 ;  /* 0x40200000a09e782b */ /* 0x000fe4000000009e */
[----:B------:R-:W-:Y:S01]  /*3d90*/  DMUL R222, R222, 8 ;  /* 0x40200000dede7828 */ /* 0x000fe20000000000 */
[----:B------:R-:W3:Y:S01]  /*3da0*/  LDG.E.64.CONSTANT R160, desc[UR8][R40.64+0x2d1680] ;  /* 0x2d16800828a07981 */ /* 0x000ee2000c1e9b00 */
[----:B------:R-:W-:Y:S02]  /*3db0*/  DFMA R190, R190, 8, R192 ;  /* 0x40200000bebe782b */ /* 0x000fe400000000c0 */
[----:B------:R-:W-:Y:S02]  /*3dc0*/  DADD R168, -R168, R194 ;  /* 0x00000000a8a87229 */ /* 0x000fe400000001c2 */
[----:B------:R-:W-:Y:S02]  /*3dd0*/  DADD R180, R180, -R200 ;  /* 0x00000000b4b47229 */ /* 0x000fe400000008c8 */
[----:B------:R-:W-:-:S02]  /*3de0*/  DFMA R166, R140, R166, -R170 ;  /* 0x000000a68ca6722b */ /* 0x000fc400000008aa */
[----:B------:R-:W-:Y:S01]  /*3df0*/  DMUL R172, R138, R172 ;  /* 0x000000ac8aac7228 */ /* 0x000fe20000000000 */
[----:B------:R-:W3:Y:S01]  /*3e00*/  LDG.E.64.CONSTANT R170, desc[UR8][R8.64+0x2d32f8] ;  /* 0x2d32f80808aa7981 */ /* 0x000ee2000c1e9b00 */
[----:B------:R-:W-:Y:S02]  /*3e10*/  DFMA R216, R156, -R118, R216 ;  /* 0x800000769cd8722b */ /* 0x000fe400000000d8 */
[----:B------:R-:W-:Y:S01]  /*3e20*/  DFMA R118, R212, R176, R164 ;  /* 0x000000b0d476722b */ /* 0x000fe200000000a4 */
[----:B------:R-:W3:Y:S01]  /*3e30*/  LDG.E.64.CONSTANT R156, desc[UR8][R12.64+0x2d2008] ;  /* 0x2d2008080c9c7981 */ /* 0x000ee2000c1e9b00 */
[----:B------:R-:W-:Y:S02]  /*3e40*/  DADD R188, -R42, R188 ;  /* 0x000000002abc7229 */ /* 0x000fe400000001bc */
[----:B------:R-:W-:Y:S01]  /*3e50*/  DMUL R106, R72, 3 ;  /* 0x40080000486a7828 */ /* 0x000fe20000000000 */
[----:B------:R-:W3:Y:S01]  /*3e60*/  LDG.E.64.CONSTANT R176, desc[UR8][R8.64+0x2d0cf8] ;  /* 0x2d0cf80808b07981 */ /* 0x000ee2000c1e9b00 */
[----:B------:R-:W-:-:S02]  /*3e70*/  DFMA R210, R124, R88, R210 ;  /* 0x000000587cd2722b */ /* 0x000fc400000000d2 */
[----:B------:R-:W-:Y:S01]  /*3e80*/  DFMA R104, R108, 8, R104 ;  /* 0x402000006c68782b */ /* 0x000fe20000000068 */
[----:B------:R-:W3:Y:S01]  /*3e90*/  LDG.E.64.CONSTANT R164, desc[UR8][R8.64+0x2d2988] ;  /* 0x2d29880808a47981 */ /* 0x000ee2000c1e9b00 */
[----:B------:R-:W-:Y:S02]  /*3ea0*/  DFMA R154, R140, R98, -R154 ;  /* 0x000000628c9a722b */ /* 0x000fe4000000089a */
[----:B------:R-:W-:Y:S02]  /*3eb0*/  DADD R162, -R42, R162 ;  /* 0x000000002aa27229 */ /* 0x000fe400000001a2 */
[----:B------:R-:W-:Y:S02]  /*3ec0*/  DFMA R146, R146, R158, -R222 ;  /* 0x0000009e9292722b */ /* 0x000fe400000008de */
[----:B------:R-:W-:Y:S01]  /*3ed0*/  DMUL R190, R150, R190 ;  /* 0x000000be96be7228 */ /* 0x000fe20000000000 */
[----:B------:R-:W3:Y:S01]  /*3ee0*/  LDG.E.64.CONSTANT R158, desc[UR8][R8.64+0x2d1690] ;  /* 0x2d169008089e7981 */ /* 0x000ee2000c1e9b00 */
[----:B------:R-:W-:-:S02]  /*3ef0*/  DADD R198, R198, -R200 ;  /* 0x00000000c6c67229 */ /* 0x000fc400000008c8 */
[----:B------:R-:W-:Y:S01]  /*3f00*/  DADD R134, -R142, R134 ;  /* 0x000000008e867229 */ /* 0x000fe20000000186 */
[----:B------:R-:W3:Y:S01]  /*3f10*/  LDG.E.64.CONSTANT R150, desc[UR8][R40.64+0x2d2980] ;  /* 0x2d29800828967981 */ /* 0x000ee2000c1e9b00 */
[----:B------:R-:W-:Y:S02]  /*3f20*/  DFMA R168, R168, 8, R180 ;  /* 0x40200000a8a8782b */ /* 0x000fe400000000b4 */
[----:B------:R-:W-:Y:S01]  /*3f30*/  DFMA R166, R172, 8, R166 ;  /* 0x40200000aca6782b */ /* 0x000fe200000000a6 */
[----:B------:R-:W3:Y:S01]  /*3f40*/  LDG.E.64.CONSTANT R180, desc[UR8][R8.64+0x2d1670] ;  /* 0x2d16700808b47981 */ /* 0x000ee2000c1e9b00 */
[----:B------:R-:W-:Y:S02]  /*3f50*/  DMUL R98, R130, R94 ;  /* 0x0000005e82627228 */ /* 0x000fe40000000000 */
[----:B------:R-:W-:Y:S01]  /*3f60*/  DADD R108, -R56, R80 ;  /* 0x00000000386c7229 */ /* 0x000fe20000000150 */
[----:B------:R-:W3:Y:S01]  /*3f70*/  LDG.E.64.CONSTANT R172, desc[UR8][R8.64+0x2d0cf0] ;  /* 0x2d0cf00808ac7981 */ /* 0x000ee2000c1e9b00 */
[----:B------:R-:W-:-:S02]  /*3f80*/  DADD R102, -R126, R100 ;  /* 0x000000007e667229 */ /* 0x000fc40000000164 */
[----:B------:R-:W-:Y:S01]  /*3f90*/  DFMA R118, R216, R188, R118 ;  /* 0x000000bcd876722b */ /* 0x000fe20000000076 */
[----:B------:R-:W3:Y:S01]  /*3fa0*/  LDG.E.64.CONSTANT R142, desc[UR8][R8.64+0x2d3310] ;  /* 0x2d331008088e7981 */ /* 0x000ee2000c1e9b00 */
[----:B------:R-:W-:Y:S02]  /*3fb0*/  DFMA R210, R144, R106, R210 ;  /* 0x0000006a90d2722b */ /* 0x000fe400000000d2 */
[----:B------:R-:W-:Y:S01]  /*3fc0*/  DMUL R104, R138, R104 ;  /* 0x000000688a687228 */ /* 0x000fe20000000000 */
[----:B------:R-:W2:Y:S01]  /*3fd0*/  LDG.E.64.CONSTANT R188, desc[UR8][R24.64+0x2d1ff8] ;  /* 0x2d1ff80818bc7981 */ /* 0x000ea2000c1e9b00 */
[----:B------:R-:W-:Y:S02]  /*3fe0*/  DFMA R202, R204, R162, R202 ;  /* 0x000000a2ccca722b */ /* 0x000fe400000000ca */
[----:B------:R-:W-:Y:S01]  /*3ff0*/  DADD R174, -R42, R174 ;  /* 0x000000002aae7229 */ /* 0x000fe200000001ae */
[----:B------:R-:W3:Y:S01]  /*4000*/  LDG.E.64.CONSTANT R144, desc[UR8][R24.64+0x2d2010] ;  /* 0x2d20100818907981 */ /* 0x000ee2000c1e9b00 */
[----:B------:R-:W-:-:S02]  /*4010*/  DFMA R206, R86, R130, R206 ;  /* 0x0000008256ce722b */ /* 0x000fc400000000ce */
[----:B------:R-:W-:Y:S01]  /*4020*/  DFMA R146, R190, 8, R146 ;  /* 0x40200000be92782b */ /* 0x000fe20000000092 */
[----:B------:R-:W3:Y:S01]  /*4030*/  LDG.E.64.CONSTANT R216, desc[UR8][R24.64+0x2d0d00] ;  /* 0x2d0d000818d87981 */ /* 0x000ee2000c1e9b00 */
[----:B------:R-:W-:Y:S02]  /*4040*/  DFMA R134, R134, 8, R198 ;  /* 0x402000008686782b */ /* 0x000fe400000000c6 */
[----:B------:R-:W-:Y:S01]  /*4050*/  DADD R140, -R112, R122 ;  /* 0x00000000708c7229 */ /* 0x000fe2000000017a */
[----:B------:R-:W3:Y:S01]  /*4060*/  LDG.E.64.CONSTANT R204, desc[UR8][R40.64+0x2d2000] ;  /* 0x2d20000828cc7981 */ /* 0x000ee2000c1e9b00 */
[----:B------:R-:W-:Y:S02]  /*4070*/  DADD R138, R120, -R126 ;  /* 0x00000000788a7229 */ /* 0x000fe4000000087e */
[----:B------:R-:W-:Y:S01]  /*4080*/  DFMA R166, -R132, R168, R166 ;  /* 0x000000a884a6722b */ /* 0x000fe200000001a6 */
[----:B------:R-:W3:Y:S01]  /*4090*/  LDG.E.64.CONSTANT R162, desc[UR8][R8.64+0x2d1688] ;  /* 0x2d16880808a27981 */ /* 0x000ee2000c1e9b00 */
[----:B------:R-:W-:-:S02]  /*40a0*/  DMUL R100, R98, UR12 ;  /* 0x0000000c62647c28 */ /* 0x000fc40008000000 */
[----:B------:R-:W-:Y:S01]  /*40b0*/  DFMA R102, R108, 8, R102 ;  /* 0x402000006c66782b */ /* 0x000fe20000000066 */
[----:B------:R-:W3:Y:S01]  /*40c0*/  LDG.E.64.CONSTANT R168, desc[UR8][R24.64+0x2d2008] ;  /* 0x2d20080818a87981 */ /* 0x000ee2000c1e9b00 */
[----:B------:R-:W-:Y:S02]  /*40d0*/  DMUL R108, R124, 0.75 ;  /* 0x3fe800007c6c7828 */ /* 0x000fe40000000000 */
[----:B------:R-:W-:Y:S02]  /*40e0*/  DADD R98, -R42, R74 ;  /* 0x000000002a627229 */ /* 0x000fe4000000014a */
[-C--:B------:R-:W-:Y:S02]  /*40f0*/  DFMA R214, -R84, R92.reuse, R214 ;  /* 0x0000005c54d6722b */ /* 0x080fe400000001d6 */
[----:B------:R-:W-:Y:S02]  /*4100*/  DFMA R210, R86, R92, R210 ;  /* 0x0000005c56d2722b */ /* 0x000fe400000000d2 */
[----:B------:R-:W-:-:S02]  /*4110*/  DMUL R118, R94, R118 ;  /* 0x000000765e767228 */ /* 0x000fc40000000000 */
[----:B------:R-:W-:Y:S02]  /*4120*/  DFMA R174, R206, R174, R202 ;  /* 0x000000aeceae722b */ /* 0x000fe400000000ca */
[----:B------:R-:W-:Y:S01]  /*4130*/  DADD R186, -R42, R186 ;  /* 0x000000002aba7229 */ /* 0x000fe200000001ba */
[----:B------:R-:W3:Y:S01]  /*4140*/  LDG.E.64.CONSTANT R206, desc[UR8][R12.64+0x2d1680] ;  /* 0x2d1680080cce7981 */ /* 0x000ee2000c1e9b00 */
[----:B------:R-:W-:Y:S02]  /*4150*/  DFMA R134, -R136, R134, R146 ;  /* 0x000000868886722b */ /* 0x000fe40000000192 */
[----:B------:R-:W-:Y:S01]  /*4160*/  DFMA R104, R104, 8, R154 ;  /* 0x402000006868782b */ /* 0x000fe2000000009a */
[----:B------:R-:W3:Y:S01]  /*4170*/  LDG.E.64.CONSTANT R146, desc[UR8][R8.64+0x2d3308] ;  /* 0x2d33080808927981 */ /* 0x000ee2000c1e9b00 */
[----:B------:R-:W-:Y:S02]  /*4180*/  DFMA R138, R140, 8, R138 ;  /* 0x402000008c8a782b */ /* 0x000fe4000000008a */
[----:B------:R-:W-:Y:S01]  /*4190*/  DMUL R166, R100, R166 ;  /* 0x000000a664a67228 */ /* 0x000fe20000000000 */
[----:B------:R-:W3:Y:S01]  /*41a0*/  LDG.E.64.CONSTANT R154, desc[UR8][R8.64+0x2d0d10] ;  /* 0x2d0d1008089a7981 */ /* 0x000ee2000c1e9b00 */
[----:B------:R-:W-:-:S02]  /*41b0*/  DFMA R114, R58, -8, R114 ;  /* 0xc02000003a72782b */ /* 0x000fc40000000072 */
[----:B------:R-:W-:Y:S01]  /*41c0*/  DMUL R94, R94, R92 ;  /* 0x0000005c5e5e7228 */ /* 0x000fe20000000000 */
[----:B------:R-:W3:Y:S01]  /*41d0*/  LDG.E.64.CONSTANT R136, desc[UR8][R12.64+0x2d2010] ;  /* 0x2d2010080c887981 */ /* 0x000ee2000c1e9b00 */
[----:B------:R-:W-:Y:S02]  /*41e0*/  DFMA R214, R88, -R108, R214 ;  /* 0x8000006c58d6722b */ /* 0x000fe400000000d6 */
[----:B------:R-:W-:Y:S02]  /*41f0*/  DFMA R98, R210, R98, R116 ;  /* 0x00000062d262722b */ /* 0x000fe40000000074 */
[----:B------:R-:W-:Y:S01]  /*4200*/  DFMA R208, R208, R186, R174 ;  /* 0x000000bad0d0722b */ /* 0x000fe200000000ae */
[----:B------:R-:W3:Y:S01]  /*4210*/  LDG.E.64.CONSTANT R116, desc[UR8][R28.64+0x43b000] ;  /* 0x43b000081c747981 */ /* 0x000ee2000c1e9b00 */
[----:B------:R-:W-:Y:S02]  /*4220*/  DFMA R134, R100, R134, R166 ;  /* 0x000000866486722b */ /* 0x000fe400000000a6 */
[----:B------:R-:W-:Y:S01]  /*4230*/  DFMA R102, -R132, R102, R104 ;  /* 0x000000668466722b */ /* 0x000fe20000000168 */
[----:B------:R-:W3:Y:S01]  /*4240*/  LDG.E.64.CONSTANT R174, desc[UR8][R8.64+0x2d2978] ;  /* 0x2d29780808ae7981 */ /* 0x000ee2000c1e9b00 */
[----:B------:R-:W-:-:S02]  /*4250*/  DMUL R210, R124, R138 ;  /* 0x0000008a7cd27228 */ /* 0x000fc40000000000 */
[----:B------:R-:W-:Y:S01]  /*4260*/  DFMA R114, R110, 8, R114 ;  /* 0x402000006e72782b */ /* 0x000fe20000000072 */
[----:B------:R-:W3:Y:S01]  /*4270*/  LDG.E.64.CONSTANT R132, desc[UR8][R40.64+0x2d3300] ;  /* 0x2d33000828847981 */ /* 0x000ee2000c1e9b00 */
[----:B------:R-:W-:Y:S02]  /*4280*/  DMUL R94, R94, UR12 ;  /* 0x0000000c5e5e7c28 */ /* 0x000fe40008000000 */
[----:B------:R-:W-:Y:S01]  /*4290*/  DADD R88, -R42, R128 ;  /* 0x000000002a587229 */ /* 0x000fe20000000180 */
[----:B------:R-:W3:Y:S01]  /*42a0*/  LDG.E.64.CONSTANT R100, desc[UR8][R8.64+0x2d2970] ;  /* 0x2d29700808647981 */ /* 0x000ee2000c1e9b00 */
[----:B------:R-:W-:Y:S02]  /*42b0*/  DFMA R118, R130, R208, R118 ;  /* 0x000000d08276722b */ /* 0x000fe40000000076 */
[----:B------:R-:W-:Y:S01]  /*42c0*/  DADD R114, R114, -R210 ;  /* 0x0000000072727229 */ /* 0x000fe200000008d2 */
[----:B------:R-:W3:Y:S01]  /*42d0*/  LDG.E.64.CONSTANT R208, desc[UR8][R24.64+0x2d3300] ;  /* 0x2d33000818d07981 */ /* 0x000ee2000c1e9b00 */
[----:B------:R-:W-:-:S02]  /*42e0*/  DFMA R102, R94, R102, R134 ;  /* 0x000000665e66722b */ /* 0x000fc40000000086 */
[----:B------:R-:W-:Y:S01]  /*42f0*/  DFMA R88, R214, R88, R98 ;  /* 0x00000058d658722b */ /* 0x000fe20000000062 */
[----:B------:R-:W3:Y:S04]  /*4300*/  LDG.E.64.CONSTANT R166, desc[UR8][R8.64+0x2d32f0] ;  /* 0x2d32f00808a67981 */ /* 0x000ee8000c1e9b00 */
[----:B------:R-:W3:Y:S01]  /*4310*/  LDG.E.64.CONSTANT R214, desc[UR8][R24.64+0x2d2980] ;  /* 0x2d29800818d67981 */ /* 0x000ee2000c1e9b00 */
[----:B------:R-:W-:Y:S02]  /*4320*/  DFMA R102, R94, R114, R102 ;  /* 0x000000725e66722b */ /* 0x000fe40000000066 */
[----:B------:R-:W-:Y:S01]  /*4330*/  DFMA R88, R92, R88, R118 ;  /* 0x000000585c58722b */ /* 0x000fe20000000076 */
[----:B------:R-:W3:Y:S04]  /*4340*/  LDG.E.64.CONSTANT R114, desc[UR8][R30.64+0x43b000] ;  /* 0x43b000081e727981 */ /* 0x000ee8000c1e9b00 */
[----:B------:R-:W3:Y:S03]  /*4350*/  LDG.E.64.CONSTANT R118, desc[UR8][R12.64+0x2d0d00] ;  /* 0x2d0d00080c767981 */ /* 0x000ee6000c1e9b00 */
[----:B------:R-:W-:Y:S01]  /*4360*/  DFMA R88, R88, UR14, R102 ;  /* 0x0000000e58587c2b */ /* 0x000fe20008000066 */
[----:B------:R-:W3:Y:S04]  /*4370*/  LDG.E.64.CONSTANT R94, desc[UR8][R38.64+0x43a680] ;  /* 0x43a68008265e7981 */ /* 0x000ee8000c1e9b00 */
[----:B------:R-:W3:Y:S03]  /*4380*/  LDG.E.64.CONSTANT R138, desc[UR8][R8.64+0x2d0d08] ;  /* 0x2d0d0808088a7981 */ /* 0x000ee6000c1e9b00 */
[----:B------:R-:W-:Y:S01]  /*4390*/  DFMA R88, R88, UR16, R90 ;  /* 0x0000001058587c2b */ /* 0x000fe2000800005a */
[----:B------:R-:W3:Y:S04]  /*43a0*/  LDG.E.64.CONSTANT R104, desc[UR8][R8.64+0x2d2990] ;  /* 0x2d29900808687981 */ /* 0x000ee8000c1e9b00 */
        /* <DEDUP_REMOVED lines=17> */
[----:B------:R-:W3:Y:S04]  /*44c0*/  LDG.E.64.CONSTANT R90, desc[UR8][R38.64+0x43b980] ;  /* 0x43b98008265a7981 */ /* 0x000ee8000c1e9b00 */
[----:B0-----:R-:W3:Y:S04]  /*44d0*/  LDG.E.64.CONSTANT R88, desc[UR8][R38.64+0x43c300] ;  /* 0x43c3000826587981 */ /* 0x001ee8000c1e9b00 */
[----:B------:R-:W3:Y:S04]  /*44e0*/  LDG.E.64.CONSTANT R134, desc[UR8][R12.64+0x2d3300] ;  /* 0x2d3300080c867981 */ /* 0x000ee8000c1e9b00 */
[----:B------:R-:W3:Y:S01]  /*44f0*/  LDG.E.64 R98, desc[UR8][R22.64+0x2d2000] ;  /* 0x2d20000816627981 */ /* 0x000ee2000c1e1b00 */
[----:B------:R-:W-:-:S02]  /*4500*/  DADD R50, R50, -R74 ;  /* 0x0000000032327229 */ /* 0x000fc4000000084a */
[----:B------:R-:W-:Y:S01]  /*4510*/  DADD R112, -R26, R112 ;  /* 0x000000001a707229 */ /* 0x000fe20000000170 */
[----:B------:R-:W3:Y:S01]  /*4520*/  LDG.E.64.CONSTANT R30, desc[UR8][R30.64+0x4ef800] ;  /* 0x4ef800081e1e7981 */ /* 0x000ee2000c1e9b00 */
[----:B--2---:R-:W-:-:S03]  /*4530*/  DMUL R234, R188, 3 ;  /* 0x40080000bcea7828 */ /* 0x004fc60000000000 */
[----:B------:R-:W2:Y:S01]  /*4540*/  LDG.E.64.CONSTANT R28, desc[UR8][R28.64+0x4ef800] ;  /* 0x4ef800081c1c7981 */ /* 0x000ea2000c1e9b00 */
[----:B----4-:R-:W-:Y:S02]  /*4550*/  DADD R220, -R74, R220 ;  /* 0x000000004adc7229 */ /* 0x010fe400000001dc */
[----:B---3--:R-:W-:-:S08]  /*4560*/  DMUL R228, R168, R148 ;  /* 0x00000094a8e47228 */ /* 0x008fd00000000000 */
        /* <DEDUP_REMOVED lines=9> */
[----:B------:R-:W-:Y:S02]  /*4600*/  DFMA R148, R148, R232, R230 ;  /* 0x000000e89494722b */ /* 0x000fe400000000e6 */
[----:B------:R-:W-:Y:S02]  /*4610*/  DFMA R232, R78, -8, R58 ;  /* 0xc02000004ee8782b */ /* 0x000fe4000000003a */
[----:B------:R-:W-:Y:S02]  /*4620*/  DMUL R58, R214, R194 ;  /* 0x000000c2d63a7228 */ /* 0x000fe40000000000 */
[----:B------:R-:W-:Y:S02]  /*4630*/  DMUL R230, R144, 0.75 ;  /* 0x3fe8000090e67828 */ /* 0x000fe40000000000 */
[----:B------:R-:W-:Y:S02]  /*4640*/  DFMA R228, -R96, R130, R228 ;  /* 0x0000008260e4722b */ /* 0x000fe400000001e4 */
[----:B------:R-:W-:-:S02]  /*4650*/  DFMA R210, R210, 8, R232 ;  /* 0x40200000d2d2782b */ /* 0x000fc400000000e8 */
[----:B------:R-:W-:Y:S02]  /*4660*/  DFMA R232, R216, R196, R58 ;  /* 0x000000c4d8e8722b */ /* 0x000fe4000000003a */
[----:B------:R-:W-:Y:S02]  /*4670*/  DADD R234, -R74, R226 ;  /* 0x000000004aea7229 */ /* 0x000fe400000001e2 */
[----:B------:R-:W-:Y:S02]  /*4680*/  DFMA R224, R224, -R230, R228 ;  /* 0x800000e6e0e0722b */ /* 0x000fe400000000e4 */
[----:B------:R-:W-:Y:S02]  /*4690*/  DMUL R226, R124, R190 ;  /* 0x000000be7ce27228 */ /* 0x000fe40000000000 */
[----:B------:R-:W-:Y:S02]  /*46a0*/  DMUL R230, R218, 3 ;  /* 0x40080000dae67828 */ /* 0x000fe40000000000 */
[----:B------:R-:W-:-:S02]  /*46b0*/  DFMA R228, R106, R140, R232 ;  /* 0x0000008c6ae4722b */ /* 0x000fc400000000e8 */
[----:B------:R-:W-:Y:S02]  /*46c0*/  DMUL R232, R218, R198 ;  /* 0x000000c6dae87228 */ /* 0x000fe40000000000 */
[----:B------:R-:W-:Y:S02]  /*46d0*/  DFMA R52, R52, R200, R226 ;  /* 0x000000c83434722b */ /* 0x000fe400000000e2 */
[----:B------:R-:W-:Y:S02]  /*46e0*/  DMUL R236, R196, R152 ;  /* 0x00000098c4ec7228 */ /* 0x000fe40000000000 */
[----:B------:R-:W-:Y:S02]  /*46f0*/  DFMA R228, R198, R230, R228 ;  /* 0x000000e6c6e4722b */ /* 0x000fe400000000e4 */
[----:B------:R-:W-:Y:S02]  /*4700*/  DMUL R222, R222, R234 ;  /* 0x000000eadede7228 */ /* 0x000fe40000000000 */
[----:B------:R-:W-:-:S02]  /*4710*/  DMUL R218, R214, 3 ;  /* 0x40080000d6da7828 */ /* 0x000fc40000000000 */
[----:B------:R-:W-:Y:S02]  /*4720*/  DFMA R234, R106, R102, R52 ;  /* 0x000000666aea722b */ /* 0x000fe40000000034 */
[----:B------:R-:W-:Y:S02]  /*4730*/  DFMA R230, -R96, R140, R232 ;  /* 0x0000008c60e6722b */ /* 0x000fe400000001e8 */
[----:B------:R-:W-:Y:S02]  /*4740*/  DFMA R214, R228, 2, R236 ;  /* 0x40000000e4d6782b */ /* 0x000fe400000000ec */
[----:B------:R-:W-:Y:S02]  /*4750*/  DMUL R52, R194, R150 ;  /* 0x00000096c2347228 */ /* 0x000fe40000000000 */
[----:B------:R-:W-:Y:S02]  /*4760*/  DFMA R232, R208, R186, R232 ;  /* 0x000000bad0e8722b */ /* 0x000fe400000000e8 */
[----:B------:R-:W-:-:S02]  /*4770*/  DMUL R216, R216, 0.75 ;  /* 0x3fe80000d8d87828 */ /* 0x000fc40000000000 */
[----:B------:R-:W-:Y:S02]  /*4780*/  DFMA R212, R212, R220, R222 ;  /* 0x000000dcd4d4722b */ /* 0x000fe400000000de */
[----:B------:R-:W-:Y:S02]  /*4790*/  DMUL R220, R208, 0.75 ;  /* 0x3fe80000d0dc7828 */ /* 0x000fe40000000000 */
[----:B------:R-:W-:Y:S02]  /*47a0*/  DMUL R208, R204, 3 ;  /* 0x40080000ccd07828 */ /* 0x000fe40000000000 */
[----:B------:R-:W-:Y:S02]  /*47b0*/  DADD R222, R214, R52 ;  /* 0x00000000d6de7229 */ /* 0x000fe40000000034 */
[----:B------:R-:W-:Y:S02]  /*47c0*/  DFMA R218, R194, R218, R232 ;  /* 0x000000dac2da722b */ /* 0x000fe400000000e8 */
[----:B------:R-:W-:-:S02]  /*47d0*/  DFMA R58, -R96, R140, R58 ;  /* 0x0000008c603a722b */ /* 0x000fc4000000013a */
[----:B------:R-:W-:Y:S02]  /*47e0*/  DFMA R216, -R216, R196, R230 ;  /* 0x000000c4d8d8722b */ /* 0x000fe400000001e6 */
[----:B------:R-:W-:Y:S02]  /*47f0*/  DMUL R214, R198, R160 ;  /* 0x000000a0c6d67228 */ /* 0x000fe40000000000 */
[----:B------:R-:W-:Y:S02]  /*4800*/  DFMA R86, R86, R202, R234 ;  /* 0x000000ca5656722b */ /* 0x000fe400000000ea */
[----:B------:R-:W-:Y:S02]  /*4810*/  DMUL R228, R160, 3 ;  /* 0x40080000a0e47828 */ /* 0x000fe40000000000 */
[----:B------:R-:W-:Y:S02]  /*4820*/  DFMA R222, R140, R208, R222 ;  /* 0x000000d08cde722b */ /* 0x000fe400000000de */
[----:B------:R-:W-:-:S02]  /*4830*/  DFMA R218, R106, R140, R218 ;  /* 0x0000008c6ada722b */ /* 0x000fc400000000da */
[----:B------:R-:W-:Y:S02]  /*4840*/  DFMA R58, R186, -R220, R58 ;  /* 0x800000dcba3a722b */ /* 0x000fe4000000003a */
[----:B------:R-:W-:Y:S02]  /*4850*/  DMUL R202, R36, R202 ;  /* 0x000000ca24ca7228 */ /* 0x000fe40000000000 */
[----:B------:R-:W-:Y:S02]  /*4860*/  DFMA R220, R216, 2, R214 ;  /* 0x40000000d8dc782b */ /* 0x000fe400000000d6 */
[----:B------:R-:W-:Y:S02]  /*4870*/  DMUL R204, R204, 0.75 ;  /* 0x3fe80000cccc7828 */ /* 0x000fe40000000000 */
[----:B------:R-:W-:Y:S02]  /*4880*/  DFMA R198, R198, R228, R222 ;  /* 0x000000e4c6c6722b */ /* 0x000fe400000000de */
[----:B------:R-:W-:-:S02]  /*4890*/  DFMA R230, R218, 2, R214 ;  /* 0x40000000dae6782b */ /* 0x000fc400000000d6 */
[----:B------:R-:W-:Y:S02]  /*48a0*/  DADD R222, R42, -R74 ;  /* 0x000000002ade7229 */ /* 0x000fe4000000084a */
[----:B------:R-:W-:Y:S02]  /*48b0*/  DFMA R216, -R96, R102, R202 ;  /* 0x0000006660d8722b */ /* 0x000fe400000001ca */
[----:B------:R-:W-:Y:S02]  /*48c0*/  DADD R206, -R74, R206 ;  /* 0x000000004ace7229 */ /* 0x000fe400000001ce */
[----:B------:R-:W-:Y:S02]  /*48d0*/  DMUL R218, R152, 0.75 ;  /* 0x3fe8000098da7828 */ /* 0x000fe40000000000 */
[----:B------:R-:W-:Y:S02]  /*48e0*/  DFMA R220, R140, -R204, R220 ;  /* 0x800000cc8cdc722b */ /* 0x000fe400000000dc */
[----:B------:R-:W-:-:S02]  /*48f0*/  DFMA R48, -R48, R200, R216 ;  /* 0x000000c83030722b */ /* 0x000fc400000001d8 */
[----:B------:R-:W-:Y:S02]  /*4900*/  DMUL R86, R86, R222 ;  /* 0x000000de56567228 */ /* 0x000fe40000000000 */
[----:B------:R-:W-:Y:S02]  /*4910*/  DMUL R214, R150, 3 ;  /* 0x4008000096d67828 */ /* 0x000fe40000000000 */
[----:B------:R-:W-:Y:S02]  /*4920*/  DFMA R230, R186, R132, R230 ;  /* 0x00000084bae6722b */ /* 0x000fe400000000e6 */
[----:B------:R-:W-:Y:S02]  /*4930*/  DFMA R196, R196, -R218, R220 ;  /* 0x800000dac4c4722b */ /* 0x000fe400000000dc */
[----:B------:R-:W-:Y:S02]  /*4940*/  DMUL R198, R198, R206 ;  /* 0x000000cec6c67228 */ /* 0x000fe40000000000 */
[----:B------:R-:W-:-:S02]  /*4950*/  DADD R118, -R74, R118 ;  /* 0x000000004a767229 */ /* 0x000fc40000000176 */
[----:B------:R-:W-:Y:S02]  /*4960*/  DFMA R58, R58, 2, R52 ;  /* 0x400000003a3a782b */ /* 0x000fe40000000034 */
[----:B------:R-:W-:Y:S02]  /*4970*/  DFMA R96, -R96, R102, R226 ;  /* 0x000000666060722b */ /* 0x000fe400000001e2 */
[----:B------:R-:W-:Y:S02]  /*4980*/  DMUL R52, R114, 0.75 ;  /* 0x3fe8000072347828 */ /* 0x000fe40000000000 */
[----:B------:R-:W-:Y:S02]  /*4990*/  DFMA R48, R48, R50, R86 ;  /* 0x000000323030722b */ /* 0x000fe40000000056 */
[----:B------:R-:W-:Y:S02]  /*49a0*/  DFMA R214, R194, R214, R230 ;  /* 0x000000d6c2d6722b */ /* 0x000fe400000000e6 */
[----:B------:R-:W-:-:S02]  /*49b0*/  DFMA R50, R196, R118, R198 ;  /* 0x00000076c432722b */ /* 0x000fc400000000c6 */
[----:B------:R-:W-:Y:S02]  /*49c0*/  DADD R194, R176, -R170 ;  /* 0x00000000b0c27229 */ /* 0x000fe400000008aa */
[----:B------:R-:W-:Y:S02]  /*49d0*/  DADD R200, -R182, R174 ;  /* 0x00000000b6c87229 */ /* 0x000fe400000001ae */
[----:B------:R-:W-:Y:S02]  /*49e0*/  DADD R118, -R180, R100 ;  /* 0x00000000b4767229 */ /* 0x000fe40000000164 */
[----:B------:R-:W-:Y:S02]  /*49f0*/  DADD R182, -R182, R162 ;  /* 0x00000000b6b67229 */ /* 0x000fe400000001a2 */
[----:B------:R-:W-:Y:S02]  /*4a00*/  DADD R180, R180, -R158 ;  /* 0x00000000b4b47229 */ /* 0x000fe4000000089e */
[----:B------:R-:W-:-:S02]  /*4a10*/  DFMA R96, R192, -R52, R96 ;  /* 0x80000034c060722b */ /* 0x000fc40000000060 */
[----:B------:R-:W-:Y:S02]  /*4a20*/  DFMA R58, R140, -R204, R58 ;  /* 0x800000cc8c3a722b */ /* 0x000fe4000000003a */
[----:B------:R-:W-:Y:S02]  /*4a30*/  DMUL R52, R132, 0.75 ;  /* 0x3fe8000084347828 */ /* 0x000fe40000000000 */
[----:B------:R-:W-:Y:S02]  /*4a40*/  DFMA R194, R200, 8, R194 ;  /* 0x40200000c8c2782b */ /* 0x000fe400000000c2 */
[----:B------:R-:W-:Y:S02]  /*4a50*/  DADD R34, R34, -R94 ;  /* 0x0000000022227229 */ /* 0x000fe4000000085e */
[----:B------:R-:W-:Y:S02]  /*4a60*/  DFMA R180, R182, 8, R180 ;  /* 0x40200000b6b4782b */ /* 0x000fe400000000b4 */
[----:B------:R-:W-:Y:S01]  /*4a70*/  DFMA R186, R186, -R52, R58 ;  /* 0x80000034baba722b */ /* 0x000fe2000000003a */
[----:B------:R-:W3:Y:S01]  /*4a80*/  LDG.E.64 R182, desc[UR8][R22.64+0x386800] ;  /* 0x3868000816b67981 */ /* 0x000ee2000c1e1b00 */
[----:B------:R-:W-:-:S02]  /*4a90*/  DMUL R194, R188, R194 ;  /* 0x000000c2bcc27228 */ /* 0x000fc40000000000 */
[----:B------:R-:W-:Y:S02]  /*4aa0*/  DADD R86, R172, -R166 ;  /* 0x00000000ac567229 */ /* 0x000fe400000008a6 */
[----:B------:R-:W-:Y:S02]  /*4ab0*/  DADD R52, R138, -R146 ;  /* 0x000000008a347229 */ /* 0x000fe40000000892 */
[----:B------:R-:W-:Y:S02]  /*4ac0*/  DADD R162, -R162, R164 ;  /* 0x00000000a2a27229 */ /* 0x000fe400000001a4 */
[----:B------:R-:W-:Y:S02]  /*4ad0*/  DFMA R34, R112, 8, R34 ;  /* 0x402000007022782b */ /* 0x000fe40000000022 */
[----:B------:R-:W-:Y:S02]  /*4ae0*/  DADD R138, -R176, R138 ;  /* 0x00000000b08a7229 */ /* 0x000fe4000000018a */
[----:B------:R-:W-:Y:S01]  /*4af0*/  DADD R172, R172, -R154 ;  /* 0x00000000acac7229 */ /* 0x000fe2000000089a */
[----:B------:R-:W4:Y:S01]  /*4b00*/  LDG.E.64.CONSTANT R176, desc[UR8][R12.64+0x385500] ;  /* 0x385500080cb07981 */ /* 0x000f22000c1e9b00 */
[----:B------:R-:W-:-:S02]  /*4b10*/  DMUL R180, R160, R180 ;  /* 0x000000b4a0b47228 */ /* 0x000fc40000000000 */
[----:B------:R-:W-:Y:S02]  /*4b20*/  DADD R164, -R174, R164 ;  /* 0x00000000aea47229 */ /* 0x000fe400000001a4 */
[----:B------:R-:W-:Y:S01]  /*4b30*/  DADD R100, R100, -R104 ;  /* 0x0000000064647229 */ /* 0x000fe20000000868 */
[----:B------:R-:W3:Y:S01]  /*4b40*/  LDG.E.64.CONSTANT R174, desc[UR8][R24.64+0x385e80] ;  /* 0x385e800818ae7981 */ /* 0x000ee2000c1e9b00 */
[----:B------:R-:W-:Y:S02]  /*4b50*/  DFMA R86, R118, 8, R86 ;  /* 0x402000007656782b */ /* 0x000fe40000000056 */
[----:B------:R-:W-:Y:S02]  /*4b60*/  DMUL R194, R194, 8 ;  /* 0x40200000c2c27828 */ /* 0x000fe40000000000 */
[----:B------:R-:W-:Y:S02]  /*4b70*/  DFMA R52, R162, 8, R52 ;  /* 0x40200000a234782b */ /* 0x000fe40000000034 */
[----:B------:R-:W-:Y:S01]  /*4b80*/  DADD R120, -R10, R120 ;  /* 0x000000000a787229 */ /* 0x000fe20000000178 */
[----:B------:R-:W3:Y:S01]  /*4b90*/  LDG.E.64.CONSTANT R162, desc[UR8][R12.64+0x385e80] ;  /* 0x385e80080ca27981 */ /* 0x000ee2000c1e9b00 */
[----:B------:R-:W-:-:S02]  /*4ba0*/  DADD R54, R54, -R92 ;  /* 0x0000000036367229 */ /* 0x000fc4000000085c */
[----:B------:R-:W-:Y:S02]  /*4bb0*/  DMUL R34, R160, R34 ;  /* 0x00000022a0227228 */ /* 0x000fe40000000000 */
[----:B------:R-:W-:Y:S01]  /*4bc0*/  DADD R122, -R46, R122 ;  /* 0x000000002e7a7229 */ /* 0x000fe2000000017a */
[----:B------:R-:W3:Y:S01]  /*4bd0*/  LDG.E.64.CONSTANT R160, desc[UR8][R8.64+0x387b10] ;  /* 0x387b100808a07981 */ /* 0x000ee2000c1e9b00 */
[----:B------:R-:W-:Y:S02]  /*4be0*/  DADD R60, R60, -R90 ;  /* 0x000000003c3c7229 */ /* 0x000fe4000000085a */
[----:B------:R-:W-:Y:S02]  /*4bf0*/  DFMA R138, R138, 8, R172 ;  /* 0x402000008a8a782b */ /* 0x000fe400000000ac */
[----:B------:R-:W-:Y:S02]  /*4c00*/  DMUL R180, R180, 8 ;  /* 0x40200000b4b47828 */ /* 0x000fe40000000000 */
[----:B------:R-:W-:-:S02]  /*4c10*/  DFMA R100, R164, 8, R100 ;  /* 0x40200000a464782b */ /* 0x000fc40000000064 */
[----:B------:R-:W-:Y:S01]  /*4c20*/  DFMA R86, R178, R86, -R194 ;  /* 0x00000056b256722b */ /* 0x000fe200000008c2 */
[----:B------:R-:W3:Y:S01]  /*4c30*/  LDG.E.64.CONSTANT R164, desc[UR8][R40.64+0x386800] ;  /* 0x3868000828a47981 */ /* 0x000ee2000c1e9b00 */
[----:B------:R-:W-:Y:S02]  /*4c40*/  DMUL R52, R168, R52 ;  /* 0x00000034a8347228 */ /* 0x000fe40000000000 */
[----:B------:R-:W-:Y:S01]  /*4c50*/  DADD R154, R154, -R142 ;  /* 0x000000009a9a7229 */ /* 0x000fe2000000088e */
[----:B------:R-:W3:Y:S01]  /*4c60*/  LDG.E.64.CONSTANT R168, desc[UR8][R24.64+0x385500] ;  /* 0x3855000818a87981 */ /* 0x000ee2000c1e9b00 */
[----:B------:R-:W-:Y:S02]  /*4c70*/  DADD R104, -R158, R104 ;  /* 0x000000009e687229 */ /* 0x000fe40000000168 */
[----:B------:R-:W-:Y:S01]  /*4c80*/  DFMA R54, R120, 8, R54 ;  /* 0x402000007836782b */ /* 0x000fe20000000036 */
[----:B------:R-:W3:Y:S01]  /*4c90*/  LDG.E.64.CONSTANT R178, desc[UR8][R12.64+0x386808] ;  /* 0x386808080cb27981 */ /* 0x000ee2000c1e9b00 */
[----:B------:R-:W-:-:S02]  /*4ca0*/  DMUL R34, R34, 8 ;  /* 0x4020000022227828 */ /* 0x000fc40000000000 */
[----:B------:R-:W-:Y:S01]  /*4cb0*/  DFMA R60, R122, 8, R60 ;  /* 0x402000007a3c782b */ /* 0x000fe2000000003c */
[----:B------:R-:W3:Y:S01]  /*4cc0*/  LDG.E.64.CONSTANT R120, desc[UR8][R40.64+0x387180] ;  /* 0x3871800828787981 */ /* 0x000ee2000c1e9b00 */
[----:B------:R-:W-:Y:S02]  /*4cd0*/  DADD R146, -R170, R146 ;  /* 0x00000000aa927229 */ /* 0x000fe40000000192 */
[----:B------:R-:W-:Y:S01]  /*4ce0*/  DADD R142, R166, -R142 ;  /* 0x00000000a68e7229 */ /* 0x000fe2000000088e */
[----:B------:R-:W3:Y:S01]  /*4cf0*/  LDG.E.64.CONSTANT R122, desc[UR8][R40.64+0x385e80] ;  /* 0x385e8008287a7981 */ /* 0x000ee2000c1e9b00 */
[----:B------:R-:W-:Y:S02]  /*4d00*/  DFMA R138, R152, R138, -R180 ;  /* 0x0000008a988a722b */ /* 0x000fe400000008b4 */
[----:B------:R-:W-:Y:S01]  /*4d10*/  DMUL R100, R150, R100 ;  /* 0x0000006496647228 */ /* 0x000fe20000000000 */
[----:B------:R-:W3:Y:S01]  /*4d20*/  LDG.E.64.CONSTANT R166, desc[UR8][R24.64+0x387180] ;  /* 0x3871800818a67981 */ /* 0x000ee2000c1e9b00 */
[----:B------:R-:W-:-:S02]  /*4d30*/  DFMA R52, R52, 8, R86 ;  /* 0x402000003434782b */ /* 0x000fc40000000056 */
[----:B------:R-:W-:Y:S01]  /*4d40*/  DFMA R104, R104, 8, R154 ;  /* 0x402000006868782b */ /* 0x000fe2000000009a */
[----:B------:R-:W3:Y:S01]  /*4d50*/  LDG.E.64.CONSTANT R86, desc[UR8][R40.64+0x385500] ;  /* 0x3855000828567981 */ /* 0x000ee2000c1e9b00 */
[----:B------:R-:W-:Y:S02]  /*4d60*/  DFMA R54, R152, R54, -R34 ;  /* 0x000000369836722b */ /* 0x000fe40000000822 */
[----:B------:R-:W-:Y:S01]  /*4d70*/  DMUL R60, R150, R60 ;  /* 0x0000003c963c7228 */ /* 0x000fe20000000000 */
[----:B------:R-:W3:Y:S01]  /*4d80*/  LDG.E.64.CONSTANT R152, desc[UR8][R8.64+0x387178] ;  /* 0x3871780808987981 */ /* 0x000ee2000c1e9b00 */
[----:B------:R-:W-:Y:S02]  /*4d90*/  DMUL R124, R124, 3 ;  /* 0x400800007c7c7828 */ /* 0x000fe40000000000 */
[----:B------:R-:W-:Y:S01]  /*4da0*/  DFMA R202, R114, R192, R202 ;  /* 0x000000c072ca722b */ /* 0x000fe200000000ca */
[----:B------:R-:W3:Y:S01]  /*4db0*/  LDG.E.64.CONSTANT R150, desc[UR8][R8.64+0x385e70] ;  /* 0x385e700808967981 */ /* 0x000ee2000c1e9b00 */
[----:B------:R-:W-:-:S02]  /*4dc0*/  DFMA R142, R146, 8, R142 ;  /* 0x40200000928e782b */ /* 0x000fc4000000008e */
[----:B------:R-:W-:Y:S01]  /*4dd0*/  DFMA R100, R100, 8, R138 ;  /* 0x402000006464782b */ /* 0x000fe2000000008a */
[----:B------:R-:W3:Y:S01]  /*4de0*/  LDG.E.64.CONSTANT R146, desc[UR8][R8.64+0x387188] ;  /* 0x3871880808927981 */ /* 0x000ee2000c1e9b00 */
[----:B------:R-:W-:Y:S02]  /*4df0*/  DMUL R34, R130, R140 ;  /* 0x0000008c82227228 */ /* 0x000fe40000000000 */
[----:B------:R-:W-:Y:S01]  /*4e00*/  DFMA R214, R140, R208, R214 ;  /* 0x000000d08cd6722b */ /* 0x000fe200000000d6 */
[----:B------:R-:W3:Y:S01]  /*4e10*/  LDG.E.64.CONSTANT R138, desc[UR8][R8.64+0x3854f0] ;  /* 0x3854f008088a7981 */ /* 0x000ee2000c1e9b00 */
[----:B------:R-:W-:Y:S02]  /*4e20*/  DADD R184, -R74, R184 ;  /* 0x000000004ab87229 */ /* 0x000fe400000001b8 */
[----:B------:R-:W-:Y:S01]  /*4e30*/  DFMA R104, -R144, R104, R52 ;  /* 0x000000689068722b */ /* 0x000fe20000000134 */
[----:B------:R-:W3:Y:S01]  /*4e40*/  LDG.E.64.CONSTANT R170, desc[UR8][R12.64+0x3867f0] ;  /* 0x3867f0080caa7981 */ /* 0x000ee2000c1e9b00 */
[----:B------:R-:W-:-:S02]  /*4e50*/  DFMA R60, R60, 8, R54 ;  /* 0x402000003c3c782b */ /* 0x000fc40000000036 */
[----:B------:R-:W-:Y:S01]  /*4e60*/  DFMA R190, R190, R124, R202 ;  /* 0x0000007cbebe722b */ /* 0x000fe200000000ca */
[----:B------:R-:W3:Y:S01]  /*4e70*/  LDG.E.64.CONSTANT R144, desc[UR8][R8.64+0x387af0] ;  /* 0x387af00808907981 */ /* 0x000ee2000c1e9b00 */
[----:B------:R-:W-:Y:S02]  /*4e80*/  DFMA R100, -R132, R142, R100 ;  /* 0x0000008e8464722b */ /* 0x000fe40000000164 */
[----:B------:R-:W-:Y:S01]  /*4e90*/  DADD R58, -R94, R90 ;  /* 0x000000005e3a7229 */ /* 0x000fe2000000015a */
[----:B------:R-:W3:Y:S01]  /*4ea0*/  LDG.E.64.CONSTANT R142, desc[UR8][R8.64+0x385e90] ;  /* 0x385e9008088e7981 */ /* 0x000ee2000c1e9b00 */
[----:B------:R-:W-:Y:S02]  /*4eb0*/  DMUL R52, R34, UR12 ;  /* 0x0000000c22347c28 */ /* 0x000fe40008000000 */
[----:B------:R-:W-:Y:S01]  /*4ec0*/  DADD R54, R92, -R88 ;  /* 0x000000005c367229 */ /* 0x000fe20000000858 */
[----:B------:R-:W3:Y:S01]  /*4ed0*/  LDG.E.64.CONSTANT R154, desc[UR8][R12.64+0x387180] ;  /* 0x387180080c9a7981 */ /* 0x000ee2000c1e9b00 */
[----:B------:R-:W-:-:S02]  /*4ee0*/  DADD R156, -R74, R156 ;  /* 0x000000004a9c7229 */ /* 0x000fc4000000019c */
[----:B------:R-:W-:Y:S01]  /*4ef0*/  DFMA R148, R106, R130, R148 ;  /* 0x000000826a94722b */ /* 0x000fe20000000094 */
[----:B------:R-:W3:Y:S01]  /*4f00*/  LDG.E.64.CONSTANT R158, desc[UR8][R12.64+0x387b00] ;  /* 0x387b00080c9e7981 */ /* 0x000ee2000c1e9b00 */
[----:B------:R-:W-:Y:S02]  /*4f10*/  DFMA R50, R214, R184, R50 ;  /* 0x000000b8d632722b */ /* 0x000fe40000000032 */
[----:B------:R-:W-:Y:S01]  /*4f20*/  DADD R134, -R74, R134 ;  /* 0x000000004a867229 */ /* 0x000fe20000000186 */
[----:B------:R-:W3:Y:S01]  /*4f30*/  LDG.E.64.CONSTANT R184, desc[UR8][R12.64+0x3867f8] ;  /* 0x3867f8080cb87981 */ /* 0x000ee2000c1e9b00 */
[----:B------:R-:W-:Y:S02]  /*4f40*/  DADD R126, -R44, R126 ;  /* 0x000000002c7e7229 */ /* 0x000fe4000000017e */
[----:B------:R-:W-:Y:S01]  /*4f50*/  DADD R56, R56, -R88 ;  /* 0x0000000038387229 */ /* 0x000fe20000000858 */
[----:B------:R-:W3:Y:S01]  /*4f60*/  LDG.E.64.CONSTANT R180, desc[UR8][R12.64+0x386810] ;  /* 0x386810080cb47981 */ /* 0x000ee2000c1e9b00 */
[----:B------:R-:W-:-:S02]  /*4f70*/  DADD R34, -R74, R128 ;  /* 0x000000004a227229 */ /* 0x000fc40000000180 */
[----:B------:R-:W-:Y:S02]  /*4f80*/  DFMA R190, R106, R102, R190 ;  /* 0x000000666abe722b */ /* 0x000fe400000000be */
[----:B------:R-:W-:Y:S02]  /*4f90*/  DMUL R100, R52, R100 ;  /* 0x0000006434647228 */ /* 0x000fe40000000000 */
[----:B------:R-:W-:Y:S02]  /*4fa0*/  DFMA R58, R58, 8, R54 ;  /* 0x402000003a3a782b */ /* 0x000fe40000000036 */
[----:B------:R-:W-:Y:S02]  /*4fb0*/  DFMA R212, R148, R156, R212 ;  /* 0x0000009c94d4722b */ /* 0x000fe400000000d4 */
[----:B------:R-:W-:Y:S01]  /*4fc0*/  DFMA R50, R186, R134, R50 ;  /* 0x00000086ba32722b */ /* 0x000fe20000000032 */
[----:B------:R-:W3:Y:S01]  /*4fd0*/  LDG.E.64.CONSTANT R148, desc[UR8][R8.64+0x385e88] ;  /* 0x385e880808947981 */ /* 0x000ee2000c1e9b00 */
[----:B------:R-:W-:-:S02]  /*4fe0*/  DFMA R56, R126, 8, R56 ;  /* 0x402000007e38782b */ /* 0x000fc40000000038 */
[----:B------:R-:W-:Y:S01]  /*4ff0*/  DADD R136, -R74, R136 ;  /* 0x000000004a887229 */ /* 0x000fe20000000188 */
[----:B------:R-:W3:Y:S01]  /*5000*/  LDG.E.64.CONSTANT R186, desc[UR8][R24.64+0x387b00] ;  /* 0x387b000818ba7981 */ /* 0x000ee2000c1e9b00 */
[----:B------:R-:W-:Y:S02]  /*5010*/  DMUL R54, R140, R102 ;  /* 0x000000668c367228 */ /* 0x000fe40000000000 */
[----:B------:R-:W-:Y:S01]  /*5020*/  DFMA R48, R190, R34, R48 ;  /* 0x00000022be30722b */ /* 0x000fe20000000030 */
[----:B------:R-:W3:Y:S01]  /*5030*/  LDG.E.64.CONSTANT R126, desc[UR8][R8.64+0x3854f8] ;  /* 0x3854f808087e7981 */ /* 0x000ee2000c1e9b00 */
[----:B------:R-:W-:Y:S02]  /*5040*/  DFMA R100, R52, R104, R100 ;  /* 0x000000683464722b */ /* 0x000fe40000000064 */
[----:B------:R-:W-:Y:S01]  /*5050*/  DFMA R136, R224, R136, R212 ;  /* 0x00000088e088722b */ /* 0x000fe200000000d4 */
[----:B------:R-:W3:Y:S01]  /*5060*/  LDG.E.64.CONSTANT R134, desc[UR8][R8.64+0x387190] ;  /* 0x3871900808867981 */ /* 0x000ee2000c1e9b00 */
[----:B------:R-:W-:-:S02]  /*5070*/  DMUL R50, R140, R50 ;  /* 0x000000328c327228 */ /* 0x000fc40000000000 */
[----:B------:R-:W-:Y:S01]  /*5080*/  DFMA R56, -R132, R56, R60 ;  /* 0x000000388438722b */ /* 0x000fe2000000013c */
[----:B------:R-:W3:Y:S01]  /*5090*/  LDG.E.64.CONSTANT R140, desc[UR8][R8.64+0x387b08] ;  /* 0x387b0808088c7981 */ /* 0x000ee2000c1e9b00 */
[----:B------:R-:W-:Y:S02]  /*50a0*/  DMUL R34, R114, R58 ;  /* 0x0000003a72227228 */ /* 0x000fe40000000000 */
[----:B------:R-:W-:Y:S01]  /*50b0*/  DMUL R54, R54, UR12 ;  /* 0x0000000c36367c28 */ /* 0x000fe20008000000 */
[----:B------:R-:W3:Y:S01]  /*50c0*/  LDG.E.64.CONSTANT R60, desc[UR8][R24.64+0x3867f8] ;  /* 0x3867f808183c7981 */ /* 0x000ee2000c1e9b00 */
[----:B------:R-:W-:Y:S02]  /*50d0*/  DADD R52, -R74, R116 ;  /* 0x000000004a347229 */ /* 0x000fe40000000174 */
[----:B------:R-:W-:Y:S01]  /*50e0*/  DFMA R50, R130, R136, R50 ;  /* 0x000000888232722b */ /* 0x000fe20000000032 */
[----:B------:R-:W3:Y:S01]  /*50f0*/  LDG.E.64.CONSTANT R58, desc[UR8][R24.64+0x3867f0] ;  /* 0x3867f008183a7981 */ /* 0x000ee2000c1e9b00 */
[----:B------:R-:W-:-:S02]  /*5100*/  DADD R210, R210, -R34 ;  /* 0x00000000d2d27229 */ /* 0x000fc40000000822 */
[----:B------:R-:W-:Y:S01]  /*5110*/  DFMA R56, R54, R56, R100 ;  /* 0x000000383638722b */ /* 0x000fe20000000064 */
        /* <DEDUP_REMOVED lines=32> */
[----:B------:R0:W3:Y:S01]  /*5320*/  LDG.E.64.CONSTANT R100, desc[UR8][R38.64+0x4f0b00] ;  /* 0x4f0b000826647981 */ /* 0x0000e2000c1e9b00 */
[----:B------:R-:W-:-:S02]  /*5330*/  DADD R74, R74, -R128 ;  /* 0x000000004a4a7229 */ /* 0x000fc40000000880 */
[----:B------:R-:W-:Y:S02]  /*5340*/  DADD R204, R42, -R128 ;  /* 0x000000002acc7229 */ /* 0x000fe40000000880 */
[----:B------:R-:W-:Y:S02]  /*5350*/  DFMA R208, R110, -8, R78 ;  /* 0xc02000006ed0782b */ /* 0x000fe4000000004e */
[----:B------:R-:W-:Y:S02]  /*5360*/  DADD R82, -R82, R94 ;  /* 0x0000000052527229 */ /* 0x000fe4000000015e */
[----:B------:R-:W-:Y:S02]  /*5370*/  DADD R76, -R76, R92 ;  /* 0x000000004c4c7229 */ /* 0x000fe4000000015c */
[----:B------:R-:W-:Y:S02]  /*5380*/  DADD R70, -R70, R90 ;  /* 0x0000000046467229 */ /* 0x000fe4000000015a */
[----:B------:R-:W-:-:S02]  /*5390*/  DADD R80, -R80, R88 ;  /* 0x0000000050507229 */ /* 0x000fc40000000158 */
[----:B------:R-:W-:Y:S02]  /*53a0*/  DADD R116, -R128, R116 ;  /* 0x0000000080747229 */ /* 0x000fe40000000174 */
[----:B------:R-:W-:Y:S02]  /*53b0*/  DFMA R34, R34, 8, R208 ;  /* 0x402000002222782b */ /* 0x000fe400000000d0 */
[C---:B--2---:R-:W-:Y:S02]  /*53c0*/  DADD R28, -R128.reuse, R28 ;  /* 0x00000000801c7229 */ /* 0x044fe4000000011c */
[C---:B----4-:R-:W-:Y:S02]  /*53d0*/  DADD R176, -R128.reuse, R176 ;  /* 0x0000000080b07229 */ /* 0x050fe400000001b0 */
[C---:B---3--:R-:W-:Y:S02]  /*53e0*/  DADD R162, -R128.reuse, R162 ;  /* 0x0000000080a27229 */ /* 0x048fe400000001a2 */
[----:B------:R-:W-:-:S02]  /*53f0*/  DADD R178, -R128, R178 ;  /* 0x0000000080b27229 */ /* 0x000fc400000001b2 */
[----:B0-----:R-:W-:Y:S02]  /*5400*/  DMUL R38, R58, 0.75 ;  /* 0x3fe800003a267828 */ /* 0x001fe40000000000 */
[----:B------:R-:W-:Y:S02]  /*5410*/  DMUL R198, R114, R172 ;  /* 0x000000ac72c67228 */ /* 0x000fe40000000000 */
[----:B------:R-:W-:-:S06]  /*5420*/  DMUL R72, R72, R200 ;  /* 0x000000c848487228 */ /* 0x000fcc0000000000 */
[----:B------:R-:W-:Y:S02]  /*5430*/  DFMA R36, R36, R202, R198 ;  /* 0x000000ca2424722b */ /* 0x000fe400000000c6 */
[----:B------:R-:W-:-:S06]  /*5440*/  DFMA R8, -R108, R48, R72 ;  /* 0x000000306c08722b */ /* 0x000fcc0000000148 */
[----:B------:R-:W-:Y:S02]  /*5450*/  DFMA R36, R124, R48, R36 ;  /* 0x000000307c24722b */ /* 0x000fe40000000024 */
[----:B------:R-:W-:Y:S02]  /*5460*/  DFMA R202, -R84, R202, R8 ;  /* 0x000000ca54ca722b */ /* 0x000fe40000000108 */
[----:B------:R-:W-:-:S04]  /*5470*/  DMUL R8, R166, R112 ;  /* 0x00000070a6087228 */ /* 0x000fc80000000000 */
[----:B------:R-:W-:Y:S02]  /*5480*/  DFMA R36, R106, R200, R36 ;  /* 0x000000c86a24722b */ /* 0x000fe40000000024 */
[----:B------:R-:W-:Y:S02]  /*5490*/  DMUL R42, R56, R192 ;  /* 0x000000c0382a7228 */ /* 0x000fe40000000000 */
[----:B------:R-:W-:Y:S02]  /*54a0*/  DMUL R12, R60, R194 ;  /* 0x000000c23c0c7228 */ /* 0x000fe40000000000 */
[----:B------:R-:W-:Y:S02]  /*54b0*/  DFMA R110, R168, R96, R8 ;  /* 0x00000060a86e722b */ /* 0x000fe40000000008 */
[----:B------:R-:W-:Y:S02]  /*54c0*/  DMUL R206, R36, R74 ;  /* 0x0000004a24ce7228 */ /* 0x000fe40000000000 */
[----:B------:R-:W-:-:S02]  /*54d0*/  DFMA R74, R58, R196, R42 ;  /* 0x000000c43a4a722b */ /* 0x000fc4000000002a */
[----:B------:R-:W-:Y:S02]  /*54e0*/  DMUL R200, R174, 3 ;  /* 0x40080000aec87828 */ /* 0x000fe40000000000 */
[-C--:B------:R-:W-:Y:S02]  /*54f0*/  DFMA R36, -R108, R50.reuse, R12 ;  /* 0x000000326c24722b */ /* 0x080fe4000000010c */
[----:B------:R-:W-:Y:S02]  /*5500*/  DMUL R106, R54, 0.75 ;  /* 0x3fe80000366a7828 */ /* 0x000fe40000000000 */
[----:B------:R-:W-:Y:S02]  /*5510*/  DFMA R42, -R108, R50, R42 ;  /* 0x000000326c2a722b */ /* 0x000fe4000000012a */
[----:B------:R-:W-:Y:S02]  /*5520*/  DMUL R174, R174, R118 ;  /* 0x00000076aeae7228 */ /* 0x000fe40000000000 */
[----:B------:R-:W-:-:S02]  /*5530*/  DFMA R110, R124, R52, R110 ;  /* 0x000000347c6e722b */ /* 0x000fc4000000006e */
[----:B------:R-:W-:Y:S02]  /*5540*/  DFMA R12, R54, R190, R12 ;  /* 0x000000be360c722b */ /* 0x000fe4000000000c */
[----:B------:R-:W-:Y:S02]  /*5550*/  DFMA R196, -R38, R196, R36 ;  /* 0x000000c426c4722b */ /* 0x000fe40000000124 */
[----:B------:R-:W-:Y:S02]  /*5560*/  DFMA R190, R190, -R106, R42 ;  /* 0x8000006abebe722b */ /* 0x000fe4000000002a */
[----:B------:R-:W-:Y:S02]  /*5570*/  DFMA R36, -R108, R52, R174 ;  /* 0x000000346c24722b */ /* 0x000fe400000001ae */
[----:B------:R-:W-:Y:S02]  /*5580*/  DFMA R110, R118, R200, R110 ;  /* 0x000000c8766e722b */ /* 0x000fe4000000006e */
[----:B------:R-:W-:-:S02]  /*5590*/  DMUL R42, R96, R86 ;  /* 0x00000056602a7228 */ /* 0x000fc40000000000 */
[----:B------:R-:W-:Y:S02]  /*55a0*/  DMUL R166, R166, 3 ;  /* 0x40080000a6a67828 */ /* 0x000fe40000000000 */
[----:B------:R-:W-:Y:S02]  /*55b0*/  DFMA R174, R186, R156, R174 ;  /* 0x0000009cbaae722b */ /* 0x000fe400000000ae */
[----:B------:R-:W-:Y:S02]  /*55c0*/  DMUL R168, R168, 0.75 ;  /* 0x3fe80000a8a87828 */ /* 0x000fe40000000000 */
[----:B------:R-:W-:Y:S02]  /*55d0*/  DFMA R110, R110, 2, R42 ;  /* 0x400000006e6e782b */ /* 0x000fe4000000002a */
[----:B------:R-:W-:Y:S02]  /*55e0*/  DMUL R42, R118, R122 ;  /* 0x0000007a762a7228 */ /* 0x000fe40000000000 */
[----:B------:R-:W-:-:S02]  /*55f0*/  DFMA R166, R112, R166, R174 ;  /* 0x000000a670a6722b */ /* 0x000fc400000000ae */
[----:B------:R-:W-:Y:S02]  /*5600*/  DFMA R168, -R168, R96, R36 ;  /* 0x00000060a8a8722b */ /* 0x000fe40000000124 */
[C---:B------:R-:W-:Y:S02]  /*5610*/  DMUL R36, R164.reuse, 3 ;  /* 0x40080000a4247828 */ /* 0x040fe40000000000 */
[----:B------:R-:W-:Y:S02]  /*5620*/  DMUL R164, R164, 0.75 ;  /* 0x3fe80000a4a47828 */ /* 0x000fe40000000000 */
[----:B------:R-:W-:Y:S02]  /*5630*/  DFMA R166, R124, R52, R166 ;  /* 0x000000347ca6722b */ /* 0x000fe400000000a6 */
[----:B------:R-:W-:Y:S02]  /*5640*/  DFMA R168, R168, 2, R42 ;  /* 0x40000000a8a8782b */ /* 0x000fe4000000002a */
[----:B------:R-:W-:-:S02]  /*5650*/  DMUL R78, R60, 3 ;  /* 0x400800003c4e7828 */ /* 0x000fc40000000000 */
[----:B------:R-:W-:Y:S02]  /*5660*/  DFMA R74, R124, R50, R74 ;  /* 0x000000327c4a722b */ /* 0x000fe4000000004a */
[C---:B------:R-:W-:Y:S02]  /*5670*/  DFMA R198, -R108.reuse, R48, R198 ;  /* 0x000000306cc6722b */ /* 0x040fe400000001c6 */
[----:B------:R-:W-:Y:S02]  /*5680*/  DFMA R108, -R108, R52, R8 ;  /* 0x000000346c6c722b */ /* 0x000fe40000000108 */
[----:B------:R-:W-:Y:S02]  /*5690*/  DMUL R186, R186, 0.75 ;  /* 0x3fe80000baba7828 */ /* 0x000fe40000000000 */
[----:B------:R-:W-:Y:S02]  /*56a0*/  DFMA R166, R166, 2, R42 ;  /* 0x40000000a6a6782b */ /* 0x000fe4000000002a */
[----:B------:R-:W-:-:S02]  /*56b0*/  DMUL R84, R56, 3 ;  /* 0x4008000038547828 */ /* 0x000fc40000000000 */
[----:B------:R-:W-:Y:S02]  /*56c0*/  DMUL R42, R86, 0.75 ;  /* 0x3fe80000562a7828 */ /* 0x000fe40000000000 */
[----:B------:R-:W-:Y:S02]  /*56d0*/  DFMA R168, R52, -R164, R168 ;  /* 0x800000a434a8722b */ /* 0x000fe400000000a8 */
[----:B------:R-:W-:Y:S02]  /*56e0*/  DFMA R194, R194, R78, R74 ;  /* 0x0000004ec2c2722b */ /* 0x000fe4000000004a */
[----:B------:R-:W-:Y:S02]  /*56f0*/  DMUL R74, R112, R120 ;  /* 0x00000078704a7228 */ /* 0x000fe40000000000 */
[----:B------:R-:W-:Y:S02]  /*5700*/  DFMA R108, R156, -R186, R108 ;  /* 0x800000ba9c6c722b */ /* 0x000fe4000000006c */
[----:B------:R-:W-:-:S02]  /*5710*/  DFMA R192, R192, R84, R12 ;  /* 0x00000054c0c0722b */ /* 0x000fc4000000000c */
[----:B------:R-:W-:Y:S02]  /*5720*/  DFMA R42, R96, -R42, R168 ;  /* 0x8000002a602a722b */ /* 0x000fe400000000a8 */
[----:B------:R-:W-:Y:S02]  /*5730*/  DMUL R114, R114, 3 ;  /* 0x4008000072727828 */ /* 0x000fe40000000000 */
[----:B------:R-:W-:Y:S02]  /*5740*/  DFMA R72, R30, R188, R72 ;  /* 0x000000bc1e48722b */ /* 0x000fe40000000048 */
[----:B------:R-:W-:Y:S02]  /*5750*/  DADD R84, -R24, R152 ;  /* 0x0000000018547229 */ /* 0x000fe40000000198 */
[----:B------:R-:W-:Y:S02]  /*5760*/  DADD R96, -R150, R136 ;  /* 0x0000000096607229 */ /* 0x000fe40000000188 */
[----:B------:R-:W-:-:S02]  /*5770*/  DADD R24, -R24, R148 ;  /* 0x0000000018187229 */ /* 0x000fc40000000194 */
[----:B------:R-:W-:Y:S02]  /*5780*/  DADD R150, R150, -R142 ;  /* 0x0000000096967229 */ /* 0x000fe4000000088e */
[--C-:B------:R-:W-:Y:S02]  /*5790*/  DADD R110, R110, R74.reuse ;  /* 0x000000006e6e7229 */ /* 0x100fe4000000004a */
[----:B------:R-:W-:Y:S02]  /*57a0*/  DFMA R108, R108, 2, R74 ;  /* 0x400000006c6c782b */ /* 0x000fe4000000004a */
[----:B------:R-:W-:Y:S02]  /*57b0*/  DMUL R74, R120, 3 ;  /* 0x40080000784a7828 */ /* 0x000fe40000000000 */
[----:B------:R-:W-:Y:S02]  /*57c0*/  DADD R78, R126, -R32 ;  /* 0x000000007e4e7229 */ /* 0x000fe40000000820 */
[----:B------:R-:W-:-:S02]  /*57d0*/  DFMA R166, R156, R132, R166 ;  /* 0x000000849ca6722b */ /* 0x000fc400000000a6 */
[----:B------:R-:W-:Y:S02]  /*57e0*/  DFMA R72, R172, R114, R72 ;  /* 0x00000072ac48722b */ /* 0x000fe40000000048 */
[----:B------:R-:W-:Y:S02]  /*57f0*/  DADD R26, R26, -R102 ;  /* 0x000000001a1a7229 */ /* 0x000fe40000000866 */
[----:B------:R-:W-:Y:S02]  /*5800*/  DFMA R24, R24, 8, R150 ;  /* 0x402000001818782b */ /* 0x000fe40000000096 */
[----:B------:R-:W-:Y:S02]  /*5810*/  DFMA R74, R112, R74, R166 ;  /* 0x0000004a704a722b */ /* 0x000fe400000000a6 */
[----:B------:R-:W-:Y:S02]  /*5820*/  DFMA R106, R84, 8, R78 ;  /* 0x40200000546a782b */ /* 0x000fe4000000004e */
[----:B------:R-:W-:-:S02]  /*5830*/  DFMA R8, R124, R48, R72 ;  /* 0x000000307c08722b */ /* 0x000fc40000000048 */
[----:B------:R-:W-:Y:S02]  /*5840*/  DADD R84, R138, -R144 ;  /* 0x000000008a547229 */ /* 0x000fe40000000890 */
[----:B------:R-:W-:Y:S02]  /*5850*/  DADD R148, -R148, R146 ;  /* 0x0000000094947229 */ /* 0x000fe40000000192 */
[----:B------:R-:W-:Y:S02]  /*5860*/  DFMA R26, R82, 8, R26 ;  /* 0x40200000521a782b */ /* 0x000fe4000000001a */
[----:B------:R-:W-:Y:S02]  /*5870*/  DMUL R72, R122, 3 ;  /* 0x400800007a487828 */ /* 0x000fe40000000000 */
[----:B------:R-:W-:Y:S02]  /*5880*/  DFMA R110, R52, R36, R110 ;  /* 0x00000024346e722b */ /* 0x000fe4000000006e */
[----:B------:R-:W-:-:S02]  /*5890*/  DADD R126, -R126, R130 ;  /* 0x000000007e7e7229 */ /* 0x000fc40000000182 */
[----:B------:R-:W-:Y:S02]  /*58a0*/  DADD R146, -R152, R146 ;  /* 0x0000000098927229 */ /* 0x000fe40000000192 */
[----:B------:R-:W-:Y:S02]  /*58b0*/  DADD R136, R136, -R134 ;  /* 0x0000000088887229 */ /* 0x000fe40000000886 */
[----:B------:R-:W-:Y:S02]  /*58c0*/  DADD R138, R138, -R40 ;  /* 0x000000008a8a7229 */ /* 0x000fe40000000828 */
[----:B------:R-:W-:Y:S02]  /*58d0*/  DMUL R24, R122, R24 ;  /* 0x000000187a187228 */ /* 0x000fe40000000000 */
[----:B------:R-:W-:Y:S02]  /*58e0*/  DFMA R74, R52, R36, R74 ;  /* 0x00000024344a722b */ /* 0x000fe4000000004a */
[----:B------:R-:W-:-:S02]  /*58f0*/  DMUL R106, R60, R106 ;  /* 0x0000006a3c6a7228 */ /* 0x000fc40000000000 */
[----:B------:R-:W-:Y:S02]  /*5900*/  DADD R36, R130, -R140 ;  /* 0x0000000082247229 */ /* 0x000fe4000000088c */
[----:B------:R-:W-:Y:S02]  /*5910*/  DADD R10, R10, -R98 ;  /* 0x000000000a0a7229 */ /* 0x000fe40000000862 */
[----:B------:R-:W-:Y:S02]  /*5920*/  DMUL R26, R122, R26 ;  /* 0x0000001a7a1a7228 */ /* 0x000fe40000000000 */
[----:B------:R-:W-:Y:S02]  /*5930*/  DFMA R72, R118, R72, R110 ;  /* 0x000000487648722b */ /* 0x000fe4000000006e */
[----:B------:R-:W-:Y:S02]  /*5940*/  DFMA R136, R146, 8, R136 ;  /* 0x402000009288782b */ /* 0x000fe40000000088 */
[----:B------:R-:W-:-:S02]  /*5950*/  DFMA R126, R126, 8, R138 ;  /* 0x402000007e7e782b */ /* 0x000fc4000000008a */
[----:B------:R-:W-:Y:S02]  /*5960*/  DMUL R24, R24, 8 ;  /* 0x4020000018187828 */ /* 0x000fe40000000000 */
[----:B------:R-:W-:Y:S02]  /*5970*/  DFMA R84, R96, 8, R84 ;  /* 0x402000006054782b */ /* 0x000fe40000000054 */
[----:B------:R-:W-:Y:S02]  /*5980*/  DMUL R106, R106, 8 ;  /* 0x402000006a6a7828 */ /* 0x000fe40000000000 */
[----:B------:R-:W-:Y:S02]  /*5990*/  DFMA R36, R148, 8, R36 ;  /* 0x402000009424782b */ /* 0x000fe40000000024 */
[----:B------:R-:W-:Y:S02]  /*59a0*/  DFMA R10, R76, 8, R10 ;  /* 0x402000004c0a782b */ /* 0x000fe4000000000a */
[----:B------:R-:W-:-:S02]  /*59b0*/  DADD R46, R46, -R104 ;  /* 0x000000002e2e7229 */ /* 0x000fc40000000868 */
[----:B------:R-:W-:Y:S02]  /*59c0*/  DMUL R26, R26, 8 ;  /* 0x402000001a1a7828 */ /* 0x000fe40000000000 */
[----:B------:R-:W-:Y:S02]  /*59d0*/  DADD R184, -R128, R184 ;  /* 0x0000000080b87229 */ /* 0x000fe400000001b8 */
[----:B------:R-:W-:Y:S02]  /*59e0*/  DMUL R72, R72, R162 ;  /* 0x000000a248487228 */ /* 0x000fe40000000000 */
[----:B------:R-:W-:Y:S02]  /*59f0*/  DADD R32, -R32, R140 ;  /* 0x0000000020207229 */ /* 0x000fe4000000018c */
[----:B------:R-:W-:Y:S02]  /*5a00*/  DADD R144, R144, -R160 ;  /* 0x0000000090907229 */ /* 0x000fe400000008a0 */
[----:B------:R-:W-:-:S02]  /*5a10*/  DFMA R24, R86, R126, -R24 ;  /* 0x0000007e5618722b */ /* 0x000fc40000000818 */
[----:B------:R-:W-:Y:S02]  /*5a20*/  DMUL R136, R120, R136 ;  /* 0x0000008878887228 */ /* 0x000fe40000000000 */
[----:B------:R-:W-:Y:S02]  /*5a30*/  DMUL R38, R30, 0.75 ;  /* 0x3fe800001e267828 */ /* 0x000fe40000000000 */
[----:B------:R-:W-:Y:S02]  /*5a40*/  DFMA R84, R58, R84, -R106 ;  /* 0x000000543a54722b */ /* 0x000fe4000000086a */
[----:B------:R-:W-:Y:S02]  /*5a50*/  DMUL R36, R56, R36 ;  /* 0x0000002438247228 */ /* 0x000fe40000000000 */
[----:B------:R-:W-:Y:S02]  /*5a60*/  DADD R40, R40, -R160 ;  /* 0x0000000028287229 */ /* 0x000fe400000008a0 */
[----:B------:R-:W-:-:S02]  /*5a70*/  DADD R134, -R142, R134 ;  /* 0x000000008e867229 */ /* 0x000fc40000000186 */
[----:B------:R-:W-:Y:S02]  /*5a80*/  DFMA R46, R70, 8, R46 ;  /* 0x40200000462e782b */ /* 0x000fe4000000002e */
[----:B------:R-:W-:Y:S02]  /*5a90*/  DFMA R26, R86, R10, -R26 ;  /* 0x0000000a561a722b */ /* 0x000fe4000000081a */
[----:B------:R-:W-:Y:S02]  /*5aa0*/  DMUL R184, R194, R184 ;  /* 0x000000b8c2b87228 */ /* 0x000fe40000000000 */
[----:B------:R-:W-:Y:S02]  /*5ab0*/  DADD R170, -R128, R170 ;  /* 0x0000000080aa7229 */ /* 0x000fe400000001aa */
[----:B------:R-:W-:Y:S02]  /*5ac0*/  DFMA R108, R52, -R164, R108 ;  /* 0x800000a4346c722b */ /* 0x000fe4000000006c */
[----:B------:R-:W-:-:S02]  /*5ad0*/  DMUL R78, R132, 0.75 ;  /* 0x3fe80000844e7828 */ /* 0x000fc40000000000 */
[----:B------:R-:W-:Y:S02]  /*5ae0*/  DFMA R42, R42, R176, R72 ;  /* 0x000000b02a2a722b */ /* 0x000fe40000000048 */
[----:B------:R-:W-:Y:S02]  /*5af0*/  DADD R154, -R128, R154 ;  /* 0x00000000809a7229 */ /* 0x000fe4000000019a */
[----:B------:R-:W-:Y:S02]  /*5b00*/  DFMA R32, R32, 8, R144 ;  /* 0x402000002020782b */ /* 0x000fe40000000090 */
[----:B------:R-:W-:Y:S02]  /*5b10*/  DFMA R24, R136, 8, R24 ;  /* 0x402000008818782b */ /* 0x000fe40000000018 */
[----:B------:R-:W-:Y:S02]  /*5b20*/  DMUL R10, R50, R52 ;  /* 0x00000034320a7228 */ /* 0x000fe40000000000 */
[----:B------:R-:W-:-:S02]  /*5b30*/  DFMA R188, R188, -R38, R198 ;  /* 0x80000026bcbc722b */ /* 0x000fc400000000c6 */
[----:B------:R-:W-:Y:S02]  /*5b40*/  DFMA R36, R36, 8, R84 ;  /* 0x402000002424782b */ /* 0x000fe40000000054 */
[----:B------:R-:W-:Y:S02]  /*5b50*/  DFMA R40, R134, 8, R40 ;  /* 0x402000008628782b */ /* 0x000fe40000000028 */
[----:B------:R-:W-:Y:S02]  /*5b60*/  DMUL R46, R120, R46 ;  /* 0x0000002e782e7228 */ /* 0x000fe40000000000 */
[----:B------:R-:W-:Y:S02]  /*5b70*/  DFMA R38, R124, R50, R192 ;  /* 0x000000327c26722b */ /* 0x000fe400000000c0 */
[----:B------:R-:W-:Y:S02]  /*5b80*/  DFMA R170, R196, R170, R184 ;  /* 0x000000aac4aa722b */ /* 0x000fe400000000b8 */
[----:B------:R-:W-:-:S02]  /*5b90*/  DFMA R156, R156, -R78, R108 ;  /* 0x8000004e9c9c722b */ /* 0x000fc4000000006c */
[----:B------:R-:W-:Y:S02]  /*5ba0*/  DFMA R42, R74, R154, R42 ;  /* 0x0000009a4a2a722b */ /* 0x000fe4000000002a */
[----:B------:R-:W-:Y:S02]  /*5bb0*/  DADD R158, -R128, R158 ;  /* 0x00000000809e7229 */ /* 0x000fe4000000019e */
[----:B------:R-:W-:Y:S02]  /*5bc0*/  DADD R44, R44, -R100 ;  /* 0x000000002c2c7229 */ /* 0x000fe40000000864 */
[----:B------:R-:W-:Y:S02]  /*5bd0*/  DFMA R24, -R132, R32, R24 ;  /* 0x000000208418722b */ /* 0x000fe40000000118 */
[----:B------:R-:W-:Y:S02]  /*5be0*/  DMUL R10, R10, UR12 ;  /* 0x0000000c0a0a7c28 */ /* 0x000fe40008000000 */
[----:B------:R-:W-:-:S02]  /*5bf0*/  DFMA R36, -R54, R40, R36 ;  /* 0x000000283624722b */ /* 0x000fc40000000124 */
[----:B------:R-:W-:Y:S02]  /*5c00*/  DFMA R46, R46, 8, R26 ;  /* 0x402000002e2e782b */ /* 0x000fe4000000001a */
[----:B------:R-:W-:Y:S02]  /*5c10*/  DFMA R12, R202, R204, R206 ;  /* 0x000000ccca0c722b */ /* 0x000fe400000000ce */
[----:B------:R-:W-:Y:S02]  /*5c20*/  DFMA R38, R38, R178, R170 ;  /* 0x000000b22626722b */ /* 0x000fe400000000aa */
[----:B------:R-:W-:Y:S02]  /*5c30*/  DFMA R42, R156, R158, R42 ;  /* 0x0000009e9c2a722b */ /* 0x000fe4000000002a */
[----:B------:R-:W-:Y:S02]  /*5c40*/  DFMA R44, R80, 8, R44 ;  /* 0x40200000502c782b */ /* 0x000fe4000000002c */
[----:B------:R-:W-:-:S02]  /*5c50*/  DADD R180, -R128, R180 ;  /* 0x0000000080b47229 */ /* 0x000fc400000001b4 */
[----:B------:R-:W-:Y:S02]  /*5c60*/  DADD R40, -R102, R104 ;  /* 0x0000000066287229 */ /* 0x000fe40000000168 */
[----:B------:R-:W-:Y:S02]  /*5c70*/  DMUL R24, R10, R24 ;  /* 0x000000180a187228 */ /* 0x000fe40000000000 */
[----:B------:R-:W-:Y:S02]  /*5c80*/  DADD R32, R98, -R100 ;  /* 0x0000000062207229 */ /* 0x000fe40000000864 */
[----:B------:R-:W-:Y:S02]  /*5c90*/  DMUL R26, R52, R48 ;  /* 0x00000030341a7228 */ /* 0x000fe40000000000 */
[----:B------:R-:W-:Y:S02]  /*5ca0*/  DFMA R8, R8, R116, R12 ;  /* 0x000000740808722b */ /* 0x000fe4000000000c */
[----:B------:R-:W-:-:S02]  /*5cb0*/  DFMA R38, R190, R180, R38 ;  /* 0x000000b4be26722b */ /* 0x000fc40000000026 */
[----:B------:R-:W-:Y:S02]  /*5cc0*/  DMUL R42, R52, R42 ;  /* 0x0000002a342a7228 */ /* 0x000fe40000000000 */
[----:B------:R-:W-:Y:S02]  /*5cd0*/  DFMA R24, R10, R36, R24 ;  /* 0x000000240a18722b */ /* 0x000fe40000000018 */
[----:B------:R-:W-:Y:S02]  /*5ce0*/  DFMA R32, R40, 8, R32 ;  /* 0x402000002820782b */ /* 0x000fe40000000020 */
[----:B------:R-:W-:Y:S02]  /*5cf0*/  DFMA R44, -R132, R44, R46 ;  /* 0x0000002c842c722b */ /* 0x000fe4000000012e */
[----:B------:R-:W-:Y:S02]  /*5d00*/  DMUL R26, R26, UR12 ;  /* 0x0000000c1a1a7c28 */ /* 0x000fe40008000000 */
[----:B------:R-:W-:-:S02]  /*5d10*/  DFMA R38, R50, R38, R42 ;  /* 0x000000263226722b */ /* 0x000fc4000000002a */
[----:B------:R-:W-:Y:S02]  /*5d20*/  DFMA R32, -R30, R32, R34 ;  /* 0x000000201e20722b */ /* 0x000fe40000000122 */
[----:B------:R-:W-:Y:S02]  /*5d30*/  DFMA R8, R188, R28, R8 ;  /* 0x0000001cbc08722b */ /* 0x000fe40000000008 */
[----:B------:R-:W-:Y:S01]  /*5d40*/  DFMA R24, R26, R44, R24 ;  /* 0x0000002c1a18722b */ /* 0x000fe20000000018 */
[----:B------:R-:W-:-:S05]  /*5d50*/  UIADD3 UR4, UPT, UPT, UR4, 0x3, URZ ;  /* 0x0000000304047890 */ /* 0x000fca000fffe0ff */
[----:B------:R-:W-:Y:S02]  /*5d60*/  DFMA R8, R48, R8, R38 ;  /* 0x000000083008722b */ /* 0x000fe40000000026 */
[----:B------:R-:W-:Y:S01]  /*5d70*/  DFMA R24, R26, R32, R24 ;  /* 0x000000201a18722b */ /* 0x000fe20000000018 */
[----:B------:R-:W-:-:S07]  /*5d80*/  ISETP.NE.AND P1, PT, R68, UR4, PT ;  /* 0x0000000444007c0c */ /* 0x000fce000bf25270 */
[----:B------:R-:W-:-:S08]  /*5d90*/  DFMA R8, R8, UR14, R24 ;  /* 0x0000000e08087c2b */ /* 0x000fd00008000018 */
[----:B------:R-:W-:Y:S01]  /*5da0*/  DFMA R8, R8, UR16, R182 ;  /* 0x0000001008087c2b */ /* 0x000fe200080000b6 */
[----:B------:R-:W-:-:S06]  /*5db0*/  IADD3 R69, PT, PT, R69, 0x6, RZ ;  /* 0x0000000645457810 */ /* 0x000fcc0007ffe0ff */
[----:B------:R0:W-:Y:S01]  /*5dc0*/  STG.E.64 desc[UR8][R22.64+0x386800], R8 ;  /* 0x3868000816007986 */ /* 0x0001e2000c101b08 */
[----:B------:R-:W-:Y:S05]  /*5dd0*/  @P1 BRA `(.L_x_5) ;  /* 0xffffffa400881947 */ /* 0x000fea000383ffff */
.L_x_4:
[----:B------:R-:W-:Y:S05]  /*5de0*/  @!P0 EXIT ;  /* 0x000000000000894d */ /* 0x000fea0003800000 */
[----:B------:R-:W1:Y:S01]  /*5df0*/  LDCU.128 UR12, c[0x0][0x3a0] ;  /* 0x00007400ff0c77ac */ /* 0x000e620008000c00 */
[----:B0-----:R-:W0:Y:S01]  /*5e00*/  LDC.64 R22, c[0x0][0x3d0] ;  /* 0x0000f400ff167b82 */ /* 0x001e220000000a00 */
[----:B------:R-:W-:Y:S01]  /*5e10*/  IMAD.WIDE.U32 R216, R69, 0xb4800, R6 ;  /* 0x000b480045d87825 */ /* 0x000fe200078e0006 */
[----:B------:R-:W2:Y:S03]  /*5e20*/  LDCU.64 UR16, c[0x0][0x3b8] ;  /* 0x00007700ff1077ac */ /* 0x000ea60008000a00 */
[----:B------:R-:W-:Y:S01]  /*5e30*/  IMAD.WIDE.U32 R16, R0, UR5, RZ ;  /* 0x0000000500107c25 */ /* 0x000fe2000f8e00ff */
[----:B------:R-:W3:Y:S02]  /*5e40*/  LDCU.64 UR18, c[0x0][0x388] ;  /* 0x00007100ff1277ac */ /* 0x000ee40008000a00 */
[----:B------:R-:W4:Y:S02]  /*5e50*/  LDC.64 R26, c[0x0][0x3d0] ;  /* 0x0000f400ff1a7b82 */ /* 0x000f240000000a00 */
[C---:B------:R-:W-:Y:S01]  /*5e60*/  SHF.L.U64.HI R17, R16.reuse, 0x3, R17 ;  /* 0x0000000310117819 */ /* 0x040fe20000010211 */
[----:B------:R-:W-:-:S05]  /*5e70*/  IMAD.SHL.U32 R16, R16, 0x8, RZ ;  /* 0x0000000810107824 */ /* 0x000fca00078e00ff */
[----:B------:R-:W3:Y:S01]  /*5e80*/  LDC.64 R24, c[0x0][0x398] ;  /* 0x0000e600ff187b82 */ /* 0x000ee20000000a00 */
[----:B-1----:R-:W-:-:S04]  /*5e90*/  IADD3 R14, P0, PT, R216, UR14, RZ ;  /* 0x0000000ed80e7c10 */ /* 0x002fc8000ff1e0ff */
[----:B------:R-:W-:Y:S01]  /*5ea0*/  IADD3.X R15, PT, PT, R217, UR15, RZ, P0, !PT ;  /* 0x0000000fd90f7c10 */ /* 0x000fe200087fe4ff */
[----:B------:R-:W-:-:S04]  /*5eb0*/  IMAD.WIDE.U32 R18, R62, UR6, RZ ;  /* 0x000000063e127c25 */ /* 0x000fc8000f8e00ff */
[----:B------:R-:W-:-:S04]  /*5ec0*/  IMAD.WIDE.U32 R14, R64, 0x8, R14 ;  /* 0x00000008400e7825 */ /* 0x000fc800078e000e */
[----:B------:R-:W-:Y:S01]  /*5ed0*/  IMAD.WIDE.U32 R20, R65, 0x980, RZ ;  /* 0x0000098041147825 */ /* 0x000fe200078e00ff */
[----:B------:R-:W5:Y:S03]  /*5ee0*/  LDG.E.64.CONSTANT R12, desc[UR8][R14.64+-0x1300] ;  /* 0xffed00080e0c7981 */ /* 0x000f66000c1e9b00 */
[----:B------:R-:W-:Y:S01]  /*5ef0*/  IMAD.WIDE.U32 R16, R63, 0x8, R16 ;  /* 0x000000083f107825 */ /* 0x000fe200078e0010 */
[----:B------:R-:W5:Y:S03]  /*5f00*/  LDG.E.64.CONSTANT R10, desc[UR8][R14.64+-0x980] ;  /* 0xfff680080e0a7981 */ /* 0x000f66000c1e9b00 */
[----:B------:R-:W-:Y:S01]  /*5f10*/  IMAD.HI.U32 R66, R66, -0x55555555, RZ ;  /* 0xaaaaaaab42427827 */ /* 0x000fe200078e00ff */
[----:B------:R-:W5:Y:S01]  /*5f20*/  LDG.E.64.CONSTANT R8, desc[UR8][R14.64+0x980] ;  /* 0x000980080e087981 */ /* 0x000f62000c1e9b00 */
[----:B------:R-:W-:-:S02]  /*5f30*/  IADD3 R223, P2, PT, R16, UR14, RZ ;  /* 0x0000000e10df7c10 */ /* 0x000fc4000ff5e0ff */
[----:B------:R-:W-:Y:S01]  /*5f40*/  IMAD R219, R19, 0x980, RZ ;  /* 0x0000098013db7824 */ /* 0x000fe200078e02ff */
[----:B------:R1:W5:Y:S01]  /*5f50*/  LDG.E.64.CONSTANT R6, desc[UR8][R14.64+0x1300] ;  /* 0x001300080e067981 */ /* 0x000362000c1e9b00 */
[C---:B--2---:R-:W-:Y:S01]  /*5f60*/  IADD3 R225, P1, PT, R16.reuse, UR16, RZ ;  /* 0x0000001010e17c10 */ /* 0x044fe2000ff3e0ff */
[----:B------:R-:W-:Y:S01]  /*5f70*/  IMAD.MOV.U32 R0, RZ, RZ, R216 ;  /* 0x000000ffff007224 */ /* 0x000fe200078e00d8 */
[----:B------:R-:W-:Y:S01]  /*5f80*/  IADD3 R221, P0, PT, R16, UR12, RZ ;  /* 0x0000000c10dd7c10 */ /* 0x000fe2000ff1e0ff */
[----:B---3--:R-:W-:Y:S01]  /*5f90*/  IMAD.WIDE.U32 R64, R64, 0x8, R24 ;  /* 0x0000000840407825 */ /* 0x008fe200078e0018 */
[C---:B------:R-:W-:Y:S02]  /*5fa0*/  IADD3.X R216, PT, PT, R17.reuse, UR15, RZ, P2, !PT ;  /* 0x0000000f11d87c10 */ /* 0x040fe400097fe4ff */
[C---:B------:R-:W-:Y:S02]  /*5fb0*/  IADD3.X R218, PT, PT, R17.reuse, UR17, RZ, P1, !PT ;  /* 0x0000001111da7c10 */ /* 0x040fe40008ffe4ff */
[----:B------:R-:W-:Y:S01]  /*5fc0*/  SHF.R.U32.HI R66, RZ, 0x2, R66 ;  /* 0x00000002ff427819 */ /* 0x000fe20000011642 */
[----:B-1----:R-:W-:Y:S01]  /*5fd0*/  IMAD.WIDE.U32 R14, R18, 0x980, R20 ;  /* 0x00000980120e7825 */ /* 0x002fe200078e0014 */
[----:B------:R-:W-:-:S02]  /*5fe0*/  IADD3.X R68, PT, PT, R17, UR13, RZ, P0, !PT ;  /* 0x0000000d11447c10 */ /* 0x000fc400087fe4ff */
[C---:B------:R-:W-:Y:S01]  /*5ff0*/  IADD3 R227, P1, PT, R16.reuse, UR18, RZ ;  /* 0x0000001210e37c10 */ /* 0x040fe2000ff3e0ff */
[----:B0-----:R-:W-:Y:S01]  /*6000*/  IMAD.WIDE.U32 R18, R69, 0x8, R22 ;  /* 0x0000000845127825 */ /* 0x001fe200078e0016 */
[----:B------:R-:W-:Y:S02]  /*6010*/  IADD3 R229, P2, PT, R16, UR10, RZ ;  /* 0x0000000a10e57c10 */ /* 0x000fe4000ff5e0ff */
[----:B----4-:R-:W-:Y:S01]  /*6020*/  IADD3 R16, P3, PT, R26, -0x8, RZ ;  /* 0xfffffff81a107810 */ /* 0x010fe20007f7e0ff */
[----:B------:R-:W-:Y:S01]  /*6030*/  IMAD R220, R66, 0x3, -R67 ;  /* 0x0000000342dc7824 */ /* 0x000fe200078e0a43 */
[----:B------:R-:W-:Y:S01]  /*6040*/  IADD3 R32, P0, PT, R18, 0x10, RZ ;  /* 0x0000001012207810 */ /* 0x000fe20007f1e0ff */
[----:B------:R-:W-:Y:S01]  /*6050*/  IMAD.IADD R219, R15, 0x1, R219 ;  /* 0x000000010fdb7824 */ /* 0x000fe200078e02db */
[C---:B------:R-:W-:Y:S02]  /*6060*/  IADD3.X R222, PT, PT, R17.reuse, UR19, RZ, P1, !PT ;  /* 0x0000001311de7c10 */ /* 0x040fe40008ffe4ff */
[----:B------:R-:W-:-:S02]  /*6070*/  IADD3.X R224, PT, PT, R17, UR11, RZ, P2, !PT ;  /* 0x0000000b11e07c10 */ /* 0x000fc400097fe4ff */
[----:B------:R-:W-:Y:S02]  /*6080*/  IADD3.X R33, PT, PT, RZ, R19, RZ, P0, !PT ;  /* 0x00000013ff217210 */ /* 0x000fe400007fe4ff */
[----:B------:R-:W-:-:S07]  /*6090*/  IADD3.X R17, PT, PT, R27, -0x1, RZ, P3, !PT ;  /* 0xffffffff1b117810 */ /* 0x000fce0001ffe4ff */
.L_x_6:
[C---:B------:R-:W-:Y:S01]  /*60a0*/  IADD3 R54, P0, PT, R0.reuse, R229, RZ ;  /* 0x000000e500367210 */ /* 0x040fe20007f1e0ff */
[----:B------:R-:W2:Y:S04]  /*60b0*/  LDG.E.64 R184, desc[UR8][R4.64+0x8] ;  /* 0x0000080804b87981 */ /* 0x000ea8000c1e1b00 */
[----:B------:R-:W-:Y:S01]  /*60c0*/  IMAD.X R55, R217, 0x1, R224, P0 ;  /* 0x00000001d9377824 */ /* 0x000fe200000e06e0 */
[----:B------:R-:W3:Y:S04]  /*60d0*/  LDG.E.64 R192, desc[UR8][R4.64+-0x10] ;  /* 0xfffff00804c07981 */ /* 0x000ee8000c1e1b00 */
[----:B------:R-:W2:Y:S04]  /*60e0*/  LDG.E.64.CONSTANT R198, desc[UR8][R54.64+0x980] ;  /* 0x0009800836c67981 */ /* 0x000ea8000c1e9b00 */
[----:B------:R-:W4:Y:S04]  /*60f0*/  LDG.E.64.CONSTANT R34, desc[UR8][R54.64] ;  /* 0x0000000836227981 */ /* 0x000f28000c1e9b00 */
[----:B------:R-:W3:Y:S01]  /*6100*/  LDG.E.64.CONSTANT R200, desc[UR8][R54.64+-0x1300] ;  /* 0xffed000836c87981 */ /* 0x000ee2000c1e9b00 */
[----:B------:R-:W-:-:S03]  /*6110*/  IADD3 R42, P0, PT, R0, R225, RZ ;  /* 0x000000e1002a7210 */ /* 0x000fc60007f1e0ff */
[----:B------:R-:W3:Y:S04]  /*6120*/  LDG.E.64.CONSTANT R214, desc[UR8][R54.64+-0x980] ;  /* 0xfff6800836d67981 */ /* 0x000ee8000c1e9b00 */
[----:B------:R-:W3:Y:S01]  /*6130*/  LDG.E.64 R90, desc[UR8][R4.64] ;  /* 0x00000008045a7981 */ /* 0x000ee2000c1e1b00 */
[----:B------:R-:W-:-:S03]  /*6140*/  IADD3.X R43, PT, PT, R217, R218, RZ, P0, !PT ;  /* 0x000000dad92b7210 */ /* 0x000fc600007fe4ff */
[----:B------:R-:W3:Y:S04]  /*6150*/  LDG.E.64 R194, desc[UR8][R4.64+-0x8] ;  /* 0xfffff80804c27981 */ /* 0x000ee8000c1e1b00 */
[----:B------:R-:W3:Y:S04]  /*6160*/  LDG.E.64 R202, desc[UR8][R2.64+0x8] ;  /* 0x0000080802ca7981 */ /* 0x000ee8000c1e1b00 */
[----:B------:R-:W3:Y:S04]  /*6170*/  LDG.E.64.CONSTANT R142, desc[UR8][R54.64+0x8] ;  /* 0x00000808368e7981 */ /* 0x000ee8000c1e9b00 */
[----:B------:R-:W3:Y:S04]  /*6180*/  LDG.E.64.CONSTANT R122, desc[UR8][R42.64+-0x1300] ;  /* 0xffed00082a7a7981 */ /* 0x000ee8000c1e9b00 */
[----:B------:R-:W3:Y:S04]  /*6190*/  LDG.E.64.CONSTANT R160, desc[UR8][R54.64+-0x8] ;  /* 0xfffff80836a07981 */ /* 0x000ee8000c1e9b00 */
[----:B------:R-:W3:Y:S04]  /*61a0*/  LDG.E.64 R206, desc[UR8][R2.64+-0x8] ;  /* 0xfffff80802ce7981 */ /* 0x000ee8000c1e1b00 */
[----:B------:R-:W3:Y:S04]  /*61b0*/  LDG.E.64.CONSTANT R146, desc[UR8][R54.64+-0x10] ;  /* 0xfffff00836927981 */ /* 0x000ee8000c1e9b00 */
[----:B------:R-:W3:Y:S04]  /*61c0*/  LDG.E.64 R232, desc[UR8][R2.64+-0x10] ;  /* 0xfffff00802e87981 */ /* 0x000ee8000c1e1b00 */
[----:B------:R-:W3:Y:S04]  /*61d0*/  LDG.E.64 R84, desc[UR8][R4.64+0x10] ;  /* 0x0000100804547981 */ /* 0x000ee8000c1e1b00 */
[----:B------:R-:W3:Y:S04]  /*61e0*/  LDG.E.64.CONSTANT R168, desc[UR8][R54.64+0x1300] ;  /* 0x0013000836a87981 */ /* 0x000ee8000c1e9b00 */
[----:B------:R-:W3:Y:S04]  /*61f0*/  LDG.E.64 R94, desc[UR8][R2.64] ;  /* 0x00000008025e7981 */ /* 0x000ee8000c1e1b00 */
[----:B------:R-:W3:Y:S04]  /*6200*/  LDG.E.64 R180, desc[UR8][R2.64+0x10] ;  /* 0x0000100802b47981 */ /* 0x000ee8000c1e1b00 */
[----:B------:R-:W3:Y:S04]  /*6210*/  LDG.E.64.CONSTANT R126, desc[UR8][R54.64+0x10] ;  /* 0x00001008367e7981 */ /* 0x000ee8000c1e9b00 */
[----:B------:R-:W3:Y:S01]  /*6220*/  LDG.E.64.CONSTANT R118, desc[UR8][R42.64+0x980] ;  /* 0x000980082a767981 */ /* 0x000ee2000c1e9b00 */
[----:B------:R-:W-:-:S03]  /*6230*/  IADD3 R56, P0, PT, R0, R221, RZ ;  /* 0x000000dd00387210 */ /* 0x000fc60007f1e0ff */
[----:B------:R-:W3:Y:S02]  /*6240*/  LDG.E.64.CONSTANT R86, desc[UR8][R42.64] ;  /* 0x000000082a567981 */ /* 0x000ee4000c1e9b00 */
[----:B------:R-:W-:Y:S02]  /*6250*/  IMAD.X R57, R217, 0x1, R68, P0 ;  /* 0x00000001d9397824 */ /* 0x000fe400000e0644 */
[----:B------:R-:W3:Y:S01]  /*6260*/  LDG.E.64.CONSTANT R30, desc[UR8][R42.64+-0x980] ;  /* 0xfff680082a1e7981 */ /* 0x000ee2000c1e9b00 */
[----:B------:R-:W-:Y:S01]  /*6270*/  MOV R19, R219 ;  /* 0x000000db00137202 */ /* 0x000fe20000000f00 */
[----:B------:R-:W-:Y:S02]  /*6280*/  IMAD.MOV.U32 R18, RZ, RZ, R14 ;  /* 0x000000ffff127224 */ /* 0x000fe400078e000e */
[----:B------:R-:W3:Y:S04]  /*6290*/  LDG.E.64.CONSTANT R46, desc[UR8][R56.64] ;  /* 0x00000008382e7981 */ /* 0x000ee8000c1e9b00 */
[----:B------:R-:W3:Y:S01]  /*62a0*/  LDG.E.64.CONSTANT R186, desc[UR8][R56.64+-0x8] ;  /* 0xfffff80838ba7981 */ /* 0x000ee2000c1e9b00 */
[----:B------:R-:W-:-:S03]  /*62b0*/  IMAD.WIDE R18, R69, 0xb4800, R18 ;  /* 0x000b480045127825 */ /* 0x000fc600078e0212 */
[----:B------:R-:W3:Y:S01]  /*62c0*/  LDG.E.64.CONSTANT R162, desc[UR8][R56.64+-0x980] ;  /* 0xfff6800838a27981 */ /* 0x000ee2000c1e9b00 */
[----:B------:R-:W-:Y:S02]  /*62d0*/  IMAD.MOV.U32 R24, RZ, RZ, R32 ;  /* 0x000000ffff187224 */ /* 0x000fe400078e0020 */
[----:B------:R-:W-:Y:S01]  /*62e0*/  IMAD.MOV.U32 R25, RZ, RZ, R33 ;  /* 0x000000ffff197224 */ /* 0x000fe200078e0021 */
[----:B------:R-:W-:Y:S01]  /*62f0*/  IADD3 R20, P0, PT, R18, R229, RZ ;  /* 0x000000e512147210 */ /* 0x000fe20007f1e0ff */
[----:B------:R-:W3:Y:S01]  /*6300*/  LDG.E.64.CONSTANT R96, desc[UR8][R42.64+0x1300] ;  /* 0x001300082a607981 */ /* 0x000ee2000c1e9b00 */
[----:B------:R-:W-:-:S03]  /*6310*/  IMAD.WIDE R44, R69, 0x8, R16 ;  /* 0x00000008452c7825 */ /* 0x000fc600078e0210 */
[----:B------:R-:W3:Y:S01]  /*6320*/  LDG.E.64 R108, desc[UR8][R24.64+-0x8] ;  /* 0xfffff808186c7981 */ /* 0x000ee2000c1e1b00 */
[----:B------:R-:W-:-:S03]  /*6330*/  IADD3.X R21, PT, PT, R19, R224, RZ, P0, !PT ;  /* 0x000000e013157210 */ /* 0x000fc600007fe4ff */
[----:B------:R-:W3:Y:S04]  /*6340*/  LDG.E.64.CONSTANT R32, desc[UR8][R54.64+0xb4800] ;  /* 0x0b48000836207981 */ /* 0x000ee8000c1e9b00 */
[----:B------:R-:W3:Y:S04]  /*6350*/  LDG.E.64.CONSTANT R188, desc[UR8][R56.64+-0x10] ;  /* 0xfffff00838bc7981 */ /* 0x000ee8000c1e9b00 */
[----:B------:R-:W3:Y:S04]  /*6360*/  LDG.E.64 R174, desc[UR8][R44.64+-0x8] ;  /* 0xfffff8082cae7981 */ /* 0x000ee8000c1e1b00 */
[----:B------:R-:W3:Y:S04]  /*6370*/  LDG.E.64.CONSTANT R112, desc[UR8][R20.64+-0x169000] ;  /* 0xe970000814707981 */ /* 0x000ee8000c1e9b00 */
[----:B------:R-:W3:Y:S01]  /*6380*/  LDG.E.64.CONSTANT R176, desc[UR8][R56.64+0x8] ;  /* 0x0000080838b07981 */ /* 0x000ee2000c1e9b00 */
[----:B------:R-:W-:-:S03]  /*6390*/  IADD3 R74, P0, PT, R64, R0, RZ ;  /* 0x00000000404a7210 */ /* 0x000fc60007f1e0ff */
[----:B------:R-:W3:Y:S04]  /*63a0*/  LDG.E.64.CONSTANT R62, desc[UR8][R20.64+-0xb4800] ;  /* 0xf4b80008143e7981 */ /* 0x000ee8000c1e9b00 */
[----:B------:R-:W3:Y:S04]  /*63b0*/  LDG.E.64 R80, desc[UR8][R24.64+-0x10] ;  /* 0xfffff00818507981 */ /* 0x000ee8000c1e1b00 */
[----:B------:R-:W3:Y:S01]  /*63c0*/  LDG.E.64.CONSTANT R66, desc[UR8][R56.64+0x10] ;  /* 0x0000100838427981 */ /* 0x000ee2000c1e9b00 */
[----:B------:R-:W-:-:S03]  /*63d0*/  IMAD.X R75, R65, 0x1, R217, P0 ;  /* 0x00000001414b7824 */ /* 0x000fc600000e06d9 */
[----:B------:R-:W3:Y:S04]  /*63e0*/  LDG.E.64 R170, desc[UR8][R44.64] ;  /* 0x000000082caa7981 */ /* 0x000ee8000c1e1b00 */
[----:B------:R-:W3:Y:S04]  /*63f0*/  LDG.E.64.CONSTANT R134, desc[UR8][R74.64+-0x988] ;  /* 0xfff678084a867981 */ /* 0x000ee8000c1e9b00 */
[----:B------:R-:W3:Y:S04]  /*6400*/  LDG.E.64.CONSTANT R154, desc[UR8][R74.64+0x978] ;  /* 0x000978084a9a7981 */ /* 0x000ee8000c1e9b00 */
[----:B------:R-:W3:Y:S04]  /*6410*/  LDG.E.64.CONSTANT R116, desc[UR8][R74.64+-0x978] ;  /* 0xfff688084a747981 */ /* 0x000ee8000c1e9b00 */
[----:B------:R-:W3:Y:S04]  /*6420*/  LDG.E.64.CONSTANT R148, desc[UR8][R74.64+-0x1308] ;  /* 0xffecf8084a947981 */ /* 0x000ee8000c1e9b00 */
[----:B------:R-:W3:Y:S04]  /*6430*/  LDG.E.64.CONSTANT R144, desc[UR8][R74.64+0x12f8] ;  /* 0x0012f8084a907981 */ /* 0x000ee8000c1e9b00 */
[----:B------:R-:W3:Y:S04]  /*6440*/  LDG.E.64.CONSTANT R136, desc[UR8][R74.64+-0x990] ;  /* 0xfff670084a887981 */ /* 0x000ee8000c1e9b00 */
[----:B------:R-:W3:Y:S01]  /*6450*/  LDG.E.64.CONSTANT R130, desc[UR8][R74.64+-0x970] ;  /* 0xfff690084a827981 */ /* 0x000ee2000c1e9b00 */
[----:B------:R-:W-:-:S03]  /*6460*/  IADD3 R22, P0, PT, R18, R221, RZ ;  /* 0x000000dd12167210 */ /* 0x000fc60007f1e0ff */
[----:B------:R-:W3:Y:S04]  /*6470*/  LDG.E.64.CONSTANT R152, desc[UR8][R74.64+-0x1310] ;  /* 0xffecf0084a987981 */ /* 0x000ee8000c1e9b00 */
[----:B------:R-:W3:Y:S04]  /*6480*/  LDG.E.64.CONSTANT R140, desc[UR8][R74.64+0x12f0] ;  /* 0x0012f0084a8c7981 */ /* 0x000ee8000c1e9b00 */
[----:B------:R-:W3:Y:S04]  /*6490*/  LDG.E.64.CONSTANT R106, desc[UR8][R74.64+0x970] ;  /* 0x000970084a6a7981 */ /* 0x000ee8000c1e9b00 */
[----:B------:R-:W3:Y:S04]  /*64a0*/  LDG.E.64.CONSTANT R150, desc[UR8][R74.64+-0x12f8] ;  /* 0xffed08084a967981 */ /* 0x000ee8000c1e9b00 */
[----:B------:R-:W3:Y:S04]  /*64b0*/  LDG.E.64.CONSTANT R138, desc[UR8][R74.64+0x988] ;  /* 0x000988084a8a7981 */ /* 0x000ee8000c1e9b00 */
[----:B------:R-:W3:Y:S04]  /*64c0*/  LDG.E.64.CONSTANT R100, desc[UR8][R74.64+0x1308] ;  /* 0x001308084a647981 */ /* 0x000ee8000c1e9b00 */
[----:B------:R-:W3:Y:S04]  /*64d0*/  LDG.E.64.CONSTANT R132, desc[UR8][R74.64+-0x12f0] ;  /* 0xffed10084a847981 */ /* 0x000ee8000c1e9b00 */
[----:B------:R-:W3:Y:S01]  /*64e0*/  LDG.E.64.CONSTANT R128, desc[UR8][R74.64+0x990] ;  /* 0x000990084a807981 */ /* 0x000ee2000c1e9b00 */
[----:B------:R-:W-:Y:S01]  /*64f0*/  IMAD.X R23, R19, 0x1, R68, P0 ;  /* 0x0000000113177824 */ /* 0x000fe200000e0644 */
[----:B------:R-:W-:-:S02]  /*6500*/  IADD3 R164, P0, PT, R18, R223, RZ ;  /* 0x000000df12a47210 */ /* 0x000fc40007f1e0ff */
[----:B------:R-:W3:Y:S01]  /*6510*/  LDG.E.64.CONSTANT R182, desc[UR8][R56.64+-0x1300] ;  /* 0xffed000838b67981 */ /* 0x000ee2000c1e9b00 */
[----:B------:R-:W-:Y:S02]  /*6520*/  IADD3 R38, P1, PT, R0, R223, RZ ;  /* 0x000000df00267210 */ /* 0x000fe40007f3e0ff */
[----:B------:R-:W-:Y:S01]  /*6530*/  IMAD.X R165, R19, 0x1, R216, P0 ;  /* 0x0000000113a57824 */ /* 0x000fe200000e06d8 */
[----:B------:R-:W3:Y:S01]  /*6540*/  LDG.E.64.CONSTANT R172, desc[UR8][R56.64+0x980] ;  /* 0x0009800838ac7981 */ /* 0x000ee2000c1e9b00 */
[----:B------:R-:W-:-:S03]  /*6550*/  IADD3.X R39, PT, PT, R217, R216, RZ, P1, !PT ;  /* 0x000000d8d9277210 */ /* 0x000fc60000ffe4ff */
[----:B------:R-:W3:Y:S04]  /*6560*/  LDG.E.64.CONSTANT R50, desc[UR8][R22.64+-0xb4800] ;  /* 0xf4b8000816327981 */ /* 0x000ee8000c1e9b00 */
[----:B------:R-:W3:Y:S04]  /*6570*/  LDG.E.64.CONSTANT R26, desc[UR8][R38.64+0x168680] ;  /* 0x16868008261a7981 */ /* 0x000ee8000c1e9b00 */
[----:B------:R-:W3:Y:S04]  /*6580*/  LDG.E.64.CONSTANT R120, desc[UR8][R38.64+0xb3e80] ;  /* 0x0b3e800826787981 */ /* 0x000ee8000c1e9b00 */
[----:B------:R-:W3:Y:S04]  /*6590*/  LDG.E.64.CONSTANT R104, desc[UR8][R164.64+-0x169980] ;  /* 0xe9668008a4687981 */ /* 0x000ee8000c1e9b00 */
[----:B------:R-:W3:Y:S04]  /*65a0*/  LDG.E.64.CONSTANT R70, desc[UR8][R164.64+-0xb5180] ;  /* 0xf4ae8008a4467981 */ /* 0x000ee8000c1e9b00 */
[----:B------:R-:W3:Y:S04]  /*65b0*/  LDG.E.64.CONSTANT R88, desc[UR8][R56.64+0x1300] ;  /* 0x0013000838587981 */ /* 0x000ee8000c1e9b00 */
[----:B0-----:R-:W3:Y:S04]  /*65c0*/  LDG.E.64.CONSTANT R158, desc[UR8][R22.64+-0x169000] ;  /* 0xe9700008169e7981 */ /* 0x001ee8000c1e9b00 */
[----:B------:R-:W3:Y:S04]  /*65d0*/  LDG.E.64.CONSTANT R92, desc[UR8][R74.64+0x1310] ;  /* 0x001310084a5c7981 */ /* 0x000ee8000c1e9b00 */
[----:B------:R-:W3:Y:S04]  /*65e0*/  LDG.E.64.CONSTANT R72, desc[UR8][R164.64+-0xb5b00] ;  /* 0xf4a50008a4487981 */ /* 0x000ee8000c1e9b00 */
[----:B------:R-:W3:Y:S04]  /*65f0*/  LDG.E.64.CONSTANT R48, desc[UR8][R164.64+-0xb3e80] ;  /* 0xf4c18008a4307981 */ /* 0x000ee8000c1e9b00 */
[----:B------:R-:W3:Y:S04]  /*6600*/  LDG.E.64.CONSTANT R58, desc[UR8][R164.64+-0xb3500] ;  /* 0xf4cb0008a43a7981 */ /* 0x000ee8000c1e9b00 */
[----:B------:R-:W3:Y:S04]  /*6610*/  LDG.E.64 R102, desc[UR8][R24.64] ;  /* 0x0000000818667981 */ /* 0x000ee8000c1e1b00 */
[----:B------:R-:W3:Y:S04]  /*6620*/  LDG.E.64.CONSTANT R60, desc[UR8][R54.64+0x169000] ;  /* 0x16900008363c7981 */ /* 0x000ee8000c1e9b00 */
[----:B------:R-:W3:Y:S04]  /*6630*/  LDG.E.64.CONSTANT R18, desc[UR8][R38.64+0x169980] ;  /* 0x1699800826127981 */ /* 0x000ee8000c1e9b00 */
[----:B------:R-:W3:Y:S04]  /*6640*/  LDG.E.64.CONSTANT R124, desc[UR8][R164.64+-0x168680] ;  /* 0xe9798008a47c7981 */ /* 0x000ee8000c1e9b00 */
[----:B------:R-:W3:Y:S04]  /*6650*/  LDG.E.64.CONSTANT R98, desc[UR8][R38.64+0xb5180] ;  /* 0x0b51800826627981 */ /* 0x000ee8000c1e9b00 */
[----:B------:R-:W3:Y:S04]  /*6660*/  LDG.E.64.CONSTANT R20, desc[UR8][R38.64+0x167d00] ;  /* 0x167d000826147981 */ /* 0x000ee8000c1e9b00 */
[----:B------:R-:W3:Y:S04]  /*6670*/  LDG.E.64.CONSTANT R114, desc[UR8][R38.64+0xb3500] ;  /* 0x0b35000826727981 */ /* 0x000ee8000c1e9b00 */
[----:B------:R-:W3:Y:S04]  /*6680*/  LDG.E.64.CONSTANT R110, desc[UR8][R164.64+-0x16a300] ;  /* 0xe95d0008a46e7981 */ /* 0x000ee8000c1e9b00 */
[----:B------:R0:W3:Y:S04]  /*6690*/  LDG.E.64.CONSTANT R78, desc[UR8][R164.64+-0x167d00] ;  /* 0xe9830008a44e7981 */ /* 0x0000e8000c1e9b00 */
[----:B------:R-:W3:Y:S04]  /*66a0*/  LDG.E.64.CONSTANT R22, desc[UR8][R38.64+0x16a300] ;  /* 0x16a3000826167981 */ /* 0x000ee8000c1e9b00 */
[----:B------:R-:W3:Y:S04]  /*66b0*/  LDG.E.64.CONSTANT R82, desc[UR8][R38.64+0xb5b00] ;  /* 0x0b5b000826527981 */ /* 0x000ee8000c1e9b00 */
[----:B------:R-:W3:Y:S04]  /*66c0*/  LDG.E.64.CONSTANT R52, desc[UR8][R56.64+0xb4800] ;  /* 0x0b48000838347981 */ /* 0x000ee8000c1e9b00 */
[----:B------:R-:W3:Y:S01]  /*66d0*/  LDG.E.64.CONSTANT R40, desc[UR8][R56.64+0x169000] ;  /* 0x1690000838287981 */ /* 0x000ee2000c1e9b00 */
[----:B------:R-:W-:-:S05]  /*66e0*/  IADD3 R28, P0, PT, R0, R227, RZ ;  /* 0x000000e3001c7210 */ /* 0x000fca0007f1e0ff */
[----:B------:R-:W-:-:S05]  /*66f0*/  IMAD.X R29, R217, 0x1, R222, P0 ;  /* 0x00000001d91d7824 */ /* 0x000fca00000e06de */
[----:B------:R-:W3:Y:S01]  /*6700*/  LDG.E.64 R76, desc[UR8][R28.64] ;  /* 0x000000081c4c7981 */ /* 0x000ee2000c1e1b00 */
[----:B--2---:R-:W-:Y:S02]  /*6710*/  DMUL R196, R198, R184 ;  /* 0x000000b8c6c47228 */ /* 0x004fe40000000000 */
[----:B----4-:R-:W-:-:S06]  /*6720*/  DMUL R36, R34, 3 ;  /* 0x4008000022247828 */ /* 0x010fcc0000000000 */
[----:B---3--:R-:W-:Y:S02]  /*6730*/  DFMA R156, R200, R192, R196 ;  /* 0x000000c0c89c722b */ /* 0x008fe400000000c4 */
[----:B0-----:R-:W-:-:S06]  /*6740*/  DMUL R164, R214, 3 ;  /* 0x40080000d6a47828 */ /* 0x001fcc0000000000 */
[----:B------:R-:W-:Y:S02]  /*6750*/  DFMA R156, R36, R90, R156 ;  /* 0x0000005a249c722b */ /* 0x000fe4000000009c */
[----:B------:R-:W-:Y:S02]  /*6760*/  DMUL R166, R34, 0.75 ;  /* 0x3fe8000022a67828 */ /* 0x000fe40000000000 */
[----:B------:R-:W-:-:S04]  /*6770*/  DMUL R178, R192, R122 ;  /* 0x0000007ac0b27228 */ /* 0x000fc80000000000 */
[----:B------:R-:W-:Y:S02]  /*6780*/  DFMA R156, R194, R164, R156 ;  /* 0x000000a4c29c722b */ /* 0x000fe4000000009c */
[----:B------:R-:W-:Y:S02]  /*6790*/  DMUL R164, R142, R202 ;  /* 0x000000ca8ea47228 */ /* 0x000fe40000000000 */
[----:B------:R-:W-:Y:S02]  /*67a0*/  DMUL R214, R214, R194 ;  /* 0x000000c2d6d67228 */ /* 0x000fe40000000000 */
[----:B------:R-:W-:Y:S02]  /*67b0*/  DMUL R190, R160, R206 ;  /* 0x000000cea0be7228 */ /* 0x000fe40000000000 */
[----:B------:R-:W-:Y:S02]  /*67c0*/  DFMA R178, R156, 2, R178 ;  /* 0x400000009cb2782b */ /* 0x000fe400000000b2 */
[----:B------:R-:W-:-:S02]  /*67d0*/  DFMA R210, R146, R232, R164 ;  /* 0x000000e892d2722b */ /* 0x000fc400000000a4 */
[--C-:B------:R-:W-:Y:S02]  /*67e0*/  DFMA R156, -R166, R90, R214.reuse ;  /* 0x0000005aa69c722b */ /* 0x100fe400000001d6 */
[----:B------:R-:W-:Y:S02]  /*67f0*/  DMUL R198, R198, 3 ;  /* 0x40080000c6c67828 */ /* 0x000fe40000000000 */
[----:B------:R-:W-:Y:S02]  /*6800*/  DFMA R214, R168, R84, R214 ;  /* 0x00000054a8d6722b */ /* 0x000fe400000000d6 */
[----:B------:R-:W-:Y:S02]  /*6810*/  DMUL R208, R160, 3 ;  /* 0x40080000a0d07828 */ /* 0x000fe40000000000 */
[----:B------:R-:W-:Y:S02]  /*6820*/  DMUL R200, R200, 0.75 ;  /* 0x3fe80000c8c87828 */ /* 0x000fe40000000000 */
[----:B------:R-:W-:-:S02]  /*6830*/  DFMA R234, -R166, R94, R190 ;  /* 0x0000005ea6ea722b */ /* 0x000fc400000001be */
[----:B------:R-:W-:Y:S02]  /*6840*/  DFMA R210, R94, R36, R210 ;  /* 0x000000245ed2722b */ /* 0x000fe400000000d2 */
[----:B------:R-:W-:Y:S02]  /*6850*/  DMUL R204, R142, 3 ;  /* 0x400800008ecc7828 */ /* 0x000fe40000000000 */
[----:B------:R-:W-:Y:S02]  /*6860*/  DFMA R190, R126, R180, R190 ;  /* 0x000000b47ebe722b */ /* 0x000fe400000000be */
[C---:B------:R-:W-:Y:S02]  /*6870*/  DFMA R198, R184.reuse, R198, R214 ;  /* 0x000000c6b8c6722b */ /* 0x040fe400000000d6 */
[----:B------:R-:W-:Y:S02]  /*6880*/  DMUL R212, R184, R118 ;  /* 0x00000076b8d47228 */ /* 0x000fe40000000000 */
[----:B------:R-:W-:-:S02]  /*6890*/  DFMA R208, R206, R208, R210 ;  /* 0x000000d0ced0722b */ /* 0x000fc400000000d2 */
[----:B------:R-:W-:Y:S02]  /*68a0*/  DFMA R200, -R200, R192, R156 ;  /* 0x000000c0c8c8722b */ /* 0x000fe4000000019c */
[----:B------:R-:W-:Y:S02]  /*68b0*/  DFMA R190, R202, R204, R190 ;  /* 0x000000cccabe722b */ /* 0x000fe400000000be */
[----:B------:R-:W-:Y:S02]  /*68c0*/  DMUL R156, R86, 3 ;  /* 0x40080000569c7828 */ /* 0x000fe40000000000 */
[----:B------:R-:W-:Y:S02]  /*68d0*/  DADD R206, R178, R212 ;  /* 0x00000000b2ce7229 */ /* 0x000fe400000000d4 */
[----:B------:R-:W-:Y:S02]  /*68e0*/  DMUL R202, R168, 0.75 ;  /* 0x3fe80000a8ca7828 */ /* 0x000fe40000000000 */
[----:B------:R-:W-:-:S02]  /*68f0*/  DMUL R168, R194, R30 ;  /* 0x0000001ec2a87228 */ /* 0x000fc40000000000 */
[----:B------:R-:W-:Y:S02]  /*6900*/  DFMA R198, R36, R90, R198 ;  /* 0x0000005a24c6722b */ /* 0x000fe400000000c6 */
[----:B------:R-:W-:Y:S02]  /*6910*/  DMUL R178, R30, 3 ;  /* 0x400800001eb27828 */ /* 0x000fe40000000000 */
[----:B------:R-:W-:Y:S02]  /*6920*/  DFMA R206, R90, R156, R206 ;  /* 0x0000009c5ace722b */ /* 0x000fe400000000ce */
[----:B------:R-:W-:Y:S02]  /*6930*/  DADD R204, -R46, R186 ;  /* 0x000000002ecc7229 */ /* 0x000fe400000001ba */
[----:B------:R-:W-:Y:S02]  /*6940*/  DFMA R186, -R166, R90, R196 ;  /* 0x0000005aa6ba722b */ /* 0x000fe400000001c4 */
[----:B------:R-:W-:-:S02]  /*6950*/  DMUL R86, R86, 0.75 ;  /* 0x3fe8000056567828 */ /* 0x000fc40000000000 */
[--C-:B------:R-:W-:Y:S02]  /*6960*/  DFMA R200, R200, 2, R168.reuse ;  /* 0x40000000c8c8782b */ /* 0x100fe400000000a8 */
[----:B------:R-:W-:Y:S02]  /*6970*/  DFMA R198, R198, 2, R168 ;  /* 0x40000000c6c6782b */ /* 0x000fe400000000a8 */
[----:B------:R-:W-:Y:S02]  /*6980*/  DMUL R230, R146, 0.75 ;  /* 0x3fe8000092e67828 */ /* 0x000fe40000000000 */
[----:B------:R-:W-:Y:S02]  /*6990*/  DFMA R178, R194, R178, R206 ;  /* 0x000000b2c2b2722b */ /* 0x000fe400000000ce */
[----:B------:R-:W-:Y:S02]  /*69a0*/  DADD R194, -R46, R162 ;  /* 0x000000002ec27229 */ /* 0x000fe400000001a2 */
[----:B------:R-:W-:-:S02]  /*69b0*/  DFMA R186, R84, -R202, R186 ;  /* 0x800000ca54ba722b */ /* 0x000fc400000000ba */
[----:B------:R-:W-:Y:S02]  /*69c0*/  DMUL R168, R122, 0.75 ;  /* 0x3fe800007aa87828 */ /* 0x000fe40000000000 */
[----:B------:R-:W-:Y:S02]  /*69d0*/  DMUL R196, R118, 3 ;  /* 0x4008000076c47828 */ /* 0x000fe40000000000 */
[----:B------:R-:W-:Y:S02]  /*69e0*/  DFMA R200, R90, -R86, R200 ;  /* 0x800000565ac8722b */ /* 0x000fe400000000c8 */
[----:B------:R-:W-:Y:S02]  /*69f0*/  DFMA R198, R84, R96, R198 ;  /* 0x0000006054c6722b */ /* 0x000fe400000000c6 */
[----:B------:R-:W-:Y:S02]  /*6a00*/  DMUL R162, R32, R108 ;  /* 0x0000006c20a27228 */ /* 0x000fe40000000000 */
[----:B------:R-:W-:-:S02]  /*6a10*/  DFMA R230, -R230, R232, R234 ;  /* 0x000000e8e6e6722b */ /* 0x000fc400000001ea */
[----:B------:R-:W-:Y:S02]  /*6a20*/  DMUL R208, R208, R204 ;  /* 0x000000ccd0d07228 */ /* 0x000fe40000000000 */
[----:B------:R-:W-:Y:S02]  /*6a30*/  DADD R188, R188, -R46 ;  /* 0x00000000bcbc7229 */ /* 0x000fe4000000082e */
[----:B------:R-:W-:Y:S02]  /*6a40*/  DMUL R194, R178, R194 ;  /* 0x000000c2b2c27228 */ /* 0x000fe40000000000 */
[----:B------:R-:W-:Y:S02]  /*6a50*/  DFMA R192, R192, -R168, R200 ;  /* 0x800000a8c0c0722b */ /* 0x000fe400000000c8 */
[----:B------:R-:W-:Y:S02]  /*6a60*/  DFMA R186, R186, 2, R212 ;  /* 0x40000000baba782b */ /* 0x000fe400000000d4 */
[----:B------:R-:W-:-:S02]  /*6a70*/  DFMA R196, R184, R196, R198 ;  /* 0x000000c4b8c4722b */ /* 0x000fc400000000c6 */
[----:B------:R-:W-:Y:S02]  /*6a80*/  DFMA R178, R112, R174, R162 ;  /* 0x000000ae70b2722b */ /* 0x000fe400000000a2 */
[----:B------:R-:W-:Y:S02]  /*6a90*/  DFMA R208, R230, R188, R208 ;  /* 0x000000bce6d0722b */ /* 0x000fe400000000d0 */
[----:B------:R-:W-:Y:S02]  /*6aa0*/  DMUL R168, R126, 0.75 ;  /* 0x3fe800007ea87828 */ /* 0x000fe40000000000 */
[----:B------:R-:W-:Y:S02]  /*6ab0*/  DADD R184, -R46, R176 ;  /* 0x000000002eb87229 */ /* 0x000fe400000001b0 */
[----:B------:R-:W-:Y:S02]  /*6ac0*/  DFMA R164, -R166, R94, R164 ;  /* 0x0000005ea6a4722b */ /* 0x000fe400000001a4 */
[----:B------:R-:W-:-:S02]  /*6ad0*/  DFMA R190, R94, R36, R190 ;  /* 0x000000245ebe722b */ /* 0x000fc400000000be */
[----:B------:R-:W-:Y:S02]  /*6ae0*/  DMUL R176, R62, 3 ;  /* 0x400800003eb07828 */ /* 0x000fe40000000000 */
[----:B------:R-:W-:Y:S02]  /*6af0*/  DFMA R178, R36, R80, R178 ;  /* 0x0000005024b2722b */ /* 0x000fe400000000b2 */
[----:B------:R-:W-:Y:S02]  /*6b00*/  DFMA R186, R90, -R86, R186 ;  /* 0x800000565aba722b */ /* 0x000fe400000000ba */
[----:B------:R-:W-:Y:S02]  /*6b10*/  DFMA R164, R180, -R168, R164 ;  /* 0x800000a8b4a4722b */ /* 0x000fe400000000a4 */
[----:B------:R-:W-:Y:S02]  /*6b20*/  DFMA R184, R190, R184, R208 ;  /* 0x000000b8beb8722b */ /* 0x000fe400000000d0 */
[----:B------:R-:W-:-:S02]  /*6b30*/  DADD R86, -R46, R66 ;  /* 0x000000002e567229 */ /* 0x000fc40000000142 */
[----:B------:R-:W-:Y:S02]  /*6b40*/  DFMA R176, R170, R176, R178 ;  /* 0x000000b0aab0722b */ /* 0x000fe400000000b2 */
[----:B------:R-:W-:Y:S02]  /*6b50*/  DMUL R170, R62, R170 ;  /* 0x000000aa3eaa7228 */ /* 0x000fe40000000000 */
[----:B------:R-:W-:Y:S02]  /*6b60*/  DADD R188, -R134, R154 ;  /* 0x0000000086bc7229 */ /* 0x000fe4000000019a */
[----:B------:R-:W-:Y:S02]  /*6b70*/  DFMA R86, R164, R86, R184 ;  /* 0x00000056a456722b */ /* 0x000fe400000000b8 */
[----:B------:R-:W-:Y:S02]  /*6b80*/  DADD R164, -R134, R116 ;  /* 0x0000000086a47229 */ /* 0x000fe40000000174 */
[----:B------:R-:W-:-:S02]  /*6b90*/  DADD R180, R148, -R144 ;  /* 0x0000000094b47229 */ /* 0x000fc40000000890 */
[----:B------:R-:W-:Y:S02]  /*6ba0*/  DADD R134, R136, -R130 ;  /* 0x0000000088867229 */ /* 0x000fe40000000882 */
[----:B------:R-:W-:Y:S02]  /*6bb0*/  DFMA R196, R90, R156, R196 ;  /* 0x0000009c5ac4722b */ /* 0x000fe400000000c4 */
[----:B------:R-:W-:Y:S02]  /*6bc0*/  DMUL R156, R112, 0.75 ;  /* 0x3fe80000709c7828 */ /* 0x000fe40000000000 */
[----:B------:R-:W-:Y:S02]  /*6bd0*/  DFMA R66, -R166, R80, R170 ;  /* 0x00000050a642722b */ /* 0x000fe400000001aa */
[----:B------:R-:W-:Y:S02]  /*6be0*/  DFMA R180, R188, 8, R180 ;  /* 0x40200000bcb4782b */ /* 0x000fe400000000b4 */
[----:B------:R-:W-:-:S02]  /*6bf0*/  DFMA R134, R164, 8, R134 ;  /* 0x40200000a486782b */ /* 0x000fc40000000086 */
[----:B------:R-:W-:Y:S01]  /*6c00*/  DADD R136, -R136, R106 ;  /* 0x0000000088887229 */ /* 0x000fe2000000016a */
[----:B------:R-:W-:Y:S01]  /*6c10*/  UMOV UR4, 0x1c71c71c ;  /* 0x1c71c71c00047882 */ /* 0x000fe20000000000 */
[----:B------:R-:W-:Y:S01]  /*6c20*/  DFMA R66, -R156, R174, R66 ;  /* 0x000000ae9c42722b */ /* 0x000fe20000000142 */
[----:B------:R-:W-:Y:S01]  /*6c30*/  UMOV UR5, 0x3f7c71c7 ;  /* 0x3f7c71c700057882 */ /* 0x000fe20000000000 */
[----:B------:R-:W-:Y:S01]  /*6c40*/  DADD R156, R152, -R140 ;  /* 0x00000000989c7229 */ /* 0x000fe2000000088c */
[----:B------:R-:W-:Y:S01]  /*6c50*/  UMOV UR6, 0x55555555 ;  /* 0x5555555500067882 */ /* 0x000fe20000000000 */
[----:B------:R-:W-:Y:S01]  /*6c60*/  DADD R148, -R148, R150 ;  /* 0x0000000094947229 */ /* 0x000fe20000000196 */
[----:B------:R-:W-:Y:S01]  /*6c70*/  UMOV UR7, 0x3fc55555 ;  /* 0x3fc5555500077882 */ /* 0x000fe20000000000 */
[----:B------:R-:W-:Y:S01]  /*6c80*/  DADD R116, -R116, R138 ;  /* 0x0000000074747229 */ /* 0x000fe2000000018a */
[----:B------:R-:W-:Y:S01]  /*6c90*/  UMOV UR10, 0xd6ac6977 ;  /* 0xd6ac6977000a7882 */ /* 0x000fe20000000000 */
[----:B------:R-:W-:Y:S01]  /*6ca0*/  DMUL R180, R160, R180 ;  /* 0x000000b4a0b47228 */ /* 0x000fe20000000000 */
[----:B------:R-:W-:Y:S01]  /*6cb0*/  UMOV UR11, 0x3fb2b324 ;  /* 0x3fb2b324000b7882 */ /* 0x000fe20000000000 */
[----:B------:R-:W-:Y:S01]  /*6cc0*/  DADD R150, R150, -R100 ;  /* 0x0000000096967229 */ /* 0x000fe20000000864 */
[----:B------:R-:W2:Y:S01]  /*6cd0*/  LDG.E.64.CONSTANT R174, desc[UR8][R54.64+0xb3500] ;  /* 0x0b35000836ae7981 */ /* 0x000ea2000c1e9b00 */
[----:B------:R-:W-:-:S02]  /*6ce0*/  DADD R152, R152, -R132 ;  /* 0x0000000098987229 */ /* 0x000fc40000000884 */
[----:B------:R-:W-:Y:S01]  /*6cf0*/  DMUL R134, R30, R134 ;  /* 0x000000861e867228 */ /* 0x000fe20000000000 */
[----:B------:R-:W3:Y:S01]  /*6d00*/  LDG.E.64.CONSTANT R164, desc[UR8][R56.64+0xb47f0] ;  /* 0x0b47f00838a47981 */ /* 0x000ee2000c1e9b00 */
[----:B------:R-:W-:Y:S02]  /*6d10*/  DADD R138, -R154, R138 ;  /* 0x000000009a8a7229 */ /* 0x000fe4000000018a */
[----:B------:R-:W-:Y:S01]  /*6d20*/  DADD R106, R106, -R128 ;  /* 0x000000006a6a7229 */ /* 0x000fe20000000880 */
[----:B------:R-:W4:Y:S01]  /*6d30*/  LDG.E.64.CONSTANT R154, desc[UR8][R56.64+0xb5180] ;  /* 0x0b518008389a7981 */ /* 0x000f22000c1e9b00 */
[----:B------:R-:W-:Y:S02]  /*6d40*/  DADD R182, -R46, R182 ;  /* 0x000000002eb67229 */ /* 0x000fe400000001b6 */
[----:B------:R-:W-:Y:S01]  /*6d50*/  DFMA R136, R136, 8, R156 ;  /* 0x402000008888782b */ /* 0x000fe2000000009c */
[----:B------:R-:W4:Y:S01]  /*6d60*/  LDG.E.64.CONSTANT R160, desc[UR8][R56.64+0x21d800] ;  /* 0x21d8000838a07981 */ /* 0x000f22000c1e9b00 */
[----:B------:R-:W-:-:S02]  /*6d70*/  DMUL R180, R180, 8 ;  /* 0x40200000b4b47828 */ /* 0x000fc40000000000 */
[----:B------:R-:W-:Y:S01]  /*6d80*/  DFMA R116, R116, 8, R150 ;  /* 0x402000007474782b */ /* 0x000fe20000000096 */
[----:B------:R-:W2:Y:S01]  /*6d90*/  LDG.E.64.CONSTANT R156, desc[UR8][R56.64+0xb47f8] ;  /* 0x0b47f808389c7981 */ /* 0x000ea2000c1e9b00 */
[----:B------:R-:W-:Y:S02]  /*6da0*/  DFMA R148, R148, 8, R152 ;  /* 0x402000009494782b */ /* 0x000fe40000000098 */
[----:B------:R-:W-:Y:S01]  /*6db0*/  DMUL R134, R134, 8 ;  /* 0x4020000086867828 */ /* 0x000fe20000000000 */
[----:B------:R-:W4:Y:S01]  /*6dc0*/  LDG.E.64.CONSTANT R152, desc[UR8][R56.64+0xb4808] ;  /* 0x0b48080838987981 */ /* 0x000f22000c1e9b00 */
[----:B------:R-:W-:Y:S02]  /*6dd0*/  DFMA R106, R138, 8, R106 ;  /* 0x402000008a6a782b */ /* 0x000fe4000000006a */
[----:B------:R-:W-:Y:S01]  /*6de0*/  DMUL R168, R96, 0.75 ;  /* 0x3fe8000060a87828 */ /* 0x000fe20000000000 */
[----:B------:R-:W4:Y:S01]  /*6df0*/  LDG.E.64.CONSTANT R150, desc[UR8][R56.64+0xb4810] ;  /* 0x0b48100838967981 */ /* 0x000f22000c1e9b00 */
[----:B------:R-:W-:-:S02]  /*6e00*/  DFMA R182, R192, R182, R194 ;  /* 0x000000b6c0b6722b */ /* 0x000fc400000000c2 */
[C---:B------:R-:W-:Y:S02]  /*6e10*/  DADD R172, -R46.reuse, R172 ;  /* 0x000000002eac7229 */ /* 0x040fe400000001ac */
[----:B------:R-:W-:Y:S02]  /*6e20*/  DADD R178, -R46, R50 ;  /* 0x000000002eb27229 */ /* 0x000fe40000000132 */
[----:B------:R-:W-:Y:S02]  /*6e30*/  DADD R128, -R130, R128 ;  /* 0x0000000082807229 */ /* 0x000fe40000000180 */
[----:B------:R-:W-:Y:S02]  /*6e40*/  DADD R130, R104, -R26 ;  /* 0x0000000068827229 */ /* 0x000fe4000000081a */
[----:B------:R-:W-:Y:S02]  /*6e50*/  DADD R138, -R70, R120 ;  /* 0x00000000468a7229 */ /* 0x000fe40000000178 */
[----:B------:R-:W-:-:S02]  /*6e60*/  DFMA R136, R146, R136, -R180 ;  /* 0x000000889288722b */ /* 0x000fc400000008b4 */
[----:B------:R-:W-:Y:S01]  /*6e70*/  DMUL R116, R142, R116 ;  /* 0x000000748e747228 */ /* 0x000fe20000000000 */
[----:B------:R-:W4:Y:S01]  /*6e80*/  LDG.E.64.CONSTANT R146, desc[UR8][R56.64+0xb3e80] ;  /* 0x0b3e800838927981 */ /* 0x000f22000c1e9b00 */
[----:B------:R-:W-:Y:S02]  /*6e90*/  DFMA R134, R122, R148, -R134 ;  /* 0x000000947a86722b */ /* 0x000fe40000000886 */
[----:B------:R-:W-:Y:S01]  /*6ea0*/  DMUL R106, R118, R106 ;  /* 0x0000006a766a7228 */ /* 0x000fe20000000000 */
[----:B------:R-:W4:Y:S01]  /*6eb0*/  LDG.E.64.CONSTANT R148, desc[UR8][R38.64+0x21eb00] ;  /* 0x21eb000826947981 */ /* 0x000f22000c1e9b00 */
[----:B------:R-:W-:Y:S02]  /*6ec0*/  DFMA R168, R84, -R168, R186 ;  /* 0x800000a854a8722b */ /* 0x000fe400000000ba */
[----:B------:R-:W-:Y:S01]  /*6ed0*/  DFMA R84, R196, R172, R182 ;  /* 0x000000acc454722b */ /* 0x000fe200000000b6 */
[----:B------:R-:W4:Y:S01]  /*6ee0*/  LDG.E.64.CONSTANT R142, desc[UR8][R56.64+0xb5b00] ;  /* 0x0b5b0008388e7981 */ /* 0x000f22000c1e9b00 */
[----:B------:R-:W-:-:S02]  /*6ef0*/  DADD R88, -R46, R88 ;  /* 0x000000002e587229 */ /* 0x000fc40000000158 */
[----:B------:R-:W-:Y:S01]  /*6f00*/  DMUL R176, R176, R178 ;  /* 0x000000b2b0b07228 */ /* 0x000fe20000000000 */
[----:B------:R-:W4:Y:S01]  /*6f10*/  LDG.E.64.CONSTANT R172, desc[UR8][R54.64+0xb5b00] ;  /* 0x0b5b000836ac7981 */ /* 0x000f22000c1e9b00 */
[----:B------:R-:W-:Y:S02]  /*6f20*/  DADD R158, -R46, R158 ;  /* 0x000000002e9e7229 */ /* 0x000fe4000000019e */
[----:B------:R-:W-:Y:S01]  /*6f30*/  DADD R132, R132, -R92 ;  /* 0x0000000084847229 */ /* 0x000fe2000000085c */
[----:B------:R-:W3:Y:S01]  /*6f40*/  LDG.E.64.CONSTANT R178, desc[UR8][R54.64+0xb3e80] ;  /* 0x0b3e800836b27981 */ /* 0x000ee2000c1e9b00 */
[----:B------:R-:W-:Y:S02]  /*6f50*/  DFMA R130, R138, 8, R130 ;  /* 0x402000008a82782b */ /* 0x000fe40000000082 */
[----:B------:R-:W-:Y:S01]  /*6f60*/  DFMA R116, R116, 8, R136 ;  /* 0x402000007474782b */ /* 0x000fe20000000088 */
[----:B------:R-:W4:Y:S01]  /*6f70*/  LDG.E.64.CONSTANT R138, desc[UR8][R38.64+0x21c500] ;  /* 0x21c50008268a7981 */ /* 0x000f22000c1e9b00 */
[----:B------:R-:W-:-:S02]  /*6f80*/  DFMA R106, R106, 8, R134 ;  /* 0x402000006a6a782b */ /* 0x000fc40000000086 */
[----:B------:R-:W-:Y:S02]  /*6f90*/  DADD R136, -R70, R48 ;  /* 0x0000000046887229 */ /* 0x000fe40000000130 */
[----:B------:R-:W-:Y:S02]  /*6fa0*/  DADD R134, R72, -R58 ;  /* 0x0000000048867229 */ /* 0x000fe4000000083a */
[----:B------:R-:W-:Y:S02]  /*6fb0*/  DFMA R84, R168, R88, R84 ;  /* 0x00000058a854722b */ /* 0x000fe40000000054 */
[----:B------:R-:W-:Y:S01]  /*6fc0*/  DFMA R88, R66, R158, R176 ;  /* 0x0000009e4258722b */ /* 0x000fe200000000b0 */
[----:B------:R-:W4:Y:S01]  /*6fd0*/  LDG.E.64.CONSTANT R168, desc[UR8][R56.64+0xb3500] ;  /* 0x0b35000838a87981 */ /* 0x000f22000c1e9b00 */
[----:B------:R-:W-:Y:S02]  /*6fe0*/  DADD R100, -R144, R100 ;  /* 0x0000000090647229 */ /* 0x000fe40000000164 */
[----:B------:R-:W-:Y:S01]  /*6ff0*/  DADD R92, R140, -R92 ;  /* 0x000000008c5c7229 */ /* 0x000fe2000000085c */
[----:B------:R-:W4:Y:S01]  /*7000*/  LDG.E.64.CONSTANT R176, desc[UR8][R54.64+0xb5180] ;  /* 0x0b51800836b07981 */ /* 0x000f22000c1e9b00 */
[----:B------:R-:W-:-:S02]  /*7010*/  DMUL R66, R32, 3 ;  /* 0x4008000020427828 */ /* 0x000fc40000000000 */
[----:B------:R-:W-:Y:S01]  /*7020*/  DFMA R170, R60, R102, R170 ;  /* 0x000000663caa722b */ /* 0x000fe200000000aa */
[----:B------:R-:W4:Y:S01]  /*7030*/  LDG.E.64.CONSTANT R140, desc[UR8][R74.64+0xb5b10] ;  /* 0x0b5b10084a8c7981 */ /* 0x000f22000c1e9b00 */
[----:B------:R-:W-:Y:S02]  /*7040*/  DFMA R128, R128, 8, R132 ;  /* 0x402000008080782b */ /* 0x000fe40000000084 */
[----:B------:R-:W-:Y:S01]  /*7050*/  DMUL R130, R30, R130 ;  /* 0x000000821e827228 */ /* 0x000fe20000000000 */
[----:B------:R-:W4:Y:S01]  /*7060*/  LDG.E.64 R158, desc[UR8][R28.64+0xb4800] ;  /* 0x0b4800081c9e7981 */ /* 0x000f22000c1e1b00 */
[----:B------:R-:W-:Y:S02]  /*7070*/  DADD R30, R124, -R18 ;  /* 0x000000007c1e7229 */ /* 0x000fe40000000812 */
[----:B------:R-:W-:Y:S02]  /*7080*/  DADD R132, -R48, R98 ;  /* 0x0000000030847229 */ /* 0x000fe40000000162 */
[----:B------:R-:W-:-:S02]  /*7090*/  DFMA R134, R136, 8, R134 ;  /* 0x402000008886782b */ /* 0x000fc40000000086 */
[----:B------:R-:W-:Y:S01]  /*70a0*/  DFMA R170, R108, R66, R170 ;  /* 0x000000426caa722b */ /* 0x000fe200000000aa */
[----:B------:R-:W4:Y:S01]  /*70b0*/  LDG.E.64.CONSTANT R136, desc[UR8][R38.64+0x21e180] ;  /* 0x21e1800826887981 */ /* 0x000f22000c1e9b00 */
[----:B------:R-:W-:Y:S02]  /*70c0*/  DFMA R92, R100, 8, R92 ;  /* 0x40200000645c782b */ /* 0x000fe4000000005c */
[----:B------:R-:W-:Y:S02]  /*70d0*/  DADD R100, R110, -R20 ;  /* 0x000000006e647229 */ /* 0x000fe40000000814 */
[----:B------:R-:W-:Y:S02]  /*70e0*/  DADD R108, -R72, R114 ;  /* 0x00000000486c7229 */ /* 0x000fe40000000172 */
[----:B------:R-:W-:Y:S02]  /*70f0*/  DFMA R132, R132, 8, R30 ;  /* 0x402000008484782b */ /* 0x000fe4000000001e */
[----:B------:R-:W-:-:S02]  /*7100*/  DADD R104, -R104, R124 ;  /* 0x0000000068687229 */ /* 0x000fc4000000017c */
[----:B------:R-:W-:Y:S01]  /*7110*/  DADD R110, R110, -R78 ;  /* 0x000000006e6e7229 */ /* 0x000fe2000000084e */
[----:B------:R-:W4:Y:S01]  /*7120*/  LDG.E.64.CONSTANT R124, desc[UR8][R74.64+0xb3e78] ;  /* 0x0b3e78084a7c7981 */ /* 0x000f22000c1e9b00 */
[----:B------:R-:W-:Y:S02]  /*7130*/  DMUL R30, R62, R134 ;  /* 0x000000863e1e7228 */ /* 0x000fe40000000000 */
[----:B------:R-:W-:Y:S02]  /*7140*/  DFMA R100, R108, 8, R100 ;  /* 0x402000006c64782b */ /* 0x000fe40000000064 */
[----:B------:R-:W-:Y:S02]  /*7150*/  DADD R120, -R120, R98 ;  /* 0x0000000078787229 */ /* 0x000fe40000000162 */
[----:B------:R-:W-:Y:S02]  /*7160*/  DMUL R130, R130, 8 ;  /* 0x4020000082827828 */ /* 0x000fe40000000000 */
[----:B------:R-:W-:-:S02]  /*7170*/  DFMA R104, R104, 8, R110 ;  /* 0x402000006868782b */ /* 0x000fc4000000006e */
[----:B------:R-:W-:Y:S02]  /*7180*/  DADD R98, R78, -R22 ;  /* 0x000000004e627229 */ /* 0x000fe40000000816 */
[----:B------:R-:W-:Y:S02]  /*7190*/  DMUL R108, R30, 8 ;  /* 0x402000001e6c7828 */ /* 0x000fe40000000000 */
[--C-:B------:R-:W-:Y:S02]  /*71a0*/  DADD R114, R114, -R82.reuse ;  /* 0x0000000072727229 */ /* 0x100fe40000000852 */
[----:B------:R-:W-:Y:S02]  /*71b0*/  DMUL R78, R94, R90 ;  /* 0x0000005a5e4e7228 */ /* 0x000fe40000000000 */
[----:B------:R-:W-:Y:S02]  /*71c0*/  DADD R82, -R58, R82 ;  /* 0x000000003a527229 */ /* 0x000fe40000000152 */
[----:B------:R-:W-:-:S02]  /*71d0*/  DFMA R100, R122, R100, -R130 ;  /* 0x000000647a64722b */ /* 0x000fc40000000882 */
[----:B------:R-:W-:Y:S01]  /*71e0*/  DMUL R132, R118, R132 ;  /* 0x0000008476847228 */ /* 0x000fe20000000000 */
[----:B------:R-:W4:Y:S01]  /*71f0*/  LDG.E.64.CONSTANT R122, desc[UR8][R74.64+0xb5178] ;  /* 0x0b5178084a7a7981 */ /* 0x000f22000c1e9b00 */
[----:B------:R-:W-:Y:S02]  /*7200*/  DFMA R106, -R96, R92, R106 ;  /* 0x0000005c606a722b */ /* 0x000fe4000000016a */
[----:B------:R-:W-:Y:S01]  /*7210*/  DFMA R104, R112, R104, -R108 ;  /* 0x000000687068722b */ /* 0x000fe2000000086c */
[----:B------:R-:W4:Y:S01]  /*7220*/  LDG.E.64.CONSTANT R118, desc[UR8][R74.64+0xb34f0] ;  /* 0x0b34f0084a767981 */ /* 0x000f22000c1e9b00 */
[----:B------:R-:W-:Y:S02]  /*7230*/  DFMA R114, R120, 8, R114 ;  /* 0x402000007872782b */ /* 0x000fe40000000072 */
[----:B------:R-:W-:Y:S01]  /*7240*/  DMUL R92, R78, UR4 ;  /* 0x000000044e5c7c28 */ /* 0x000fe20008000000 */
[----:B------:R-:W4:Y:S01]  /*7250*/  LDG.E.64.CONSTANT R120, desc[UR8][R74.64+0xb3e70] ;  /* 0x0b3e70084a787981 */ /* 0x000f22000c1e9b00 */
[----:B------:R-:W-:-:S02]  /*7260*/  DADD R110, -R26, R18 ;  /* 0x000000001a6e7229 */ /* 0x000fc40000000112 */
[----:B------:R-:W-:Y:S01]  /*7270*/  DADD R108, R20, -R22 ;  /* 0x00000000146c7229 */ /* 0x000fe20000000816 */
[----:B------:R-:W4:Y:S01]  /*7280*/  LDG.E.64.CONSTANT R112, desc[UR8][R74.64+0xb3510] ;  /* 0x0b3510084a707981 */ /* 0x000f22000c1e9b00 */
[----:B------:R-:W-:Y:S02]  /*7290*/  DFMA R98, R82, 8, R98 ;  /* 0x402000005262782b */ /* 0x000fe40000000062 */
[----:B------:R-:W-:Y:S02]  /*72a0*/  DFMA R100, R132, 8, R100 ;  /* 0x402000008464782b */ /* 0x000fe40000000064 */
[----:B------:R-:W-:Y:S02]  /*72b0*/  DADD R82, -R46, R52 ;  /* 0x000000002e527229 */ /* 0x000fe40000000134 */
[----:B------:R-:W-:Y:S02]  /*72c0*/  DFMA R170, R36, R80, R170 ;  /* 0x0000005024aa722b */ /* 0x000fe400000000aa */
[----:B------:R-:W-:-:S02]  /*72d0*/  DMUL R84, R90, R84 ;  /* 0x000000545a547228 */ /* 0x000fc40000000000 */
[----:B------:R-:W-:Y:S02]  /*72e0*/  DFMA R162, -R166, R80, R162 ;  /* 0x00000050a6a2722b */ /* 0x000fe400000001a2 */
[----:B------:R-:W-:Y:S02]  /*72f0*/  DFMA R116, -R126, R128, R116 ;  /* 0x000000807e74722b */ /* 0x000fe40000000174 */
[----:B------:R-:W-:Y:S01]  /*7300*/  DMUL R78, R60, 0.75 ;  /* 0x3fe800003c4e7828 */ /* 0x000fe20000000000 */
[----:B------:R-:W4:Y:S01]  /*7310*/  LDG.E.64.CONSTANT R128, desc[UR8][R74.64+0xb34f8] ;  /* 0x0b34f8084a807981 */ /* 0x000f22000c1e9b00 */
[----:B------:R-:W-:Y:S02]  /*7320*/  DMUL R114, R32, R114 ;  /* 0x0000007220727228 */ /* 0x000fe40000000000 */
[----:B------:R-:W-:Y:S01]  /*7330*/  DMUL R106, R92, R106 ;  /* 0x0000006a5c6a7228 */ /* 0x000fe20000000000 */
[----:B------:R-:W4:Y:S01]  /*7340*/  LDG.E.64.CONSTANT R126, desc[UR8][R74.64+0xb5af8] ;  /* 0x0b5af8084a7e7981 */ /* 0x000f22000c1e9b00 */
[----:B------:R-:W-:-:S02]  /*7350*/  DMUL R90, R90, R80 ;  /* 0x000000505a5a7228 */ /* 0x000fc40000000000 */
[----:B------:R-:W-:Y:S02]  /*7360*/  DFMA R108, R110, 8, R108 ;  /* 0x402000006e6c782b */ /* 0x000fe4000000006c */
[----:B------:R-:W-:Y:S01]  /*7370*/  DFMA R82, R170, R82, R88 ;  /* 0x00000052aa52722b */ /* 0x000fe20000000058 */
[----:B------:R-:W4:Y:S01]  /*7380*/  LDG.E.64.CONSTANT R110, desc[UR8][R74.64+0xb3e90] ;  /* 0x0b3e90084a6e7981 */ /* 0x000f22000c1e9b00 */
[----:B------:R-:W-:Y:S02]  /*7390*/  DFMA R98, -R96, R98, R100 ;  /* 0x000000626062722b */ /* 0x000fe40000000164 */
[----:B------:R-:W-:Y:S02]  /*73a0*/  DFMA R78, R102, -R78, R162 ;  /* 0x8000004e664e722b */ /* 0x000fe400000000a2 */
[----:B------:R-:W-:Y:S01]  /*73b0*/  DFMA R106, R92, R116, R106 ;  /* 0x000000745c6a722b */ /* 0x000fe2000000006a */
[----:B------:R-:W4:Y:S01]  /*73c0*/  LDG.E.64.CONSTANT R162, desc[UR8][R42.64+0xb4800] ;  /* 0x0b4800082aa27981 */ /* 0x000f22000c1e9b00 */
[----:B------:R-:W-:-:S02]  /*73d0*/  DFMA R104, R114, 8, R104 ;  /* 0x402000007268782b */ /* 0x000fc40000000068 */
[----:B------:R-:W-:Y:S01]  /*73e0*/  DMUL R90, R90, UR4 ;  /* 0x000000045a5a7c28 */ /* 0x000fe20008000000 */
[----:B------:R-:W4:Y:S01]  /*73f0*/  LDG.E.64.CONSTANT R92, desc[UR8][R42.64+0xb3500] ;  /* 0x0b3500082a5c7981 */ /* 0x000f22000c1e9b00 */
[----:B------:R-:W-:Y:S02]  /*7400*/  DMUL R100, R60, R108 ;  /* 0x0000006c3c647228 */ /* 0x000fe40000000000 */
[----:B------:R-:W-:Y:S01]  /*7410*/  DADD R88, -R46, R40 ;  /* 0x000000002e587229 */ /* 0x000fe20000000128 */
[----:B------:R-:W4:Y:S01]  /*7420*/  LDG.E.64.CONSTANT R108, desc[UR8][R74.64+0xb3e88] ;  /* 0x0b3e88084a6c7981 */ /* 0x000f22000c1e9b00 */
[----:B------:R-:W-:Y:S02]  /*7430*/  DFMA R84, R94, R86, R84 ;  /* 0x000000565e54722b */ /* 0x000fe40000000054 */
[----:B------:R-:W-:Y:S01]  /*7440*/  DFMA R98, R90, R98, R106 ;  /* 0x000000625a62722b */ /* 0x000fe2000000006a */
[----:B------:R-:W4:Y:S01]  /*7450*/  LDG.E.64.CONSTANT R86, desc[UR8][R54.64+0xb47f8] ;  /* 0x0b47f80836567981 */ /* 0x000f22000c1e9b00 */
[----:B------:R-:W-:-:S02]  /*7460*/  DADD R104, R104, -R100 ;  /* 0x0000000068687229 */ /* 0x000fc40000000864 */
[----:B------:R-:W-:Y:S01]  /*7470*/  DFMA R78, R78, R88, R82 ;  /* 0x000000584e4e722b */ /* 0x000fe20000000052 */
[----:B------:R-:W4:Y:S04]  /*7480*/  LDG.E.64.CONSTANT R94, desc[UR8][R42.64+0xb3e80] ;  /* 0x0b3e80082a5e7981 */ /* 0x000f28000c1e9b00 */
[----:B------:R-:W4:Y:S01]  /*7490*/  LDG.E.64.CONSTANT R82, desc[UR8][R54.64+0xb4810] ;  /* 0x0b48100836527981 */ /* 0x000f22000c1e9b00 */
[----:B------:R-:W-:Y:S02]  /*74a0*/  DFMA R98, R90, R104, R98 ;  /* 0x000000685a62722b */ /* 0x000fe40000000062 */
[----:B------:R-:W-:Y:S01]  /*74b0*/  DFMA R78, R80, R78, R84 ;  /* 0x0000004e504e722b */ /* 0x000fe20000000054 */
[----:B------:R-:W4:Y:S04]  /*74c0*/  LDG.E.64.CONSTANT R90, desc[UR8][R42.64+0xb5180] ;  /* 0x0b5180082a5a7981 */ /* 0x000f28000c1e9b00 */
[----:B------:R-:W4:Y:S03]  /*74d0*/  LDG.E.64.CONSTANT R84, desc[UR8][R54.64+0xb4808] ;  /* 0x0b48080836547981 */ /* 0x000f26000c1e9b00 */
[----:B------:R-:W-:Y:S01]  /*74e0*/  DFMA R78, R78, UR6, R98 ;  /* 0x000000064e4e7c2b */ /* 0x000fe20008000062 */
[----:B------:R-:W4:Y:S04]  /*74f0*/  LDG.E.64.CONSTANT R80, desc[UR8][R54.64+0xb47f0] ;  /* 0x0b47f00836507981 */ /* 0x000f28000c1e9b00 */
[----:B------:R-:W4:Y:S03]  /*7500*/  LDG.E.64.CONSTANT R98, desc[UR8][R42.64+0xb5b00] ;  /* 0x0b5b00082a627981 */ /* 0x000f26000c1e9b00 */
[----:B------:R-:W-:Y:S01]  /*7510*/  DFMA R76, R78, UR10, R76 ;  /* 0x0000000a4e4c7c2b */ /* 0x000fe2000800004c */
[----:B------:R-:W4:Y:S04]  /*7520*/  LDG.E.64.CONSTANT R104, desc[UR8][R74.64+0xb5170] ;  /* 0x0b5170084a687981 */ /* 0x000f28000c1e9b00 */
[----:B------:R-:W4:Y:S04]  /*7530*/  LDG.E.64.CONSTANT R114, desc[UR8][R74.64+0xb5af0] ;  /* 0x0b5af0084a727981 */ /* 0x000f28000c1e9b00 */
[----:B------:R0:W-:Y:S04]  /*7540*/  STG.E.64 desc[UR8][R28.64], R76 ;  /* 0x0000004c1c007986 */ /* 0x0001e8000c101b08 */
[----:B------:R-:W4:Y:S04]  /*7550*/  LDG.E.64 R186, desc[UR8][R2.64+-0x8] ;  /* 0xfffff80802ba7981 */ /* 0x000f28000c1e1b00 */
[----:B------:R-:W4:Y:S04]  /*7560*/  LDG.E.64 R184, desc[UR8][R2.64+0x8] ;  /* 0x0000080802b87981 */ /* 0x000f28000c1e1b00 */
[----:B------:R-:W4:Y:S04]  /*7570*/  LDG.E.64 R132, desc[UR8][R4.64+0x8] ;  /* 0x0000080804847981 */ /* 0x000f28000c1e1b00 */
[----:B0-----:R-:W4:Y:S04]  /*7580*/  LDG.E.64 R76, desc[UR8][R2.64] ;  /* 0x00000008024c7981 */ /* 0x001f28000c1e1b00 */
        /* <DEDUP_REMOVED lines=10> */
[----:B------:R-:W4:Y:S04]  /*7630*/  LDG.E.64.CONSTANT R44, desc[UR8][R54.64+0x21d800] ;  /* 0x21d80008362c7981 */ /* 0x000f28000c1e9b00 */
[----:B------:R-:W4:Y:S04]  /*7640*/  LDG.E.64 R170, desc[UR8][R24.64+0x8] ;  /* 0x0000080818aa7981 */ /* 0x000f28000c1e1b00 */
[----:B------:R-:W4:Y:S04]  /*7650*/  LDG.E.64.CONSTANT R42, desc[UR8][R74.64+0xb5188] ;  /* 0x0b5188084a2a7981 */ /* 0x000f28000c1e9b00 */
[----:B------:R-:W4:Y:S04]  /*7660*/  LDG.E.64.CONSTANT R106, desc[UR8][R74.64+0xb3508] ;  /* 0x0b3508084a6a7981 */ /* 0x000f28000c1e9b00 */
[----:B------:R-:W4:Y:S04]  /*7670*/  LDG.E.64.CONSTANT R116, desc[UR8][R74.64+0xb5b08] ;  /* 0x0b5b08084a747981 */ /* 0x000f28000c1e9b00 */
[----:B------:R-:W4:Y:S04]  /*7680*/  LDG.E.64.CONSTANT R102, desc[UR8][R38.64+0x21ce80] ;  /* 0x21ce800826667981 */ /* 0x000f28000c1e9b00 */
[----:B------:R0:W4:Y:S01]  /*7690*/  LDG.E.64.CONSTANT R54, desc[UR8][R74.64+0xb5190] ;  /* 0x0b5190084a367981 */ /* 0x000122000c1e9b00 */
[----:B-----5:R-:W-:-:S02]  /*76a0*/  DADD R190, -R6, R12 ;  /* 0x0000000006be7229 */ /* 0x020fc4000000010c */
[----:B------:R-:W-:-:S08]  /*76b0*/  DADD R192, R8, -R10 ;  /* 0x0000000008c07229 */ /* 0x000fd0000000080a */
[----:B------:R-:W-:Y:S02]  /*76c0*/  DFMA R190, R192, 8, R190 ;  /* 0x40200000c0be782b */ /* 0x000fe400000000be */
[----:B------:R-:W-:-:S06]  /*76d0*/  DMUL R32, R32, 0.75 ;  /* 0x3fe8000020207828 */ /* 0x000fcc0000000000 */
[----:B------:R-:W-:-:S08]  /*76e0*/  DMUL R190, R34, R190 ;  /* 0x000000be22be7228 */ /* 0x000fd00000000000 */
[----:B------:R-:W-:-:S08]  /*76f0*/  DFMA R30, R190, -8, R30 ;  /* 0xc0200000be1e782b */ /* 0x000fd0000000001e */
[----:B------:R-:W-:Y:S02]  /*7700*/  DFMA R100, R100, 8, R30 ;  /* 0x402000006464782b */ /* 0x000fe4000000001e */
[----:B---3--:R-:W-:Y:S02]  /*7710*/  DMUL R204, R178, 3 ;  /* 0x40080000b2cc7828 */ /* 0x008fe40000000000 */
[----:B------:R-:W-:Y:S02]  /*7720*/  DADD R50, R50, -R52 ;  /* 0x0000000032327229 */ /* 0x000fe40000000834 */
[C---:B--2---:R-:W-:Y:S02]  /*7730*/  DADD R156, -R52.reuse, R156 ;  /* 0x00000000349c7229 */ /* 0x044fe4000000019c */
[C---:B------:R-:W-:Y:S02]  /*7740*/  DADD R164, -R52.reuse, R164 ;  /* 0x0000000034a47229 */ /* 0x040fe400000001a4 */
[----:B----4-:R-:W-:-:S02]  /*7750*/  DADD R152, -R52, R152 ;  /* 0x0000000034987229 */ /* 0x010fc40000000198 */
[----:B------:R-:W-:Y:S02]  /*7760*/  DADD R10, R26, -R10 ;  /* 0x000000001a0a7229 */ /* 0x000fe4000000080a */
[----:B------:R-:W-:Y:S02]  /*7770*/  DADD R8, R18, -R8 ;  /* 0x0000000012087229 */ /* 0x000fe40000000808 */
[C---:B------:R-:W-:Y:S02]  /*7780*/  DADD R146, -R52.reuse, R146 ;  /* 0x0000000034927229 */ /* 0x040fe40000000192 */
[----:B------:R-:W-:Y:S02]  /*7790*/  DADD R168, -R52, R168 ;  /* 0x0000000034a87229 */ /* 0x000fe400000001a8 */
[----:B------:R-:W-:Y:S02]  /*77a0*/  DADD R72, R72, -R138 ;  /* 0x0000000048487229 */ /* 0x000fe4000000088a */
[----:B------:R-:W-:-:S08]  /*77b0*/  DADD R48, R48, -R136 ;  /* 0x0000000030307229 */ /* 0x000fd00000000888 */
[----:B------:R-:W-:Y:S02]  /*77c0*/  DFMA R8, R8, 8, R48 ;  /* 0x402000000808782b */ /* 0x000fe40000000030 */
[----:B------:R-:W-:Y:S02]  /*77d0*/  DMUL R200, R82, 0.75 ;  /* 0x3fe8000052c87828 */ /* 0x000fe40000000000 */
[----:B0-----:R-:W-:Y:S02]  /*77e0*/  DMUL R74, R80, 0.75 ;  /* 0x3fe80000504a7828 */ /* 0x001fe40000000000 */
[----:B------:R-:W-:Y:S02]  /*77f0*/  DMUL R38, R86, R186 ;  /* 0x000000ba56267228 */ /* 0x000fe40000000000 */
[----:B------:R-:W-:-:S06]  /*7800*/  DMUL R190, R84, R184 ;  /* 0x000000b854be7228 */ /* 0x000fcc0000000000 */
[----:B------:R-:W-:Y:S02]  /*7810*/  DFMA R56, -R32, R76, R38 ;  /* 0x0000004c2038722b */ /* 0x000fe40000000126 */
[----:B------:R-:W-:Y:S02]  /*7820*/  DMUL R30, R176, R132 ;  /* 0x00000084b01e7228 */ /* 0x000fe40000000000 */
[--C-:B------:R-:W-:Y:S02]  /*7830*/  DFMA R192, R80, R188, R190.reuse ;  /* 0x000000bc50c0722b */ /* 0x100fe400000000be */
[----:B------:R-:W-:Y:S02]  /*7840*/  DFMA R190, -R32, R76, R190 ;  /* 0x0000004c20be722b */ /* 0x000fe400000001be */
[----:B------:R-:W-:Y:S02]  /*7850*/  DFMA R196, R82, R182, R38 ;  /* 0x000000b652c4722b */ /* 0x000fe40000000026 */
[----:B------:R-:W-:-:S02]  /*7860*/  DFMA R38, -R74, R188, R56 ;  /* 0x000000bc4a26722b */ /* 0x000fc40000000138 */
[----:B------:R-:W-:Y:S02]  /*7870*/  DMUL R56, R60, R130 ;  /* 0x000000823c387228 */ /* 0x000fe40000000000 */
[----:B------:R-:W-:Y:S02]  /*7880*/  DFMA R182, R182, -R200, R190 ;  /* 0x800000c8b6b6722b */ /* 0x000fe400000000be */
[----:B------:R-:W-:Y:S02]  /*7890*/  DFMA R202, R174, R134, R30 ;  /* 0x00000086aeca722b */ /* 0x000fe4000000001e */
[----:B------:R-:W-:Y:S02]  /*78a0*/  DMUL R178, R178, R144 ;  /* 0x00000090b2b27228 */ /* 0x000fe40000000000 */
[----:B------:R-:W-:Y:S02]  /*78b0*/  DFMA R190, R62, R180, R56 ;  /* 0x000000b43ebe722b */ /* 0x000fe40000000038 */
[----:B------:R-:W-:-:S02]  /*78c0*/  DMUL R194, R86, 3 ;  /* 0x4008000056c27828 */ /* 0x000fc40000000000 */
[----:B------:R-:W-:Y:S02]  /*78d0*/  DFMA R192, R66, R76, R192 ;  /* 0x0000004c42c0722b */ /* 0x000fe400000000c0 */
[----:B------:R-:W-:Y:S02]  /*78e0*/  DMUL R34, R34, R166 ;  /* 0x000000a622227228 */ /* 0x000fe40000000000 */
[-C--:B------:R-:W-:Y:S02]  /*78f0*/  DFMA R202, R66, R78.reuse, R202 ;  /* 0x0000004e42ca722b */ /* 0x080fe400000000ca */
[----:B------:R-:W-:Y:S02]  /*7900*/  DMUL R174, R174, 0.75 ;  /* 0x3fe80000aeae7828 */ /* 0x000fe40000000000 */
[----:B------:R-:W-:Y:S02]  /*7910*/  DFMA R74, -R32, R78, R178 ;  /* 0x0000004e204a722b */ /* 0x000fe400000001b2 */
[----:B------:R-:W-:-:S02]  /*7920*/  DFMA R190, R66, R88, R190 ;  /* 0x0000005842be722b */ /* 0x000fc400000000be */
[----:B------:R-:W-:Y:S02]  /*7930*/  DMUL R188, R62, 0.75 ;  /* 0x3fe800003ebc7828 */ /* 0x000fe40000000000 */
[----:B------:R-:W-:Y:S02]  /*7940*/  DFMA R186, R186, R194, R192 ;  /* 0x000000c2baba722b */ /* 0x000fe400000000c0 */
[----:B------:R-:W-:Y:S02]  /*7950*/  DFMA R62, -R32, R88, R34 ;  /* 0x00000058203e722b */ /* 0x000fe40000000122 */
[----:B------:R-:W-:Y:S02]  /*7960*/  DFMA R202, R144, R204, R202 ;  /* 0x000000cc90ca722b */ /* 0x000fe400000000ca */
[----:B------:R-:W-:Y:S02]  /*7970*/  DMUL R192, R134, R92 ;  /* 0x0000005c86c07228 */ /* 0x000fe40000000000 */
[----:B------:R-:W-:-:S02]  /*7980*/  DFMA R178, R172, R96, R178 ;  /* 0x00000060acb2722b */ /* 0x000fc400000000b2 */
[----:B------:R-:W-:Y:S02]  /*7990*/  DFMA R74, -R174, R134, R74 ;  /* 0x00000086ae4a722b */ /* 0x000fe4000000014a */
[----:B------:R-:W-:Y:S02]  /*79a0*/  DMUL R172, R172, 0.75 ;  /* 0x3fe80000acac7828 */ /* 0x000fe40000000000 */
[----:B------:R-:W-:Y:S02]  /*79b0*/  DFMA R30, -R32, R78, R30 ;  /* 0x0000004e201e722b */ /* 0x000fe4000000011e */
[----:B------:R-:W-:Y:S02]  /*79c0*/  DFMA R190, R36, R166, R190 ;  /* 0x000000a624be722b */ /* 0x000fe400000000be */
[----:B------:R-:W-:Y:S02]  /*79d0*/  DADD R174, R46, -R52 ;  /* 0x000000002eae7229 */ /* 0x000fe40000000834 */
[----:B------:R-:W-:-:S02]  /*79e0*/  DMUL R176, R176, 3 ;  /* 0x40080000b0b07828 */ /* 0x000fc40000000000 */
[----:B------:R-:W-:Y:S02]  /*79f0*/  DFMA R180, -R188, R180, R62 ;  /* 0x000000b4bcb4722b */ /* 0x000fe4000000013e */
[----:B------:R-:W-:Y:S02]  /*7a00*/  DFMA R192, R202, 2, R192 ;  /* 0x40000000cac0782b */ /* 0x000fe400000000c0 */
[----:B------:R-:W-:Y:S02]  /*7a10*/  DMUL R62, R132, R90 ;  /* 0x0000005a843e7228 */ /* 0x000fe40000000000 */
[----:B------:R-:W-:Y:S02]  /*7a20*/  DFMA R30, R96, -R172, R30 ;  /* 0x800000ac601e722b */ /* 0x000fe4000000001e */
[----:B------:R-:W-:Y:S02]  /*7a30*/  DMUL R174, R190, R174 ;  /* 0x000000aebeae7228 */ /* 0x000fe40000000000 */
[----:B------:R-:W-:-:S02]  /*7a40*/  DMUL R198, R84, 3 ;  /* 0x4008000054c67828 */ /* 0x000fc40000000000 */
[----:B------:R-:W-:Y:S02]  /*7a50*/  DFMA R176, R132, R176, R178 ;  /* 0x000000b084b0722b */ /* 0x000fe400000000b2 */
[--C-:B------:R-:W-:Y:S02]  /*7a60*/  DADD R192, R192, R62.reuse ;  /* 0x00000000c0c07229 */ /* 0x100fe4000000003e */
[----:B------:R-:W-:Y:S02]  /*7a70*/  DFMA R62, R30, 2, R62 ;  /* 0x400000001e3e782b */ /* 0x000fe4000000003e */
[----:B------:R-:W-:Y:S02]  /*7a80*/  DMUL R36, R162, 3 ;  /* 0x40080000a2247828 */ /* 0x000fe40000000000 */
[----:B------:R-:W-:Y:S02]  /*7a90*/  DFMA R32, -R32, R88, R56 ;  /* 0x000000582020722b */ /* 0x000fe40000000138 */
[----:B------:R-:W-:-:S02]  /*7aa0*/  DFMA R180, R180, R50, R174 ;  /* 0x00000032b4b4722b */ /* 0x000fc400000000ae */
[----:B------:R-:W-:Y:S02]  /*7ab0*/  DMUL R30, R44, 0.75 ;  /* 0x3fe800002c1e7828 */ /* 0x000fe40000000000 */
[----:B------:R-:W-:Y:S02]  /*7ac0*/  DFMA R184, R184, R198, R196 ;  /* 0x000000c6b8b8722b */ /* 0x000fe400000000c4 */
[----:B------:R-:W-:Y:S02]  /*7ad0*/  DMUL R46, R144, R94 ;  /* 0x0000005e902e7228 */ /* 0x000fe40000000000 */
[----:B------:R-:W-:Y:S02]  /*7ae0*/  DFMA R176, R66, R78, R176 ;  /* 0x0000004e42b0722b */ /* 0x000fe400000000b0 */
[----:B------:R-:W-:Y:S02]  /*7af0*/  DMUL R156, R186, R156 ;  /* 0x0000009cba9c7228 */ /* 0x000fe40000000000 */
[----:B------:R-:W-:-:S02]  /*7b00*/  DADD R50, R128, -R126 ;  /* 0x0000000080327229 */ /* 0x000fc4000000087e */
[----:B------:R-:W-:Y:S02]  /*7b10*/  DADD R56, -R124, R122 ;  /* 0x000000007c387229 */ /* 0x000fe4000000017a */
[----:B------:R-:W-:Y:S02]  /*7b20*/  DFMA R34, R44, R170, R34 ;  /* 0x000000aa2c22722b */ /* 0x000fe40000000022 */
[----:B------:R-:W-:Y:S02]  /*7b30*/  DMUL R166, R94, 3 ;  /* 0x400800005ea67828 */ /* 0x000fe40000000000 */
[----:B------:R-:W-:Y:S02]  /*7b40*/  DFMA R192, R78, R36, R192 ;  /* 0x000000244ec0722b */ /* 0x000fe400000000c0 */
[----:B------:R-:W-:Y:S02]  /*7b50*/  DFMA R170, R170, -R30, R32 ;  /* 0x8000001eaaaa722b */ /* 0x000fe40000000020 */
[----:B------:R-:W-:-:S02]  /*7b60*/  DFMA R176, R176, 2, R46 ;  /* 0x40000000b0b0782b */ /* 0x000fc4000000002e */
[----:B------:R-:W-:Y:S02]  /*7b70*/  DFMA R50, R56, 8, R50 ;  /* 0x402000003832782b */ /* 0x000fe40000000032 */
[----:B------:R-:W-:Y:S02]  /*7b80*/  DFMA R38, R38, R164, R156 ;  /* 0x000000a42626722b */ /* 0x000fe4000000009c */
[----:B------:R-:W-:Y:S02]  /*7b90*/  DFMA R30, R66, R76, R184 ;  /* 0x0000004c421e722b */ /* 0x000fe400000000b8 */
[----:B------:R-:W-:Y:S02]  /*7ba0*/  DFMA R166, R144, R166, R192 ;  /* 0x000000a690a6722b */ /* 0x000fe400000000c0 */
[----:B------:R-:W-:Y:S02]  /*7bb0*/  DMUL R144, R90, 3 ;  /* 0x400800005a907828 */ /* 0x000fe40000000000 */
[----:B------:R-:W-:-:S02]  /*7bc0*/  DFMA R176, R96, R98, R176 ;  /* 0x0000006260b0722b */ /* 0x000fc400000000b0 */
[----:B------:R-:W-:Y:S02]  /*7bd0*/  DMUL R60, R60, 3 ;  /* 0x400800003c3c7828 */ /* 0x000fe40000000000 */
[----:B------:R-:W-:Y:S02]  /*7be0*/  DMUL R86, R86, R50 ;  /* 0x0000003256567228 */ /* 0x000fe40000000000 */
[----:B------:R-:W-:Y:S02]  /*7bf0*/  DFMA R30, R30, R152, R38 ;  /* 0x000000981e1e722b */ /* 0x000fe40000000026 */
[----:B------:R-:W-:Y:S02]  /*7c00*/  DADD R50, -R120, R104 ;  /* 0x0000000078327229 */ /* 0x000fe40000000168 */
[----:B------:R-:W-:Y:S02]  /*7c10*/  DADD R38, -R108, R42 ;  /* 0x000000006c267229 */ /* 0x000fe4000000012a */
[----:B------:R-:W-:-:S02]  /*7c20*/  DADD R108, -R124, R108 ;  /* 0x000000007c6c7229 */ /* 0x000fc4000000016c */
[----:B------:R-:W-:Y:S02]  /*7c30*/  DADD R120, R120, -R110 ;  /* 0x0000000078787229 */ /* 0x000fe4000000086e */
[----:B------:R-:W-:Y:S02]  /*7c40*/  DFMA R144, R132, R144, R176 ;  /* 0x000000908490722b */ /* 0x000fe400000000b0 */
[----:B------:R-:W-:-:S04]  /*7c50*/  DFMA R34, R130, R60, R34 ;  /* 0x0000003c8222722b */ /* 0x000fc80000000022 */
[----:B------:R-:W-:Y:S02]  /*7c60*/  DFMA R108, R108, 8, R120 ;  /* 0x402000006c6c782b */ /* 0x000fe40000000078 */
[----:B------:R-:W-:Y:S02]  /*7c70*/  DFMA R144, R78, R36, R144 ;  /* 0x000000244e90722b */ /* 0x000fe40000000090 */
[----:B------:R-:W-:Y:S02]  /*7c80*/  DFMA R66, R66, R88, R34 ;  /* 0x000000584242722b */ /* 0x000fe40000000022 */
[----:B------:R-:W-:Y:S02]  /*7c90*/  DADD R36, R118, -R114 ;  /* 0x0000000076247229 */ /* 0x000fe40000000872 */
[----:B------:R-:W-:Y:S02]  /*7ca0*/  DADD R34, R106, -R116 ;  /* 0x000000006a227229 */ /* 0x000fe40000000874 */
[----:B------:R-:W-:-:S02]  /*7cb0*/  DADD R70, R70, -R102 ;  /* 0x0000000046467229 */ /* 0x000fc40000000866 */
[----:B------:R-:W-:Y:S02]  /*7cc0*/  DFMA R74, R74, 2, R46 ;  /* 0x400000004a4a782b */ /* 0x000fe4000000002e */
[----:B------:R-:W-:Y:S02]  /*7cd0*/  DMUL R162, R162, 0.75 ;  /* 0x3fe80000a2a27828 */ /* 0x000fe40000000000 */
[----:B------:R-:W-:Y:S02]  /*7ce0*/  DADD R106, -R128, R106 ;  /* 0x00000000806a7229 */ /* 0x000fe4000000016a */
[----:B------:R-:W-:Y:S02]  /*7cf0*/  DADD R42, -R122, R42 ;  /* 0x000000007a2a7229 */ /* 0x000fe4000000012a */
[----:B------:R-:W-:Y:S02]  /*7d00*/  DADD R118, R118, -R112 ;  /* 0x0000000076767229 */ /* 0x000fe40000000870 */
[----:B------:R-:W-:-:S02]  /*7d10*/  DADD R104, R104, -R54 ;  /* 0x0000000068687229 */ /* 0x000fc40000000836 */
[----:B------:R-:W-:Y:S02]  /*7d20*/  DMUL R108, R94, R108 ;  /* 0x0000006c5e6c7228 */ /* 0x000fe40000000000 */
[----:B------:R-:W-:Y:S02]  /*7d30*/  DFMA R10, R10, 8, R70 ;  /* 0x402000000a0a782b */ /* 0x000fe40000000046 */
[----:B------:R-:W-:Y:S02]  /*7d40*/  DMUL R46, R92, 0.75 ;  /* 0x3fe800005c2e7828 */ /* 0x000fe40000000000 */
[----:B------:R-:W-:Y:S02]  /*7d50*/  DFMA R74, R78, -R162, R74 ;  /* 0x800000a24e4a722b */ /* 0x000fe4000000004a */
[----:B------:R-:W-:Y:S02]  /*7d60*/  DFMA R106, R106, 8, R118 ;  /* 0x402000006a6a782b */ /* 0x000fe40000000076 */
[----:B------:R-:W-:-:S02]  /*7d70*/  DFMA R42, R42, 8, R104 ;  /* 0x402000002a2a782b */ /* 0x000fc40000000068 */
[----:B------:R-:W-:Y:S02]  /*7d80*/  DMUL R108, R108, 8 ;  /* 0x402000006c6c7828 */ /* 0x000fe40000000000 */
[----:B------:R-:W-:Y:S02]  /*7d90*/  DMUL R94, R94, R10 ;  /* 0x0000000a5e5e7228 */ /* 0x000fe40000000000 */
[----:B------:R-:W-:Y:S02]  /*7da0*/  DFMA R46, R134, -R46, R74 ;  /* 0x8000002e862e722b */ /* 0x000fe4000000004a */
[----:B------:R-:W-:Y:S02]  /*7db0*/  DMUL R146, R166, R146 ;  /* 0x00000092a6927228 */ /* 0x000fe40000000000 */
[----:B------:R-:W-:Y:S02]  /*7dc0*/  DFMA R36, R50, 8, R36 ;  /* 0x402000003224782b */ /* 0x000fe40000000024 */
[----:B------:R-:W-:-:S02]  /*7dd0*/  DMUL R86, R86, 8 ;  /* 0x4020000056567828 */ /* 0x000fc40000000000 */
[----:B------:R-:W-:Y:S02]  /*7de0*/  DADD R116, -R126, R116 ;  /* 0x000000007e747229 */ /* 0x000fe40000000174 */
[----:B------:R-:W-:Y:S02]  /*7df0*/  DFMA R34, R38, 8, R34 ;  /* 0x402000002622782b */ /* 0x000fe40000000022 */
[----:B------:R-:W-:Y:S02]  /*7e00*/  DADD R114, R114, -R140 ;  /* 0x0000000072727229 */ /* 0x000fe4000000088c */
[----:B------:R-:W-:Y:S02]  /*7e10*/  DADD R10, R20, -R12 ;  /* 0x00000000140a7229 */ /* 0x000fe4000000080c */
[----:B------:R-:W-:Y:S02]  /*7e20*/  DFMA R106, R92, R106, -R108 ;  /* 0x0000006a5c6a722b */ /* 0x000fe4000000086c */
[----:B------:R-:W-:-:S02]  /*7e30*/  DMUL R42, R90, R42 ;  /* 0x0000002a5a2a7228 */ /* 0x000fc40000000000 */
[----:B------:R-:W-:Y:S02]  /*7e40*/  DMUL R90, R90, R8 ;  /* 0x000000085a5a7228 */ /* 0x000fe40000000000 */
[----:B------:R-:W-:Y:S02]  /*7e50*/  DFMA R62, R78, -R162, R62 ;  /* 0x800000a24e3e722b */ /* 0x000fe4000000003e */
[----:B------:R-:W-:Y:S02]  /*7e60*/  DFMA R46, R46, R168, R146 ;  /* 0x000000a82e2e722b */ /* 0x000fe40000000092 */
[----:B------:R-:W-:Y:S02]  /*7e70*/  DMUL R32, R98, 0.75 ;  /* 0x3fe8000062207828 */ /* 0x000fe40000000000 */
[----:B------:R-:W-:Y:S02]  /*7e80*/  DADD R154, -R52, R154 ;  /* 0x00000000349a7229 */ /* 0x000fe4000000019a */
[----:B------:R-:W-:-:S02]  /*7e90*/  DFMA R36, R80, R36, -R86 ;  /* 0x000000245024722b */ /* 0x000fc40000000856 */
[----:B------:R-:W-:Y:S02]  /*7ea0*/  DMUL R34, R84, R34 ;  /* 0x0000002254227228 */ /* 0x000fe40000000000 */
[----:B------:R-:W-:Y:S02]  /*7eb0*/  DADD R112, R112, -R140 ;  /* 0x0000000070707229 */ /* 0x000fe4000000088c */
[----:B------:R-:W-:Y:S02]  /*7ec0*/  DADD R54, -R110, R54 ;  /* 0x000000006e367229 */ /* 0x000fe40000000136 */
[----:B------:R-:W-:Y:S02]  /*7ed0*/  DFMA R10, R10, 8, R72 ;  /* 0x402000000a0a782b */ /* 0x000fe40000000048 */
[----:B------:R-:W-:Y:S02]  /*7ee0*/  DMUL R94, R94, 8 ;  /* 0x402000005e5e7828 */ /* 0x000fe40000000000 */
[----:B------:R-:W-:-:S02]  /*7ef0*/  DFMA R114, R116, 8, R114 ;  /* 0x402000007472782b */ /* 0x000fc40000000072 */
[----:B------:R-:W-:Y:S02]  /*7f00*/  DFMA R42, R42, 8, R106 ;  /* 0x402000002a2a782b */ /* 0x000fe4000000006a */
[----:B------:R-:W-:Y:S02]  /*7f10*/  DMUL R8, R76, R78 ;  /* 0x0000004e4c087228 */ /* 0x000fe40000000000 */
[----:B------:R-:W-:Y:S02]  /*7f20*/  DADD R6, R22, -R6 ;  /* 0x0000000016067229 */ /* 0x000fe40000000806 */
[----:B------:R-:W-:Y:S02]  /*7f30*/  DADD R58, R58, -R148 ;  /* 0x000000003a3a7229 */ /* 0x000fe40000000894 */
[----:B------:R-:W-:Y:S02]  /*7f40*/  DFMA R32, R96, -R32, R62 ;  /* 0x800000206020722b */ /* 0x000fe4000000003e */
[----:B------:R-:W-:-:S02]  /*7f50*/  DFMA R46, R144, R154, R46 ;  /* 0x0000009a902e722b */ /* 0x000fc4000000002e */
[----:B------:R-:W-:Y:S02]  /*7f60*/  DFMA R34, R34, 8, R36 ;  /* 0x402000002222782b */ /* 0x000fe40000000024 */
[----:B------:R-:W-:Y:S02]  /*7f70*/  DFMA R54, R54, 8, R112 ;  /* 0x402000003636782b */ /* 0x000fe40000000070 */
[----:B------:R-:W-:Y:S02]  /*7f80*/  DADD R142, -R52, R142 ;  /* 0x00000000348e7229 */ /* 0x000fe4000000018e */
[----:B------:R-:W-:Y:S02]  /*7f90*/  DFMA R10, R92, R10, -R94 ;  /* 0x0000000a5c0a722b */ /* 0x000fe4000000085e */
[----:B------:R-:W-:Y:S02]  /*7fa0*/  DFMA R42, -R98, R114, R42 ;  /* 0x00000072622a722b */ /* 0x000fe4000000012a */
[----:B------:R-:W-:-:S02]  /*7fb0*/  DMUL R8, R8, UR4 ;  /* 0x0000000408087c28 */ /* 0x000fc40008000000 */
[----:B------:R-:W-:Y:S02]  /*7fc0*/  DFMA R58, R6, 8, R58 ;  /* 0x40200000063a782b */ /* 0x000fe4000000003a */
[----:B------:R-:W-:Y:S02]  /*7fd0*/  DFMA R32, R32, R142, R46 ;  /* 0x0000008e2020722b */ /* 0x000fe4000000002e */
[----:B------:R-:W-:Y:S02]  /*7fe0*/  DFMA R34, -R82, R54, R34 ;  /* 0x000000365222722b */ /* 0x000fe40000000122 */
[----:B------:R-:W-:Y:S02]  /*7ff0*/  DADD R102, -R102, R136 ;  /* 0x0000000066667229 */ /* 0x000fe40000000188 */
[----:B------:R-:W-:Y:S02]  /*8000*/  DFMA R10, R90, 8, R10 ;  /* 0x402000005a0a782b */ /* 0x000fe4000000000a */
[----:B------:R-:W-:-:S02]  /*8010*/  DADD R138, R138, -R148 ;  /* 0x000000008a8a7229 */ /* 0x000fc40000000894 */
[C---:B------:R-:W-:Y:S02]  /*8020*/  DADD R40, -R52.reuse, R40 ;  /* 0x0000000034287229 */ /* 0x040fe40000000128 */
[----:B------:R-:W-:Y:S02]  /*8030*/  DADD R150, -R52, R150 ;  /* 0x0000000034967229 */ /* 0x000fe40000000196 */
[----:B------:R-:W-:Y:S02]  /*8040*/  DMUL R42, R8, R42 ;  /* 0x0000002a082a7228 */ /* 0x000fe40000000000 */
        /* <DEDUP_REMOVED lines=8> */
[----:B------:R-:W-:-:S02]  /*80d0*/  DADD R160, -R52, R160 ;  /* 0x0000000034a07229 */ /* 0x000fc400000001a0 */
[----:B------:R-:W-:Y:S02]  /*80e0*/  DFMA R30, R76, R30, R32 ;  /* 0x0000001e4c1e722b */ /* 0x000fe40000000020 */
[----:B------:R-:W-:Y:S02]  /*80f0*/  DFMA R100, -R44, R102, R100 ;  /* 0x000000662c64722b */ /* 0x000fe40000000164 */
[----:B------:R-:W-:Y:S02]  /*8100*/  DFMA R10, R6, R10, R34 ;  /* 0x0000000a060a722b */ /* 0x000fe40000000022 */
[----:B------:R-:W-:Y:S01]  /*8110*/  DFMA R40, R170, R160, R40 ;  /* 0x000000a0aa28722b */ /* 0x000fe20000000028 */
[----:B------:R-:W-:-:S05]  /*8120*/  IADD3 R32, P0, PT, R24, 0x10, RZ ;  /* 0x0000001018207810 */ /* 0x000fca0007f1e0ff */
[----:B------:R-:W-:Y:S02]  /*8130*/  DFMA R10, R6, R100, R10 ;  /* 0x00000064060a722b */ /* 0x000fe4000000000a */
[----:B------:R-:W-:Y:S01]  /*8140*/  DFMA R30, R88, R40, R30 ;  /* 0x00000028581e722b */ /* 0x000fe2000000001e */
[----:B------:R-:W-:Y:S01]  /*8150*/  IADD3 R220, PT, PT, R220, 0x1, RZ ;  /* 0x00000001dcdc7810 */ /* 0x000fe20007ffe0ff */
[----:B------:R-:W-:-:S03]  /*8160*/  IMAD.X R33, RZ, RZ, R25, P0 ;  /* 0x000000ffff217224 */ /* 0x000fc600000e0619 */
[----:B------:R-:W-:-:S03]  /*8170*/  ISETP.NE.AND P0, PT, R220, 0x1, PT ;  /* 0x00000001dc00780c */ /* 0x000fc60003f05270 */
[----:B------:R-:W-:Y:S01]  /*8180*/  DFMA R10, R30, UR6, R10 ;  /* 0x000000061e0a7c2b */ /* 0x000fe2000800000a */
[----:B------:R-:W-:-:S07]  /*8190*/  IADD3 R0, P1, PT, R0, 0x169000, RZ ;  /* 0x0016900000007810 */ /* 0x000fce0007f3e0ff */
[----:B------:R-:W-:Y:S01]  /*81a0*/  DFMA R158, R10, UR10, R158 ;  /* 0x0000000a0a9e7c2b */ /* 0x000fe2000800009e */
[----:B------:R-:W-:Y:S01]  /*81b0*/  VIADD R69, R69, 0x2 ;  /* 0x0000000245457836 */ /* 0x000fe20000000000 */
[----:B------:R-:W-:Y:S01]  /*81c0*/  IADD3.X R217, PT, PT, RZ, R217, RZ, P1, !PT ;  /* 0x000000d9ffd97210 */ /* 0x000fe20000ffe4ff */
[----:B------:R-:W-:Y:S01]  /*81d0*/  IMAD.MOV.U32 R10, RZ, RZ, R26 ;  /* 0x000000ffff0a7224 */ /* 0x000fe200078e001a */
[----:B------:R-:W-:-:S03]  /*81e0*/  MOV R12, R20 ;  /* 0x00000014000c7202 */ /* 0x000fc60000000f00 */
[----:B------:R0:W-:Y:S01]  /*81f0*/  STG.E.64 desc[UR8][R28.64+0xb4800], R158 ;  /* 0x0b48009e1c007986 */ /* 0x0001e2000c101b08 */
[----:B------:R-:W-:Y:S01]  /*8200*/  IMAD.MOV.U32 R11, RZ, RZ, R27 ;  /* 0x000000ffff0b7224 */ /* 0x000fe200078e001b */
[----:B------:R-:W-:Y:S01]  /*8210*/  MOV R9, R19 ;  /* 0x0000001300097202 */ /* 0x000fe20000000f00 */
[----:B------:R-:W-:Y:S01]  /*8220*/  IMAD.MOV.U32 R13, RZ, RZ, R21 ;  /* 0x000000ffff0d7224 */ /* 0x000fe200078e0015 */
[----:B------:R-:W-:Y:S01]  /*8230*/  MOV R7, R23 ;  /* 0x0000001700077202 */ /* 0x000fe20000000f00 */
[----:B------:R-:W-:Y:S02]  /*8240*/  IMAD.MOV.U32 R8, RZ, RZ, R18 ;  /* 0x000000ffff087224 */ /* 0x000fe400078e0012 */
[----:B------:R-:W-:Y:S01]  /*8250*/  IMAD.MOV.U32 R6, RZ, RZ, R22 ;  /* 0x000000ffff067224 */ /* 0x000fe200078e0016 */
[----:B------:R-:W-:Y:S06]  /*8260*/  @P0 BRA `(.L_x_6) ;  /* 0xffffffdc008c0947 */ /* 0x000fec000383ffff */
[----:B------:R-:W-:Y:S05]  /*8270*/  EXIT ;  /* 0x000000000000794d */ /* 0x000fea0003800000 */
.L_x_7:
        /* <DEDUP_REMOVED lines=16> */
.L_x_13:


//--------------------- .text._Z5sw4_1PdS_S_S_S_S_S_S_S_S_S_i --------------------------
	.section	.text._Z5sw4_1PdS_S_S_S_S_S_S_S_S_S_i,"ax",@progbits
	.align	128
        .global         _Z5sw4_1PdS_S_S_S_S_S_S_S_S_S_i
        .type           _Z5sw4_1PdS_S_S_S_S_S_S_S_S_S_i,@function
        .size           _Z5sw4_1PdS_S_S_S_S_S_S_S_S_S_i,(.L_x_14 - _Z5sw4_1PdS_S_S_S_S_S_S_S_S_S_i)
        .other          _Z5sw4_1PdS_S_S_S_S_S_S_S_S_S_i,@"STO_CUDA_ENTRY STV_DEFAULT"
_Z5sw4_1PdS_S_S_S_S_S_S_S_S_S_i:
.text._Z5sw4_1PdS_S_S_S_S_S_S_S_S_S_i:
        /* <DEDUP_REMOVED lines=8> */
[----:B-1----:R-:W-:Y:S01]  /*0080*/  IADD3 R6, PT, PT, R8, -0x3, RZ ;  /* 0xfffffffd08067810 */ /* 0x002fe20007ffe0ff */
[----:B0-----:R-:W-:-:S02]  /*0090*/  IMAD R4, R0, UR5, R3 ;  /* 0x0000000500047c24 */ /* 0x001fc4000f8e0203 */
[----:B--2---:R-:W-:-:S05]  /*00a0*/  IMAD R7, R2, UR6, R5 ;  /* 0x0000000602077c24 */ /* 0x004fca000f8e0205 */
[CC--:B------:R-:W-:Y:S02]  /*00b0*/  VIMNMX.U32 R10, PT, PT, R4.reuse, R7.reuse, PT ;  /* 0x00000007040a7248 */ /* 0x0c0fe40003fe0000 */
[----:B------:R-:W-:Y:S02]  /*00c0*/  VIMNMX R9, PT, PT, R4, R7, !PT ;  /* 0x0000000704097248 */ /* 0x000fe40007fe0100 */
[----:B------:R-:W-:-:S04]  /*00d0*/  ISETP.GE.U32.AND P0, PT, R10, 0x2, PT ;  /* 0x000000020a00780c */ /* 0x000fc80003f06070 */
[----:B------:R-:W-:-:S04]  /*00e0*/  ISETP.GT.OR P0, PT, R9, R6, !P0 ;  /* 0x000000060900720c */ /* 0x000fc80004704670 */
[----:B------:R-:W-:-:S13]  /*00f0*/  ISETP.LT.OR P0, PT, R8, 0x5, P0 ;  /* 0x000000050800780c */ /* 0x000fda0000701670 */
[----:B------:R-:W-:Y:S05]  /*0100*/  @P0 EXIT ;  /* 0x000000000000094d */ /* 0x000fea0003800000 */
[----:B------:R-:W0:Y:S01]  /*0110*/  LDC.64 R34, c[0x0][0x3c0] ;  /* 0x0000f000ff227b82 */ /* 0x000e220000000a00 */
[----:B------:R-:W-:Y:S01]  /*0120*/  VIADD R6, R8, 0xfffffffb ;  /* 0xfffffffb08067836 */ /* 0x000fe20000000000 */
[----:B------:R-:W1:Y:S01]  /*0130*/  LDCU.64 UR8, c[0x0][0x358] ;  /* 0x00006b00ff0877ac */ /* 0x000e620008000a00 */
[----:B------:R-:W-:-:S03]  /*0140*/  IMAD.MOV.U32 R245, RZ, RZ, 0x2 ;  /* 0x00000002fff57424 */ /* 0x000fc600078e00ff */
[----:B------:R-:W-:Y:S02]  /*0150*/  SHF.R.U32.HI R8, RZ, 0x1, R6 ;  /* 0x00000001ff087819 */ /* 0x000fe40000011606 */
[----:B------:R-:W2:Y:S01]  /*0160*/  LDC.64 R32, c[0x0][0x3c8] ;  /* 0x0000f200ff207b82 */ /* 0x000ea20000000a00 */
[----:B------:R-:W-:Y:S02]  /*0170*/  ISETP.GE.U32.AND P1, PT, R6, 0x4, PT ;  /* 0x000000040600780c */ /* 0x000fe40003f26070 */
[----:B------:R-:W-:-:S04]  /*0180*/  IMAD.HI.U32 R9, R8, 0x55555556, RZ ;  /* 0x5555555608097827 */ /* 0x000fc800078e00ff */
[----:B------:R-:W-:Y:S01]  /*0190*/  IMAD R9, R9, -0x3, R8 ;  /* 0xfffffffd09097824 */ /* 0x000fe200078e0208 */
[----:B------:R-:W3:Y:S04]  /*01a0*/  LDC.64 R30, c[0x0][0x3a8] ;  /* 0x0000ea00ff1e7b82 */ /* 0x000ee80000000a00 */
[----:B------:R-:W-:-:S04]  /*01b0*/  IADD3 R9, PT, PT, R9, 0x1, RZ ;  /* 0x0000000109097810 */ /* 0x000fc80007ffe0ff */
[----:B------:R-:W-:Y:S01]  /*01c0*/  ISETP.NE.AND P0, PT, R9, 0x3, PT ;  /* 0x000000030900780c */ /* 0x000fe20003f05270 */
[----:B0-----:R-:W-:-:S04]  /*01d0*/  IMAD.WIDE.U32 R34, R4, 0x8, R34 ;  /* 0x0000000804227825 */ /* 0x001fc800078e0022 */
[----:B--2---:R-:W-:-:S04]  /*01e0*/  IMAD.WIDE.U32 R32, R7, 0x8, R32 ;  /* 0x0000000807207825 */ /* 0x004fc800078e0020 */
[----:B---3--:R-:W-:Y:S01]  /*01f0*/  IMAD.WIDE.U32 R30, R7, 0x980, R30 ;  /* 0x00000980071e7825 */ /* 0x008fe200078e001e */
[----:B-1----:R-:W-:Y:S06]  /*0200*/  @!P1 BRA `(.L_x_8) ;  /* 0x0000005800d49947 */ /* 0x002fec0003800000 */
[----:B------:R-:W0:Y:S01]  /*0210*/  LDC.64 R12, c[0x0][0x380] ;  /* 0x0000e000ff0c7b82 */ /* 0x000e220000000a00 */
[----:B------:R-:W-:-:S07]  /*0220*/  IMAD.WIDE.U32 R10, R4, 0x8, R30 ;  /* 0x00000008040a7825 */ /* 0x000fce00078e001e */
[----:B------:R-:W1:Y:S08]  /*0230*/  LDC.64 R20, c[0x0][0x398] ;  /* 0x0000e600ff147b82 */ /* 0x000e700000000a00 */
[----:B------:R-:W2:Y:S08]  /*0240*/  LDC.64 R18, c[0x0][0x3b0] ;  /* 0x0000ec00ff127b82 */ /* 0x000eb00000000a00 */
[----:B------:R-:W3:Y:S01]  /*0250*/  LDC.64 R36, c[0x0][0x3b8] ;  /* 0x0000ee00ff247b82 */ /* 0x000ee20000000a00 */
[----:B0-----:R-:W-:Y:S01]  /*0260*/  IMAD.WIDE.U32 R12, R7, 0x980, R12 ;  /* 0x00000980070c7825 */ /* 0x001fe200078e000c */
[----:B------:R-:W-:Y:S01]  /*0270*/  SHF.L.U32 R39, R4, 0x3, RZ ;  /* 0x0000000304277819 */ /* 0x000fe200000006ff */
[----:B------:R-:W5:Y:S01]  /*0280*/  LDG.E.64.CONSTANT R124, desc[UR8][R10.64+0x21d7f0] ;  /* 0x21d7f0080a7c7981 */ /* 0x000f62000c1e9b00 */
[----:B------:R-:W-:-:S02]  /*0290*/  SHF.R.U32.HI R41, RZ, 0x1d, R4 ;  /* 0x0000001dff297819 */ /* 0x000fc40000011604 */
[----:B------:R-:W-:Y:S01]  /*02a0*/  IADD3 R16, P2, PT, R39, R12, RZ ;  /* 0x0000000c27107210 */ /* 0x000fe20007f5e0ff */
[----:B------:R-:W5:Y:S01]  /*02b0*/  LDG.E.64.CONSTANT R122, desc[UR8][R10.64+0x21d7f8] ;  /* 0x21d7f8080a7a7981 */ /* 0x000f62000c1e9b00 */
[----:B-1----:R-:W-:Y:S01]  /*02c0*/  IMAD.WIDE.U32 R14, R7, 0x980, R20 ;  /* 0x00000980070e7825 */ /* 0x002fe200078e0014 */
[----:B------:R-:W-:Y:S01]  /*02d0*/  ISETP.NE.AND P1, PT, R9, 0x3, PT ;  /* 0x000000030900780c */ /* 0x000fe20003f25270 */
[----:B------:R-:W-:Y:S01]  /*02e0*/  UMOV UR4, URZ ;  /* 0x000000ff00047c82 */ /* 0x000fe20008000000 */
[----:B------:R-:W5:Y:S01]  /*02f0*/  LDG.E.64.CONSTANT R126, desc[UR8][R10.64+0x21d808] ;  /* 0x21d808080a7e7981 */ /* 0x000f62000c1e9b00 */
[----:B------:R-:W-:-:S03]  /*0300*/  IADD3.X R17, PT, PT, R41, UR4, R13, P2, !PT ;  /* 0x0000000429117c10 */ /* 0x000fc600097fe40d */
[----:B------:R-:W5:Y:S04]  /*0310*/  LDG.E.64.CONSTANT R120, desc[UR8][R10.64+0x21d810] ;  /* 0x21d810080a787981 */ /* 0x000f68000c1e9b00 */
[----:B------:R-:W5:Y:S04]  /*0320*/  LDG.E.64.CONSTANT R28, desc[UR8][R10.64+0x168ff0] ;  /* 0x168ff0080a1c7981 */ /* 0x000f68000c1e9b00 */
[----:B------:R-:W5:Y:S04]  /*0330*/  LDG.E.64.CONSTANT R26, desc[UR8][R10.64+0x168ff8] ;  /* 0x168ff8080a1a7981 */ /* 0x000f68000c1e9b00 */
[----:B------:R-:W5:Y:S04]  /*0340*/  LDG.E.64.CONSTANT R24, desc[UR8][R10.64+0x169008] ;  /* 0x169008080a187981 */ /* 0x000f68000c1e9b00 */
[----:B------:R2:W5:Y:S01]  /*0350*/  LDG.E.64.CONSTANT R22, desc[UR8][R10.64+0x169010] ;  /* 0x169010080a167981 */ /* 0x000562000c1e9b00 */
[----:B------:R-:W-:Y:S01]  /*0360*/  SEL R9, R9, RZ, P1 ;  /* 0x000000ff09097207 */ /* 0x000fe20000800000 */
[----:B---3--:R-:W-:Y:S01]  /*0370*/  IMAD.WIDE.U32 R12, R7, 0x980, R36 ;  /* 0x00000980070c7825 */ /* 0x008fe200078e0024 */
[----:B------:R-:W-:-:S02]  /*0380*/  IADD3 R14, P2, PT, R39, R14, RZ ;  /* 0x0000000e270e7210 */ /* 0x000fc40007f5e0ff */
[----:B------:R-:W-:Y:S01]  /*0390*/  IADD3 R244, PT, PT, R8, 0x1, -R9 ;  /* 0x0000000108f47810 */ /* 0x000fe20007ffe809 */
[----:B------:R-:W-:Y:S01]  /*03a0*/  IMAD.MOV.U32 R245, RZ, RZ, 0x2 ;  /* 0x00000002fff57424 */ /* 0x000fe200078e00ff */
[----:B------:R-:W-:Y:S02]  /*03b0*/  IADD3.X R15, PT, PT, R41, UR4, R15, P2, !PT ;  /* 0x00000004290f7c10 */ /* 0x000fe400097fe40f */
[----:B------:R-:W-:Y:S01]  /*03c0*/  IADD3 R9, PT, PT, R13, UR4, RZ ;  /* 0x000000040d097c10 */ /* 0x000fe2000fffe0ff */
[----:B--2---:R-:W-:Y:S01]  /*03d0*/  IMAD.WIDE.U32 R10, R7, 0x980, R18 ;  /* 0x00000980070a7825 */ /* 0x004fe200078e0012 */
[----:B------:R-:W-:-:S03]  /*03e0*/  UMOV UR4, URZ ;  /* 0x000000ff00047c82 */ /* 0x000fc60008000000 */
[----:B------:R-:W-:-:S07]  /*03f0*/  IMAD.WIDE.U32 R10, R4, 0x8, R10 ;  /* 0x00000008040a7825 */ /* 0x000fce00078e000a */
.L_x_9:
[----:B------:R-:W-:Y:S01]  /*0400*/  IMAD.WIDE.U32 R36, R245, 0xb4800, R18 ;  /* 0x000b4800f5247825 */ /* 0x000fe200078e0012 */
[----:B------:R-:W2:Y:S01]  /*0410*/  LDG.E.64 R172, desc[UR8][R34.64+0x8] ;  /* 0x0000080822ac7981 */ /* 0x000ea2000c1e1b00 */
[----:B0-----:R-:W-:Y:S01]  /*0420*/  MOV R39, R9 ;  /* 0x0000000900277202 */ /* 0x001fe20000000f00 */
[----:B------:R-:W0:Y:S02]  /*0430*/  LDC.64 R44, c[0x0][0x3d0] ;  /* 0x0000f400ff2c7b82 */ /* 0x000e240000000a00 */
[----:B------:R-:W3:Y:S01]  /*0440*/  LDG.E.64 R174, desc[UR8][R34.64+-0x10] ;  /* 0xfffff00822ae7981 */ /* 0x000ee2000c1e1b00 */
[----:B------:R-:W-:-:S03]  /*0450*/  IMAD.WIDE.U32 R36, R7, 0x980, R36 ;  /* 0x0000098007247825 */ /* 0x000fc600078e0024 */
[----:B------:R-:W4:Y:S01]  /*0460*/  LDG.E.64 R204, desc[UR8][R34.64+-0x8] ;  /* 0xfffff80822cc7981 */ /* 0x000f22000c1e1b00 */
[----:B------:R-:W-:Y:S01]  /*0470*/  IMAD.MOV.U32 R38, RZ, RZ, R12 ;  /* 0x000000ffff267224 */ /* 0x000fe200078e000c */
[----:B------:R-:W1:Y:S01]  /*0480*/  LDC.64 R50, c[0x0][0x3a0] ;  /* 0x0000e800ff327b82 */ /* 0x000e620000000a00 */
[----:B------:R-:W-:Y:S01]  /*0490*/  IMAD.WIDE.U32 R36, R4, 0x8, R36 ;  /* 0x0000000804247825 */ /* 0x000fe200078e0024 */
[----:B------:R-:W4:Y:S04]  /*04a0*/  LDG.E.64 R170, desc[UR8][R32.64+0x8] ;  /* 0x0000080820aa7981 */ /* 0x000f28000c1e1b00 */
[----:B------:R-:W2:Y:S04]  /*04b0*/  LDG.E.64.CONSTANT R206, desc[UR8][R36.64+0x8] ;  /* 0x0000080824ce7981 */ /* 0x000ea8000c1e9b00 */
[----:B------:R-:W3:Y:S04]  /*04c0*/  LDG.E.64.CONSTANT R242, desc[UR8][R36.64] ;  /* 0x0000000824f27981 */ /* 0x000ee8000c1e9b00 */
[----:B------:R-:W4:Y:S04]  /*04d0*/  LDG.E.64.CONSTANT R212, desc[UR8][R36.64+-0x10] ;  /* 0xfffff00824d47981 */ /* 0x000f28000c1e9b00 */
[----:B------:R-:W4:Y:S04]  /*04e0*/  LDG.E.64.CONSTANT R192, desc[UR8][R36.64+-0x8] ;  /* 0xfffff80824c07981 */ /* 0x000f28000c1e9b00 */
[----:B------:R-:W4:Y:S01]  /*04f0*/  LDG.E.64.CONSTANT R114, desc[UR8][R36.64+0x980] ;  /* 0x0009800824727981 */ /* 0x000f22000c1e9b00 */
[----:B------:R-:W-:-:S03]  /*0500*/  IMAD.WIDE.U32 R38, R245, 0xb4800, R38 ;  /* 0x000b4800f5267825 */ /* 0x000fc600078e0026 */
[----:B------:R-:W4:Y:S01]  /*0510*/  LDG.E.64 R86, desc[UR8][R34.64] ;  /* 0x0000000822567981 */ /* 0x000f22000c1e1b00 */
[----:B------:R-:W-:-:S03]  /*0520*/  IMAD.WIDE.U32 R40, R245, 0xb4800, R20 ;  /* 0x000b4800f5287825 */ /* 0x000fc600078e0014 */
[----:B------:R-:W4:Y:S01]  /*0530*/  LDG.E.64 R200, desc[UR8][R32.64+-0x10] ;  /* 0xfffff00820c87981 */ /* 0x000f22000c1e1b00 */
[----:B------:R-:W-:-:S03]  /*0540*/  IMAD.WIDE.U32 R38, R4, 0x8, R38 ;  /* 0x0000000804267825 */ /* 0x000fc600078e0026 */
[----:B------:R-:W4:Y:S01]  /*0550*/  LDG.E.64.CONSTANT R116, desc[UR8][R36.64+-0x1300] ;  /* 0xffed000824747981 */ /* 0x000f22000c1e9b00 */
[----:B------:R-:W-:-:S03]  /*0560*/  IMAD.WIDE.U32 R40, R7, 0x980, R40 ;  /* 0x0000098007287825 */ /* 0x000fc600078e0028 */
[----:B------:R-:W4:Y:S04]  /*0570*/  LDG.E.64.CONSTANT R202, desc[UR8][R36.64+0x10] ;  /* 0x0000100824ca7981 */ /* 0x000f28000c1e9b00 */
[----:B------:R-:W4:Y:S04]  /*0580*/  LDG.E.64 R66, desc[UR8][R34.64+0x10] ;  /* 0x0000100822427981 */ /* 0x000f28000c1e1b00 */
[----:B------:R-:W4:Y:S04]  /*0590*/  LDG.E.64.CONSTANT R128, desc[UR8][R38.64+-0x10] ;  /* 0xfffff00826807981 */ /* 0x000f28000c1e9b00 */
[----:B------:R-:W4:Y:S04]  /*05a0*/  LDG.E.64.CONSTANT R98, desc[UR8][R36.64+-0x980] ;  /* 0xfff6800824627981 */ /* 0x000f28000c1e9b00 */
[----:B------:R-:W4:Y:S01]  /*05b0*/  LDG.E.64 R94, desc[UR8][R32.64] ;  /* 0x00000008205e7981 */ /* 0x000f22000c1e1b00 */
[----:B------:R-:W-:-:S03]  /*05c0*/  IMAD.WIDE.U32 R40, R4, 0x8, R40 ;  /* 0x0000000804287825 */ /* 0x000fc600078e0028 */
[----:B------:R-:W4:Y:S04]  /*05d0*/  LDG.E.64.CONSTANT R106, desc[UR8][R38.64+0x8] ;  /* 0x00000808266a7981 */ /* 0x000f28000c1e9b00 */
[----:B------:R-:W4:Y:S04]  /*05e0*/  LDG.E.64 R214, desc[UR8][R32.64+-0x8] ;  /* 0xfffff80820d67981 */ /* 0x000f28000c1e1b00 */
[----:B------:R-:W4:Y:S04]  /*05f0*/  LDG.E.64.CONSTANT R100, desc[UR8][R40.64] ;  /* 0x0000000828647981 */ /* 0x000f28000c1e9b00 */
[----:B------:R-:W4:Y:S01]  /*0600*/  LDG.E.64.CONSTANT R80, desc[UR8][R40.64+-0x980] ;  /* 0xfff6800828507981 */ /* 0x000f22000c1e9b00 */
[----:B0-----:R-:W-:-:S03]  /*0610*/  IMAD.WIDE.U32 R44, R245, 0x8, R44 ;  /* 0x00000008f52c7825 */ /* 0x001fc600078e002c */
[----:B------:R-:W4:Y:S01]  /*0620*/  LDG.E.64.CONSTANT R218, desc[UR8][R38.64] ;  /* 0x0000000826da7981 */ /* 0x000f22000c1e9b00 */
[----:B------:R-:W-:-:S03]  /*0630*/  IMAD.WIDE.U32 R42, R245, 0xb4800, R10 ;  /* 0x000b4800f52a7825 */ /* 0x000fc600078e000a */
[----:B------:R-:W4:Y:S04]  /*0640*/  LDG.E.64 R168, desc[UR8][R44.64+0x8] ;  /* 0x000008082ca87981 */ /* 0x000f28000c1e1b00 */
[----:B------:R-:W4:Y:S04]  /*0650*/  LDG.E.64.CONSTANT R132, desc[UR8][R36.64+0xb4800] ;  /* 0x0b48000824847981 */ /* 0x000f28000c1e9b00 */
[----:B------:R-:W4:Y:S04]  /*0660*/  LDG.E.64.CONSTANT R138, desc[UR8][R38.64+-0x8] ;  /* 0xfffff808268a7981 */ /* 0x000f28000c1e9b00 */
[----:B------:R-:W4:Y:S04]  /*0670*/  LDG.E.64.CONSTANT R74, desc[UR8][R42.64+-0x169000] ;  /* 0xe97000082a4a7981 */ /* 0x000f28000c1e9b00 */
[----:B------:R-:W4:Y:S04]  /*0680*/  LDG.E.64 R176, desc[UR8][R44.64+-0x10] ;  /* 0xfffff0082cb07981 */ /* 0x000f28000c1e1b00 */
[----:B------:R-:W4:Y:S04]  /*0690*/  LDG.E.64.CONSTANT R130, desc[UR8][R42.64+-0xb4800] ;  /* 0xf4b800082a827981 */ /* 0x000f28000c1e9b00 */
[----:B------:R-:W4:Y:S04]  /*06a0*/  LDG.E.64 R160, desc[UR8][R44.64] ;  /* 0x000000082ca07981 */ /* 0x000f28000c1e1b00 */
[----:B------:R-:W4:Y:S04]  /*06b0*/  LDG.E.64 R178, desc[UR8][R32.64+0x10] ;  /* 0x0000100820b27981 */ /* 0x000f28000c1e1b00 */
        /* <DEDUP_REMOVED lines=13> */
[----:B------:R-:W4:Y:S01]  /*0790*/  LDG.E.64.CONSTANT R166, desc[UR8][R46.64+-0x169000] ;  /* 0xe97000082ea67981 */ /* 0x000f22000c1e9b00 */
[----:B-1----:R-:W-:-:S03]  /*07a0*/  IMAD.WIDE.U32 R50, R245, 0xb4800, R50 ;  /* 0x000b4800f5327825 */ /* 0x002fc600078e0032 */
[----:B------:R-:W4:Y:S04]  /*07b0*/  LDG.E.64.CONSTANT R78, desc[UR8][R40.64+0x10] ;  /* 0x00001008284e7981 */ /* 0x000f28000c1e9b00 */
[----:B------:R-:W4:Y:S01]  /*07c0*/  LDG.E.64.CONSTANT R118, desc[UR8][R40.64+0xb4800] ;  /* 0x0b48000828767981 */ /* 0x000f22000c1e9b00 */
[----:B------:R-:W-:-:S03]  /*07d0*/  IMAD.WIDE.U32 R50, R7, 0x980, R50 ;  /* 0x0000098007327825 */ /* 0x000fc600078e0032 */
[----:B------:R-:W4:Y:S01]  /*07e0*/  LDG.E.64.CONSTANT R52, desc[UR8][R46.64+0x169000] ;  /* 0x169000082e347981 */ /* 0x000f22000c1e9b00 */
[----:B------:R-:W-:-:S04]  /*07f0*/  IMAD.WIDE.U32 R54, R245, 0xb4800, R30 ;  /* 0x000b4800f5367825 */ /* 0x000fc800078e001e */
[----:B------:R-:W-:Y:S01]  /*0800*/  IMAD.WIDE.U32 R64, R245, 0xb4800, R16 ;  /* 0x000b4800f5407825 */ /* 0x000fe200078e0010 */
[----:B------:R-:W-:Y:S01]  /*0810*/  UMOV UR10, 0x1c71c71c ;  /* 0x1c71c71c000a7882 */ /* 0x000fe20000000000 */
[----:B------:R-:W-:Y:S01]  /*0820*/  UMOV UR11, 0x3f7c71c7 ;  /* 0x3f7c71c7000b7882 */ /* 0x000fe20000000000 */
[----:B------:R-:W-:Y:S01]  /*0830*/  UMOV UR12, 0x55555555 ;  /* 0x55555555000c7882 */ /* 0x000fe20000000000 */
[C---:B------:R-:W-:Y:S01]  /*0840*/  IMAD.WIDE.U32 R50, R4.reuse, 0x8, R50 ;  /* 0x0000000804327825 */ /* 0x040fe200078e0032 */
[----:B------:R-:W4:Y:S03]  /*0850*/  LDG.E.64 R70, desc[UR8][R64.64] ;  /* 0x0000000840467981 */ /* 0x000f26000c1e1b00 */
[----:B------:R-:W-:Y:S01]  /*0860*/  IMAD.WIDE.U32 R54, R4, 0x8, R54 ;  /* 0x0000000804367825 */ /* 0x000fe200078e0036 */
        /* <DEDUP_REMOVED lines=28> */
[----:B------:R-:W-:Y:S01]  /*0a30*/  UMOV UR13, 0x3fc55555 ;  /* 0x3fc55555000d7882 */ /* 0x000fe20000000000 */
[----:B------:R-:W-:Y:S01]  /*0a40*/  UMOV UR14, 0xd6ac6977 ;  /* 0xd6ac6977000e7882 */ /* 0x000fe20000000000 */
[----:B------:R-:W-:Y:S01]  /*0a50*/  UMOV UR15, 0x3fb2b324 ;  /* 0x3fb2b324000f7882 */ /* 0x000fe20000000000 */
[----:B------:R-:W4:Y:S01]  /*0a60*/  LDG.E.64.CONSTANT R236, desc[UR8][R36.64+0x168ff0] ;  /* 0x168ff00824ec7981 */ /* 0x000f22000c1e9b00 */
[----:B--2---:R-:W-:-:S02]  /*0a70*/  DMUL R198, R206, R172 ;  /* 0x000000accec67228 */ /* 0x004fc40000000000 */
[----:B---3--:R-:W-:-:S06]  /*0a80*/  DMUL R232, R242, 3 ;  /* 0x40080000f2e87828 */ /* 0x008fcc0000000000 */
[----:B----4-:R-:W-:Y:S02]  /*0a90*/  DFMA R194, R212, R174, R198 ;  /* 0x000000aed4c2722b */ /* 0x010fe400000000c6 */
[C---:B------:R-:W-:Y:S02]  /*0aa0*/  DMUL R196, R192.reuse, 3 ;  /* 0x40080000c0c47828 */ /* 0x040fe40000000000 */
[----:B------:R-:W-:Y:S02]  /*0ab0*/  DMUL R208, R192, R204 ;  /* 0x000000ccc0d07228 */ /* 0x000fe40000000000 */
[----:B------:R-:W-:Y:S02]  /*0ac0*/  DMUL R192, R114, R170 ;  /* 0x000000aa72c07228 */ /* 0x000fe40000000000 */
[----:B------:R-:W-:Y:S02]  /*0ad0*/  DMUL R240, R242, 0.75 ;  /* 0x3fe80000f2f07828 */ /* 0x000fe40000000000 */
[----:B------:R-:W-:-:S04]  /*0ae0*/  DFMA R194, R86, R232, R194 ;  /* 0x000000e856c2722b */ /* 0x000fc800000000c2 */
[----:B------:R-:W-:-:S04]  /*0af0*/  DFMA R222, R116, R200, R192 ;  /* 0x000000c874de722b */ /* 0x000fc800000000c0 */
[----:B------:R-:W-:Y:S02]  /*0b00*/  DFMA R194, R204, R196, R194 ;  /* 0x000000c4ccc2722b */ /* 0x000fe400000000c2 */
[----:B------:R-:W-:Y:S02]  /*0b10*/  DMUL R196, R202, 0.75 ;  /* 0x3fe80000cac47828 */ /* 0x000fe40000000000 */
[--C-:B------:R-:W-:Y:S02]  /*0b20*/  DFMA R220, -R240, R86, R208.reuse ;  /* 0x00000056f0dc722b */ /* 0x100fe400000001d0 */
[----:B------:R-:W-:Y:S02]  /*0b30*/  DFMA R202, R202, R66, R208 ;  /* 0x00000042caca722b */ /* 0x000fe400000000d0 */
[----:B------:R-:W-:Y:S02]  /*0b40*/  DMUL R210, R206, 3 ;  /* 0x40080000ced27828 */ /* 0x000fe40000000000 */
[----:B------:R-:W-:-:S02]  /*0b50*/  DMUL R224, R174, R128 ;  /* 0x00000080aee07228 */ /* 0x000fc40000000000 */
[----:B------:R-:W-:Y:S02]  /*0b60*/  DFMA R208, -R240, R86, R198 ;  /* 0x00000056f0d0722b */ /* 0x000fe400000001c6 */
[----:B------:R-:W-:Y:S02]  /*0b70*/  DMUL R206, R98, 3 ;  /* 0x4008000062ce7828 */ /* 0x000fe40000000000 */
[----:B------:R-:W-:Y:S02]  /*0b80*/  DFMA R198, R232, R94, R222 ;  /* 0x0000005ee8c6722b */ /* 0x000fe400000000de */
[----:B------:R-:W-:Y:S02]  /*0b90*/  DMUL R212, R212, 0.75 ;  /* 0x3fe80000d4d47828 */ /* 0x000fe40000000000 */
[----:B------:R-:W-:Y:S02]  /*0ba0*/  DFMA R224, R194, 2, R224 ;  /* 0x40000000c2e0782b */ /* 0x000fe400000000e0 */
[----:B------:R-:W-:-:S02]  /*0bb0*/  DMUL R194, R172, R106 ;  /* 0x0000006aacc27228 */ /* 0x000fc40000000000 */
[----:B------:R-:W-:Y:S02]  /*0bc0*/  DFMA R206, R214, R206, R198 ;  /* 0x000000ced6ce722b */ /* 0x000fe400000000c6 */
[----:B------:R-:W-:Y:S02]  /*0bd0*/  DMUL R214, R98, R214 ;  /* 0x000000d662d67228 */ /* 0x000fe40000000000 */
[----:B------:R-:W-:Y:S02]  /*0be0*/  DADD R80, -R100, R80 ;  /* 0x0000000064507229 */ /* 0x000fe40000000150 */
[----:B------:R-:W-:Y:S02]  /*0bf0*/  DFMA R212, -R212, R174, R220 ;  /* 0x000000aed4d4722b */ /* 0x000fe400000001dc */
[----:B------:R-:W-:Y:S02]  /*0c00*/  DADD R220, R224, R194 ;  /* 0x00000000e0dc7229 */ /* 0x000fe400000000c2 */
[----:B------:R-:W-:-:S02]  /*0c10*/  DMUL R198, R218, 3 ;  /* 0x40080000dac67828 */ /* 0x000fc40000000000 */
[----:B------:R-:W-:Y:S02]  /*0c20*/  DMUL R224, R116, 0.75 ;  /* 0x3fe8000074e07828 */ /* 0x000fe40000000000 */
[----:B------:R-:W-:Y:S02]  /*0c30*/  DFMA R222, -R240, R94, R214 ;  /* 0x0000005ef0de722b */ /* 0x000fe400000001d6 */
[----:B------:R-:W-:Y:S02]  /*0c40*/  DMUL R206, R206, R80 ;  /* 0x00000050cece7228 */ /* 0x000fe40000000000 */
[----:B------:R-:W-:Y:S02]  /*0c50*/  DFMA R202, R172, R210, R202 ;  /* 0x000000d2acca722b */ /* 0x000fe400000000ca */
[----:B------:R-:W-:Y:S02]  /*0c60*/  DMUL R80, R132, R168 ;  /* 0x000000a884507228 */ /* 0x000fe40000000000 */
[----:B------:R-:W-:-:S02]  /*0c70*/  DFMA R196, R66, -R196, R208 ;  /* 0x800000c442c4722b */ /* 0x000fc400000000d0 */
[----:B------:R-:W-:Y:S02]  /*0c80*/  DMUL R208, R138, 3 ;  /* 0x400800008ad07828 */ /* 0x000fe40000000000 */
[----:B------:R-:W-:Y:S02]  /*0c90*/  DFMA R220, R86, R198, R220 ;  /* 0x000000c656dc722b */ /* 0x000fe400000000dc */
[----:B------:R-:W-:Y:S02]  /*0ca0*/  DFMA R200, -R224, R200, R222 ;  /* 0x000000c8e0c8722b */ /* 0x000fe400000001de */
[----:B------:R-:W-:Y:S02]  /*0cb0*/  DMUL R210, R204, R138 ;  /* 0x0000008accd27228 */ /* 0x000fe40000000000 */
[----:B------:R-:W-:Y:S02]  /*0cc0*/  DFMA R202, R86, R232, R202 ;  /* 0x000000e856ca722b */ /* 0x000fe400000000ca */
[----:B------:R-:W-:-:S02]  /*0cd0*/  DFMA R224, R74, R176, R80 ;  /* 0x000000b04ae0722b */ /* 0x000fc40000000050 */
[----:B------:R-:W-:Y:S02]  /*0ce0*/  DFMA R204, R204, R208, R220 ;  /* 0x000000d0cccc722b */ /* 0x000fe400000000dc */
[----:B------:R-:W-:Y:S02]  /*0cf0*/  DMUL R208, R130, 3 ;  /* 0x4008000082d07828 */ /* 0x000fe40000000000 */
[----:B------:R-:W-:Y:S02]  /*0d00*/  DFMA R202, R202, 2, R210 ;  /* 0x40000000caca782b */ /* 0x000fe400000000d2 */
[----:B------:R-:W-:Y:S02]  /*0d10*/  DFMA R224, R232, R160, R224 ;  /* 0x000000a0e8e0722b */ /* 0x000fe400000000e0 */
[----:B------:R-:W-:Y:S02]  /*0d20*/  DFMA R212, R212, 2, R210 ;  /* 0x40000000d4d4782b */ /* 0x000fe400000000d2 */
[----:B------:R-:W-:-:S02]  /*0d30*/  DMUL R218, R218, 0.75 ;  /* 0x3fe80000dada7828 */ /* 0x000fc40000000000 */
[----:B------:R-:W-:Y:S02]  /*0d40*/  DMUL R210, R114, 3 ;  /* 0x4008000072d27828 */ /* 0x000fe40000000000 */
[----:B------:R-:W-:Y:S02]  /*0d50*/  DFMA R214, R68, R178, R214 ;  /* 0x000000b244d6722b */ /* 0x000fe400000000d6 */
[----:B------:R-:W-:Y:S02]  /*0d60*/  DMUL R220, R106, 3 ;  /* 0x400800006adc7828 */ /* 0x000fe40000000000 */
[----:B------:R-:W-:Y:S02]  /*0d70*/  DFMA R202, R66, R72, R202 ;  /* 0x0000004842ca722b */ /* 0x000fe400000000ca */
[----:B------:R-:W-:Y:S02]  /*0d80*/  DFMA R208, R182, R208, R224 ;  /* 0x000000d0b6d0722b */ /* 0x000fe400000000e0 */
[----:B------:R-:W-:Y:S01]  /*0d90*/  DMUL R222, R128, 0.75 ;  /* 0x3fe8000080de7828 */ /* 0x000fe20000000000 */
[----:B------:R-:W2:Y:S01]  /*0da0*/  LDG.E.64.CONSTANT R224, desc[UR8][R38.64+0xb4800] ;  /* 0x0b48000826e07981 */ /* 0x000ea2000c1e9b00 */
[----:B------:R-:W-:-:S02]  /*0db0*/  DFMA R212, R86, -R218, R212 ;  /* 0x800000da56d4722b */ /* 0x000fc400000000d4 */
[----:B------:R-:W-:Y:S02]  /*0dc0*/  DMUL R182, R130, R182 ;  /* 0x000000b682b67228 */ /* 0x000fe40000000000 */
[C---:B------:R-:W-:Y:S02]  /*0dd0*/  DADD R216, -R100.reuse, R216 ;  /* 0x0000000064d87229 */ /* 0x040fe400000001d8 */
[----:B------:R-:W-:Y:S02]  /*0de0*/  DADD R180, -R100, R180 ;  /* 0x0000000064b47229 */ /* 0x000fe400000001b4 */
[----:B------:R-:W-:Y:S02]  /*0df0*/  DFMA R210, R170, R210, R214 ;  /* 0x000000d2aad2722b */ /* 0x000fe400000000d6 */
[----:B------:R-:W-:Y:S02]  /*0e00*/  DMUL R170, R68, 0.75 ;  /* 0x3fe8000044aa7828 */ /* 0x000fe40000000000 */
[----:B------:R-:W-:-:S02]  /*0e10*/  DFMA R192, -R240, R94, R192 ;  /* 0x0000005ef0c0722b */ /* 0x000fc400000001c0 */
[----:B------:R-:W-:Y:S02]  /*0e20*/  DFMA R196, R196, 2, R194 ;  /* 0x40000000c4c4782b */ /* 0x000fe400000000c2 */
[----:B------:R-:W-:Y:S02]  /*0e30*/  DFMA R202, R172, R220, R202 ;  /* 0x000000dcacca722b */ /* 0x000fe400000000ca */
[----:B------:R-:W-:Y:S02]  /*0e40*/  DFMA R212, R174, -R222, R212 ;  /* 0x800000deaed4722b */ /* 0x000fe400000000d4 */
[----:B------:R-:W-:Y:S02]  /*0e50*/  DFMA R172, -R240, R160, R182 ;  /* 0x000000a0f0ac722b */ /* 0x000fe400000001b6 */
[----:B------:R-:W-:Y:S02]  /*0e60*/  DMUL R204, R204, R216 ;  /* 0x000000d8cccc7228 */ /* 0x000fe40000000000 */
[----:B------:R-:W-:Y:S01]  /*0e70*/  DFMA R180, R200, R180, R206 ;  /* 0x000000b4c8b4722b */ /* 0x000fe200000000ce */
[----:B------:R-:W3:Y:S01]  /*0e80*/  LDG.E.64.CONSTANT R216, desc[UR8][R36.64+0xb47f0] ;  /* 0x0b47f00824d87981 */ /* 0x000ee2000c1e9b00 */
[----:B------:R-:W-:-:S02]  /*0e90*/  DMUL R174, R74, 0.75 ;  /* 0x3fe800004aae7828 */ /* 0x000fc40000000000 */
[----:B------:R-:W-:Y:S01]  /*0ea0*/  DADD R184, R184, -R100 ;  /* 0x00000000b8b87229 */ /* 0x000fe20000000864 */
[----:B------:R-:W4:Y:S01]  /*0eb0*/  LDG.E.64.CONSTANT R206, desc[UR8][R40.64+0xb3e80] ;  /* 0x0b3e800828ce7981 */ /* 0x000f22000c1e9b00 */
[----:B------:R-:W-:Y:S02]  /*0ec0*/  DADD R186, -R100, R186 ;  /* 0x0000000064ba7229 */ /* 0x000fe400000001ba */
[----:B------:R-:W-:Y:S02]  /*0ed0*/  DFMA R210, R232, R94, R210 ;  /* 0x0000005ee8d2722b */ /* 0x000fe400000000d2 */
[----:B------:R-:W-:Y:S02]  /*0ee0*/  DADD R194, -R100, R82 ;  /* 0x0000000064c27229 */ /* 0x000fe40000000152 */
[----:B------:R-:W-:Y:S02]  /*0ef0*/  DMUL R238, R132, 3 ;  /* 0x4008000084ee7828 */ /* 0x000fe40000000000 */
[----:B------:R-:W-:-:S02]  /*0f00*/  DFMA R182, R48, R164, R182 ;  /* 0x000000a430b6722b */ /* 0x000fc400000000b6 */
[----:B------:R-:W-:Y:S02]  /*0f10*/  DFMA R178, R178, -R170, R192 ;  /* 0x800000aab2b2722b */ /* 0x000fe400000000c0 */
[----:B------:R-:W-:Y:S02]  /*0f20*/  DFMA R196, R86, -R218, R196 ;  /* 0x800000da56c4722b */ /* 0x000fe400000000c4 */
[----:B------:R-:W-:Y:S02]  /*0f30*/  DMUL R170, R72, 0.75 ;  /* 0x3fe8000048aa7828 */ /* 0x000fe40000000000 */
[----:B------:R-:W-:Y:S02]  /*0f40*/  DFMA R202, R86, R198, R202 ;  /* 0x000000c656ca722b */ /* 0x000fe400000000ca */
[----:B------:R-:W-:Y:S01]  /*0f50*/  DFMA R184, R212, R184, R204 ;  /* 0x000000b8d4b8722b */ /* 0x000fe200000000cc */
[----:B------:R-:W4:Y:S01]  /*0f60*/  LDG.E.64.CONSTANT R198, desc[UR8][R36.64+0xb4810] ;  /* 0x0b48100824c67981 */ /* 0x000f22000c1e9b00 */
[----:B------:R-:W-:-:S02]  /*0f70*/  DFMA R180, R210, R186, R180 ;  /* 0x000000bad2b4722b */ /* 0x000fc400000000b4 */
[----:B------:R-:W-:Y:S01]  /*0f80*/  DFMA R172, -R174, R176, R172 ;  /* 0x000000b0aeac722b */ /* 0x000fe200000001ac */
[----:B------:R-:W2:Y:S01]  /*0f90*/  LDG.E.64.CONSTANT R186, desc[UR8][R36.64+0xb47f8] ;  /* 0x0b47f80824ba7981 */ /* 0x000ea2000c1e9b00 */
[----:B------:R-:W-:Y:S02]  /*0fa0*/  DMUL R194, R208, R194 ;  /* 0x000000c2d0c27228 */ /* 0x000fe40000000000 */
[C---:B------:R-:W-:Y:S01]  /*0fb0*/  DADD R188, -R100.reuse, R188 ;  /* 0x0000000064bc7229 */ /* 0x040fe200000001bc */
[----:B------:R-:W4:Y:S01]  /*0fc0*/  LDG.E.64.CONSTANT R210, desc[UR8][R40.64+0xb3500] ;  /* 0x0b35000828d27981 */ /* 0x000f22000c1e9b00 */
[C---:B------:R-:W-:Y:S02]  /*0fd0*/  DADD R190, -R100.reuse, R190 ;  /* 0x0000000064be7229 */ /* 0x040fe400000001be */
[----:B------:R-:W-:Y:S01]  /*0fe0*/  DADD R166, -R100, R166 ;  /* 0x0000000064a67229 */ /* 0x000fe200000001a6 */
[----:B------:R-:W4:Y:S01]  /*0ff0*/  LDG.E.64.CONSTANT R208, desc[UR8][R40.64+0xb47f0] ;  /* 0x0b47f00828d07981 */ /* 0x000f22000c1e9b00 */
[----:B------:R-:W-:-:S02]  /*1000*/  DFMA R182, R168, R238, R182 ;  /* 0x000000eea8b6722b */ /* 0x000fc400000000b6 */
[----:B------:R-:W-:Y:S01]  /*1010*/  DFMA R170, R66, -R170, R196 ;  /* 0x800000aa42aa722b */ /* 0x000fe200000000c4 */
[----:B------:R-:W4:Y:S01]  /*1020*/  LDG.E.64.CONSTANT R176, desc[UR8][R40.64+0xb4808] ;  /* 0x0b48080828b07981 */ /* 0x000f22000c1e9b00 */
[----:B------:R-:W-:Y:S02]  /*1030*/  DMUL R66, R48, 0.75 ;  /* 0x3fe8000030427828 */ /* 0x000fe40000000000 */
[----:B------:R-:W-:Y:S02]  /*1040*/  DFMA R80, -R240, R160, R80 ;  /* 0x000000a0f050722b */ /* 0x000fe40000000150 */
[----:B------:R-:W-:Y:S02]  /*1050*/  DFMA R184, R202, R188, R184 ;  /* 0x000000bccab8722b */ /* 0x000fe400000000b8 */
[----:B------:R-:W-:Y:S01]  /*1060*/  DFMA R178, R178, R190, R180 ;  /* 0x000000beb2b2722b */ /* 0x000fe200000000b4 */
[----:B------:R-:W4:Y:S01]  /*1070*/  LDG.E.64.CONSTANT R188, desc[UR8][R36.64+0xb4808] ;  /* 0x0b48080824bc7981 */ /* 0x000f22000c1e9b00 */
[----:B------:R-:W-:-:S02]  /*1080*/  DFMA R166, R172, R166, R194 ;  /* 0x000000a6aca6722b */ /* 0x000fc400000000c2 */
[C---:B------:R-:W-:Y:S01]  /*1090*/  DADD R78, -R100.reuse, R78 ;  /* 0x00000000644e7229 */ /* 0x040fe2000000014e */
[----:B------:R-:W4:Y:S01]  /*10a0*/  LDG.E.64.CONSTANT R202, desc[UR8][R40.64+0xb47f8] ;  /* 0x0b47f80828ca7981 */ /* 0x000f22000c1e9b00 */
[----:B------:R-:W-:Y:S02]  /*10b0*/  DADD R168, -R100, R118 ;  /* 0x0000000064a87229 */ /* 0x000fe40000000176 */
[----:B------:R-:W-:Y:S02]  /*10c0*/  DFMA R182, R232, R160, R182 ;  /* 0x000000a0e8b6722b */ /* 0x000fe400000000b6 */
[----:B------:R-:W-:Y:S02]  /*10d0*/  DFMA R80, R164, -R66, R80 ;  /* 0x80000042a450722b */ /* 0x000fe40000000050 */
[----:B------:R-:W-:Y:S02]  /*10e0*/  DFMA R78, R170, R78, R184 ;  /* 0x0000004eaa4e722b */ /* 0x000fe400000000b8 */
[----:B------:R-:W-:-:S02]  /*10f0*/  DMUL R178, R94, R178 ;  /* 0x000000b25eb27228 */ /* 0x000fc40000000000 */
[----:B------:R-:W-:Y:S02]  /*1100*/  DFMA R166, R182, R168, R166 ;  /* 0x000000a8b6a6722b */ /* 0x000fe400000000a6 */
[----:B------:R-:W-:Y:S01]  /*1110*/  DADD R164, -R100, R52 ;  /* 0x0000000064a47229 */ /* 0x000fe20000000134 */
[----:B------:R-:W4:Y:S03]  /*1120*/  LDG.E.64.CONSTANT R182, desc[UR8][R40.64+0xb5180] ;  /* 0x0b51800828b67981 */ /* 0x000f26000c1e9b00 */
[----:B------:R-:W-:-:S04]  /*1130*/  DFMA R178, R86, R78, R178 ;  /* 0x0000004e56b2722b */ /* 0x000fc800000000b2 */
[----:B------:R-:W-:Y:S02]  /*1140*/  DFMA R80, R80, R164, R166 ;  /* 0x000000a45050722b */ /* 0x000fe400000000a6 */
[----:B------:R-:W-:Y:S02]  /*1150*/  DADD R172, R158, -R156 ;  /* 0x000000009eac7229 */ /* 0x000fe4000000089c */
[----:B------:R-:W-:Y:S02]  /*1160*/  DADD R174, -R96, R152 ;  /* 0x0000000060ae7229 */ /* 0x000fe40000000198 */
[C---:B------:R-:W-:Y:S02]  /*1170*/  DMUL R94, R86.reuse, R94 ;  /* 0x0000005e565e7228 */ /* 0x040fe40000000000 */
[----:B------:R-:W-:Y:S02]  /*1180*/  DMUL R86, R86, R160 ;  /* 0x000000a056567228 */ /* 0x000fe40000000000 */
[----:B------:R-:W-:-:S02]  /*1190*/  DADD R164, R140, -R146 ;  /* 0x000000008ca47229 */ /* 0x000fc40000000892 */
[----:B------:R-:W-:Y:S02]  /*11a0*/  DFMA R160, R160, R80, R178 ;  /* 0x00000050a0a0722b */ /* 0x000fe400000000b2 */
[----:B------:R-:W-:Y:S02]  /*11b0*/  DADD R158, -R158, R140 ;  /* 0x000000009e9e7229 */ /* 0x000fe4000000018c */
[----:B------:R-:W-:Y:S02]  /*11c0*/  DADD R80, R108, -R56 ;  /* 0x000000006c507229 */ /* 0x000fe40000000838 */
[----:B-----5:R-:W-:Y:S02]  /*11d0*/  DADD R140, -R162, R122 ;  /* 0x00000000a28c7229 */ /* 0x020fe4000000017a */
[----:B------:R-:W-:Y:S02]  /*11e0*/  DFMA R172, R174, 8, R172 ;  /* 0x40200000aeac782b */ /* 0x000fe400000000ac */
[----:B------:R-:W-:-:S02]  /*11f0*/  DADD R78, R148, -R102 ;  /* 0x00000000944e7229 */ /* 0x000fc40000000866 */
[----:B------:R-:W-:Y:S02]  /*1200*/  DADD R168, -R104, R76 ;  /* 0x0000000068a87229 */ /* 0x000fe4000000014c */
[----:B------:R-:W-:Y:S02]  /*1210*/  DADD R146, -R156, R146 ;  /* 0x000000009c927229 */ /* 0x000fe40000000192 */
[----:B------:R-:W-:Y:S01]  /*1220*/  DADD R96, -R96, R142 ;  /* 0x0000000060607229 */ /* 0x000fe2000000018e */
[----:B------:R-:W4:Y:S01]  /*1230*/  LDG.E.64.CONSTANT R156, desc[UR8][R38.64+0xb47f8] ;  /* 0x0b47f808269c7981 */ /* 0x000f22000c1e9b00 */
[----:B------:R-:W-:Y:S02]  /*1240*/  DADD R102, R102, -R92 ;  /* 0x0000000066667229 */ /* 0x000fe4000000085c */
[----:B------:R-:W-:Y:S02]  /*1250*/  DADD R104, R104, -R112 ;  /* 0x0000000068687229 */ /* 0x000fe40000000870 */
[----:B------:R-:W-:-:S02]  /*1260*/  DFMA R140, R140, 8, R80 ;  /* 0x402000008c8c782b */ /* 0x000fc40000000050 */
[----:B------:R-:W-:Y:S02]  /*1270*/  DMUL R172, R138, R172 ;  /* 0x000000ac8aac7228 */ /* 0x000fe40000000000 */
[--C-:B------:R-:W-:Y:S02]  /*1280*/  DADD R166, -R142, R136.reuse ;  /* 0x000000008ea67229 */ /* 0x100fe40000000188 */
[----:B------:R-:W-:Y:S01]  /*1290*/  DADD R152, -R152, R136 ;  /* 0x0000000098987229 */ /* 0x000fe20000000188 */
[----:B------:R-:W4:Y:S01]  /*12a0*/  LDG.E.64.CONSTANT R142, desc[UR8][R50.64+0xb5170] ;  /* 0x0b517008328e7981 */ /* 0x000f22000c1e9b00 */
[----:B------:R-:W-:Y:S02]  /*12b0*/  DADD R112, -R112, R134 ;  /* 0x0000000070707229 */ /* 0x000fe40000000186 */
[----:B------:R-:W-:Y:S02]  /*12c0*/  DFMA R80, R146, 8, R102 ;  /* 0x402000009250782b */ /* 0x000fe40000000066 */
[----:B------:R-:W-:Y:S01]  /*12d0*/  DFMA R136, R96, 8, R104 ;  /* 0x402000006088782b */ /* 0x000fe20000000068 */
[----:B------:R-:W4:Y:S01]  /*12e0*/  LDG.E.64.CONSTANT R146, desc[UR8][R50.64+0xb3e88] ;  /* 0x0b3e880832927981 */ /* 0x000f22000c1e9b00 */
[----:B------:R-:W-:-:S02]  /*12f0*/  DADD R134, R76, -R134 ;  /* 0x000000004c867229 */ /* 0x000fc40000000886 */
[----:B------:R-:W-:Y:S02]  /*1300*/  DMUL R140, R138, R140 ;  /* 0x0000008c8a8c7228 */ /* 0x000fe40000000000 */
[----:B------:R-:W-:Y:S01]  /*1310*/  DADD R96, R84, -R58 ;  /* 0x0000000054607229 */ /* 0x000fe2000000083a */
[----:B------:R-:W4:Y:S01]  /*1320*/  LDG.E.64.CONSTANT R138, desc[UR8][R38.64+0xb4808] ;  /* 0x0b480808268a7981 */ /* 0x000f22000c1e9b00 */
[----:B------:R-:W-:Y:S02]  /*1330*/  DADD R102, -R154, R124 ;  /* 0x000000009a667229 */ /* 0x000fe4000000017c */
[----:B------:R-:W-:Y:S02]  /*1340*/  DADD R76, R88, -R60 ;  /* 0x00000000584c7229 */ /* 0x000fe4000000083c */
[----:B------:R-:W-:Y:S02]  /*1350*/  DADD R104, -R150, R126 ;  /* 0x0000000096687229 */ /* 0x000fe4000000017e */
[----:B------:R-:W-:-:S02]  /*1360*/  DFMA R168, R168, 8, R78 ;  /* 0x40200000a8a8782b */ /* 0x000fc4000000004e */
[----:B------:R-:W-:Y:S02]  /*1370*/  DMUL R172, R172, 8 ;  /* 0x40200000acac7828 */ /* 0x000fe40000000000 */
[----:B------:R-:W-:Y:S02]  /*1380*/  DFMA R164, R166, 8, R164 ;  /* 0x40200000a6a4782b */ /* 0x000fe400000000a4 */
[----:B------:R-:W-:Y:S01]  /*1390*/  DFMA R96, R102, 8, R96 ;  /* 0x402000006660782b */ /* 0x000fe20000000060 */
[----:B------:R-:W4:Y:S01]  /*13a0*/  LDG.E.64.CONSTANT R166, desc[UR8][R50.64+0xb5af8] ;  /* 0x0b5af80832a67981 */ /* 0x000f22000c1e9b00 */
[----:B------:R-:W-:Y:S02]  /*13b0*/  DMUL R140, R140, 8 ;  /* 0x402000008c8c7828 */ /* 0x000fe40000000000 */
[----:B------:R-:W-:Y:S02]  /*13c0*/  DFMA R76, R104, 8, R76 ;  /* 0x40200000684c782b */ /* 0x000fe4000000004c */
[----:B------:R-:W-:-:S02]  /*13d0*/  DMUL R136, R98, R136 ;  /* 0x0000008862887228 */ /* 0x000fc40000000000 */
[----:B------:R-:W-:Y:S02]  /*13e0*/  DFMA R168, R128, R168, -R172 ;  /* 0x000000a880a8722b */ /* 0x000fe400000008ac */
[----:B------:R-:W-:Y:S01]  /*13f0*/  DMUL R164, R106, R164 ;  /* 0x000000a46aa47228 */ /* 0x000fe20000000000 */
[----:B------:R-:W4:Y:S01]  /*1400*/  LDG.E.64.CONSTANT R172, desc[UR8][R40.64+0xb5b00] ;  /* 0x0b5b000828ac7981 */ /* 0x000f22000c1e9b00 */
[----:B------:R-:W-:Y:S02]  /*1410*/  DADD R92, R144, -R92 ;  /* 0x00000000905c7229 */ /* 0x000fe4000000085c */
[----:B------:R-:W-:Y:S02]  /*1420*/  DADD R102, -R162, R150 ;  /* 0x00000000a2667229 */ /* 0x000fe40000000196 */
[----:B------:R-:W-:Y:S02]  /*1430*/  DADD R98, R154, -R110 ;  /* 0x000000009a627229 */ /* 0x000fe4000000086e */
[----:B------:R-:W-:-:S02]  /*1440*/  DFMA R96, R128, R96, -R140 ;  /* 0x000000608060722b */ /* 0x000fc4000000088c */
[----:B------:R-:W-:Y:S01]  /*1450*/  DMUL R76, R106, R76 ;  /* 0x0000004c6a4c7228 */ /* 0x000fe20000000000 */
[----:B------:R-:W2:Y:S01]  /*1460*/  LDG.E.64.CONSTANT R140, desc[UR8][R38.64+0xb47f0] ;  /* 0x0b47f008268c7981 */ /* 0x000ea2000c1e9b00 */
[----:B------:R-:W-:Y:S02]  /*1470*/  DADD R148, R148, -R144 ;  /* 0x0000000094947229 */ /* 0x000fe40000000890 */
[----:B------:R-:W-:Y:S01]  /*1480*/  DFMA R164, R164, 8, R168 ;  /* 0x40200000a4a4782b */ /* 0x000fe200000000a8 */
[----:B------:R-:W4:Y:S01]  /*1490*/  LDG.E.64.CONSTANT R144, desc[UR8][R50.64+0xb34f0] ;  /* 0x0b34f00832907981 */ /* 0x000f22000c1e9b00 */
[----:B------:R-:W-:Y:S02]  /*14a0*/  DFMA R92, R112, 8, R92 ;  /* 0x40200000705c782b */ /* 0x000fe4000000005c */
[----:B------:R-:W-:Y:S01]  /*14b0*/  DFMA R98, R102, 8, R98 ;  /* 0x402000006662782b */ /* 0x000fe20000000062 */
[----:B------:R-:W4:Y:S01]  /*14c0*/  LDG.E.64.CONSTANT R168, desc[UR8][R50.64+0xb34f8] ;  /* 0x0b34f80832a87981 */ /* 0x000f22000c1e9b00 */
[----:B------:R-:W-:-:S02]  /*14d0*/  DFMA R76, R76, 8, R96 ;  /* 0x402000004c4c782b */ /* 0x000fc40000000060 */
[----:B------:R-:W-:Y:S01]  /*14e0*/  DADD R96, R84, -R90 ;  /* 0x0000000054607229 */ /* 0x000fe2000000085a */
[----:B------:R-:W4:Y:S01]  /*14f0*/  LDG.E.64.CONSTANT R106, desc[UR8][R50.64+0xb3508] ;  /* 0x0b350808326a7981 */ /* 0x000f22000c1e9b00 */
[----:B------:R-:W-:Y:S02]  /*1500*/  DFMA R148, R158, 8, R148 ;  /* 0x402000009e94782b */ /* 0x000fe40000000094 */
[----:B------:R-:W-:Y:S01]  /*1510*/  DFMA R134, R152, 8, R134 ;  /* 0x402000009886782b */ /* 0x000fe20000000086 */
[----:B------:R-:W4:Y:S01]  /*1520*/  LDG.E.64.CONSTANT R158, desc[UR8][R50.64+0xb3e70] ;  /* 0x0b3e7008329e7981 */ /* 0x000f22000c1e9b00 */
[----:B------:R-:W-:Y:S02]  /*1530*/  DMUL R136, R136, 8 ;  /* 0x4020000088887828 */ /* 0x000fe40000000000 */
[----:B------:R-:W-:Y:S01]  /*1540*/  DADD R108, -R108, R88 ;  /* 0x000000006c6c7229 */ /* 0x000fe20000000158 */
[----:B------:R-:W4:Y:S01]  /*1550*/  LDG.E.64.CONSTANT R152, desc[UR8][R50.64+0xb5b08] ;  /* 0x0b5b080832987981 */ /* 0x000f22000c1e9b00 */
[----:B------:R-:W-:-:S02]  /*1560*/  DADD R84, R90, -R62 ;  /* 0x000000005a547229 */ /* 0x000fc4000000083e */
[----:B------:R-:W-:Y:S01]  /*1570*/  DADD R170, -R120, R124 ;  /* 0x0000000078aa7229 */ /* 0x000fe2000000017c */
[----:B------:R-:W4:Y:S01]  /*1580*/  LDG.E.64.CONSTANT R112, desc[UR8][R50.64+0xb3e90] ;  /* 0x0b3e900832707981 */ /* 0x000f22000c1e9b00 */
[----:B------:R-:W-:Y:S02]  /*1590*/  DADD R174, R126, -R122 ;  /* 0x000000007eae7229 */ /* 0x000fe4000000087a */
[----:B------:R-:W-:Y:S02]  /*15a0*/  DFMA R92, -R72, R92, R164 ;  /* 0x0000005c485c722b */ /* 0x000fe400000001a4 */
[----:B------:R-:W-:Y:S01]  /*15b0*/  DMUL R94, R94, UR10 ;  /* 0x0000000a5e5e7c28 */ /* 0x000fe20008000000 */
[----:B------:R-:W4:Y:S01]  /*15c0*/  LDG.E.64.CONSTANT R164, desc[UR8][R50.64+0xb5178] ;  /* 0x0b51780832a47981 */ /* 0x000f22000c1e9b00 */
[----:B------:R-:W-:Y:S02]  /*15d0*/  DMUL R90, R130, R98 ;  /* 0x00000062825a7228 */ /* 0x000fe40000000000 */
[----:B------:R-:W-:-:S02]  /*15e0*/  DADD R88, -R110, R120 ;  /* 0x000000006e587229 */ /* 0x000fc40000000178 */
[----:B------:R-:W-:Y:S02]  /*15f0*/  DFMA R136, R116, R148, -R136 ;  /* 0x000000947488722b */ /* 0x000fe40000000888 */
[----:B------:R-:W-:Y:S01]  /*1600*/  DMUL R134, R114, R134 ;  /* 0x0000008672867228 */ /* 0x000fe20000000000 */
[----:B------:R-:W4:Y:S01]  /*1610*/  LDG.E.64.CONSTANT R148, desc[UR8][R36.64+0xb3e80] ;  /* 0x0b3e800824947981 */ /* 0x000f22000c1e9b00 */
[----:B------:R-:W-:Y:S02]  /*1620*/  DFMA R78, R174, 8, R170 ;  /* 0x40200000ae4e782b */ /* 0x000fe400000000aa */
[----:B------:R-:W-:Y:S01]  /*1630*/  DFMA R96, R108, 8, R96 ;  /* 0x402000006c60782b */ /* 0x000fe20000000060 */
[----:B------:R-:W4:Y:S01]  /*1640*/  LDG.E.64.CONSTANT R114, desc[UR8][R36.64+0xb5180] ;  /* 0x0b51800824727981 */ /* 0x000f22000c1e9b00 */
[----:B------:R-:W-:Y:S02]  /*1650*/  DADD R104, -R56, R60 ;  /* 0x0000000038687229 */ /* 0x000fe4000000013c */
[----:B------:R-:W-:Y:S01]  /*1660*/  DADD R102, R58, -R62 ;  /* 0x000000003a667229 */ /* 0x000fe2000000083e */
[----:B------:R-:W4:Y:S01]  /*1670*/  LDG.E.64.CONSTANT R174, desc[UR8][R40.64+0xb4810] ;  /* 0x0b48100828ae7981 */ /* 0x000f22000c1e9b00 */
[----:B------:R-:W-:-:S02]  /*1680*/  DMUL R92, R94, R92 ;  /* 0x0000005c5e5c7228 */ /* 0x000fc40000000000 */
[----:B------:R-:W-:Y:S01]  /*1690*/  DMUL R98, R90, 8 ;  /* 0x402000005a627828 */ /* 0x000fe20000000000 */
[----:B------:R-:W4:Y:S01]  /*16a0*/  LDG.E.64.CONSTANT R170, desc[UR8][R50.64+0xb3e78] ;  /* 0x0b3e780832aa7981 */ /* 0x000f22000c1e9b00 */
[----:B------:R-:W-:Y:S02]  /*16b0*/  DFMA R84, R88, 8, R84 ;  /* 0x402000005854782b */ /* 0x000fe40000000054 */
[----:B------:R-:W-:Y:S02]  /*16c0*/  DFMA R134, R134, 8, R136 ;  /* 0x402000008686782b */ /* 0x000fe40000000088 */
[----:B------:R-:W-:Y:S01]  /*16d0*/  DFMA R92, R160, UR12, R92 ;  /* 0x0000000ca05c7c2b */ /* 0x000fe2000800005c */
[----:B------:R-:W4:Y:S01]  /*16e0*/  LDG.E.64.CONSTANT R136, desc[UR8][R50.64+0xb5190] ;  /* 0x0b51900832887981 */ /* 0x000f22000c1e9b00 */
[----:B------:R-:W-:Y:S02]  /*16f0*/  DFMA R102, R104, 8, R102 ;  /* 0x402000006866782b */ /* 0x000fe40000000066 */
[----:B------:R-:W-:Y:S01]  /*1700*/  DFMA R96, R74, R96, -R98 ;  /* 0x000000604a60722b */ /* 0x000fe20000000862 */
[----:B------:R-:W4:Y:S01]  /*1710*/  LDG.E.64.CONSTANT R104, desc[UR8][R50.64+0xb3510] ;  /* 0x0b35100832687981 */ /* 0x000f22000c1e9b00 */
[----:B------:R-:W-:-:S02]  /*1720*/  DFMA R76, -R72, R84, R76 ;  /* 0x00000054484c722b */ /* 0x000fc4000000014c */
[----:B------:R-:W-:Y:S01]  /*1730*/  DMUL R128, R132, R78 ;  /* 0x0000004e84807228 */ /* 0x000fe20000000000 */
[----:B------:R-:W4:Y:S01]  /*1740*/  LDG.E.64.CONSTANT R74, desc[UR8][R54.64+0x21d7f8] ;  /* 0x21d7f808364a7981 */ /* 0x000f22000c1e9b00 */
[----:B------:R-:W-:Y:S02]  /*1750*/  DMUL R86, R86, UR10 ;  /* 0x0000000a56567c28 */ /* 0x000fe40008000000 */
[----:B------:R-:W-:Y:S01]  /*1760*/  DFMA R80, -R68, R80, R134 ;  /* 0x000000504450722b */ /* 0x000fe20000000186 */
[----:B------:R-:W4:Y:S01]  /*1770*/  LDG.E.64.CONSTANT R78, desc[UR8][R54.64+0x21d808] ;  /* 0x21d80808364e7981 */ /* 0x000f22000c1e9b00 */
[----:B------:R-:W-:Y:S02]  /*1780*/  DMUL R68, R48, R102 ;  /* 0x0000006630447228 */ /* 0x000fe40000000000 */
[----:B------:R-:W-:Y:S01]  /*1790*/  DFMA R96, R128, 8, R96 ;  /* 0x402000008060782b */ /* 0x000fe20000000060 */
[----:B------:R-:W4:Y:S01]  /*17a0*/  LDG.E.64.CONSTANT R134, desc[UR8][R36.64+0xb3500] ;  /* 0x0b35000824867981 */ /* 0x000f22000c1e9b00 */
[----:B------:R-:W-:-:S03]  /*17b0*/  DFMA R76, R86, R76, R92 ;  /* 0x0000004c564c722b */ /* 0x000fc6000000005c */
[----:B------:R-:W4:Y:S03]  /*17c0*/  LDG.E.64.CONSTANT R92, desc[UR8][R36.64+0xb5b00] ;  /* 0x0b5b0008245c7981 */ /* 0x000f26000c1e9b00 */
[----:B------:R-:W-:Y:S01]  /*17d0*/  DADD R96, R96, -R68 ;  /* 0x0000000060607229 */ /* 0x000fe20000000844 */
[----:B------:R-:W4:Y:S01]  /*17e0*/  LDG.E.64.CONSTANT R102, desc[UR8][R50.64+0xb5188] ;  /* 0x0b51880832667981 */ /* 0x000f22000c1e9b00 */
[----:B------:R-:W-:-:S03]  /*17f0*/  DFMA R76, R94, R80, R76 ;  /* 0x000000505e4c722b */ /* 0x000fc6000000004c */
[----:B------:R-:W4:Y:S04]  /*1800*/  LDG.E.64.CONSTANT R94, desc[UR8][R38.64+0xb4810] ;  /* 0x0b481008265e7981 */ /* 0x000f28000c1e9b00 */
[----:B------:R-:W4:Y:S01]  /*1810*/  LDG.E.64.CONSTANT R98, desc[UR8][R50.64+0xb5b10] ;  /* 0x0b5b100832627981 */ /* 0x000f22000c1e9b00 */
[----:B------:R-:W-:-:S03]  /*1820*/  DFMA R76, R86, R96, R76 ;  /* 0x00000060564c722b */ /* 0x000fc6000000004c */
[----:B------:R-:W4:Y:S01]  /*1830*/  LDG.E.64.CONSTANT R96, desc[UR8][R50.64+0xb5af0] ;  /* 0x0b5af00832607981 */ /* 0x000f22000c1e9b00 */
[----:B------:R-:W-:-:S03]  /*1840*/  DMUL R116, R132, 0.75 ;  /* 0x3fe8000084747828 */ /* 0x000fc60000000000 */
[----:B------:R-:W4:Y:S01]  /*1850*/  LDG.E.64.CONSTANT R72, desc[UR8][R46.64+0x21d800] ;  /* 0x21d800082e487981 */ /* 0x000f22000c1e9b00 */
[----:B------:R-:W-:-:S03]  /*1860*/  DFMA R70, R76, UR14, R70 ;  /* 0x0000000e4c467c2b */ /* 0x000fc60008000046 */
[----:B------:R-:W4:Y:S04]  /*1870*/  LDG.E.64.CONSTANT R76, desc[UR8][R54.64+0x21d7f0] ;  /* 0x21d7f008364c7981 */ /* 0x000f28000c1e9b00 */
[----:B------:R0:W-:Y:S04]  /*1880*/  STG.E.64 desc[UR8][R64.64], R70 ;  /* 0x0000004640007986 */ /* 0x0001e8000c101b08 */
        /* <DEDUP_REMOVED lines=14> */
[----:B0-----:R-:W4:Y:S04]  /*1970*/  LDG.E.64.CONSTANT R70, desc[UR8][R42.64+0x21d800] ;  /* 0x21d800082a467981 */ /* 0x001f28000c1e9b00 */
[----:B------:R-:W4:Y:S01]  /*1980*/  LDG.E.64 R160, desc[UR8][R44.64+0x18] ;  /* 0x000018082ca07981 */ /* 0x000f22000c1e1b00 */
[----:B---3--:R-:W-:-:S03]  /*1990*/  DMUL R220, R216, 0.75 ;  /* 0x3fe80000d8dc7828 */ /* 0x008fc60000000000 */
[----:B------:R-:W3:Y:S01]  /*19a0*/  LDG.E.64.CONSTANT R80, desc[UR8][R54.64+0x21d810] ;  /* 0x21d8100836507981 */ /* 0x000ee2000c1e9b00 */
[----:B--2---:R-:W-:Y:S02]  /*19b0*/  DMUL R222, R140, 0.75 ;  /* 0x3fe800008cde7828 */ /* 0x004fe40000000000 */
[----:B----4-:R-:W-:Y:S02]  /*19c0*/  DMUL R214, R186, R226 ;  /* 0x000000e2bad67228 */ /* 0x010fe40000000000 */
[----:B------:R-:W-:-:S06]  /*19d0*/  DMUL R212, R188, R190 ;  /* 0x000000bebcd47228 */ /* 0x000fcc0000000000 */
[----:B------:R-:W-:Y:S02]  /*19e0*/  DFMA R218, -R116, R88, R214 ;  /* 0x0000005874da722b */ /* 0x000fe400000001d6 */
[----:B------:R-:W-:-:S06]  /*19f0*/  DFMA R216, R216, R86, R212 ;  /* 0x00000056d8d8722b */ /* 0x000fcc00000000d4 */
[----:B------:R-:W-:Y:S02]  /*1a00*/  DFMA R218, -R220, R86, R218 ;  /* 0x00000056dcda722b */ /* 0x000fe400000001da */
[----:B------:R-:W-:Y:S02]  /*1a10*/  DMUL R220, R186, 3 ;  /* 0x40080000badc7828 */ /* 0x000fe40000000000 */
[----:B------:R-:W-:Y:S02]  /*1a20*/  DFMA R186, R238, R88, R216 ;  /* 0x00000058eeba722b */ /* 0x000fe400000000d8 */
[----:B------:R-:W-:-:S06]  /*1a30*/  DMUL R216, R226, R156 ;  /* 0x0000009ce2d87228 */ /* 0x000fcc0000000000 */
[----:B------:R-:W-:Y:S02]  /*1a40*/  DFMA R186, R226, R220, R186 ;  /* 0x000000dce2ba722b */ /* 0x000fe400000000ba */
[----:B------:R-:W-:Y:S02]  /*1a50*/  DFMA R220, R218, 2, R216 ;  /* 0x40000000dadc782b */ /* 0x000fe400000000d8 */
[----:B------:R-:W-:-:S08]  /*1a60*/  DMUL R218, R224, 0.75 ;  /* 0x3fe80000e0da7828 */ /* 0x000fd00000000000 */
[----:B------:R-:W-:-:S08]  /*1a70*/  DFMA R220, R88, -R218, R220 ;  /* 0x800000da58dc722b */ /* 0x000fd000000000dc */
[C---:B------:R-:W-:Y:S02]  /*1a80*/  DFMA R220, R86.reuse, -R222, R220 ;  /* 0x800000de56dc722b */ /* 0x040fe400000000dc */
[----:B------:R-:W-:-:S08]  /*1a90*/  DMUL R86, R86, R140 ;  /* 0x0000008c56567228 */ /* 0x000fd00000000000 */
[----:B------:R-:W-:Y:S02]  /*1aa0*/  DFMA R186, R186, 2, R86 ;  /* 0x40000000baba782b */ /* 0x000fe40000000056 */
[----:B------:R-:W2:Y:S01]  /*1ab0*/  LDG.E.64 R86, desc[UR8][R64.64+0xb4800] ;  /* 0x0b48000840567981 */ /* 0x000ea2000c1e1b00 */
[----:B------:R-:W-:Y:S02]  /*1ac0*/  DMUL R222, R190, R138 ;  /* 0x0000008abede7228 */ /* 0x000fe40000000000 */
[----:B------:R-:W-:-:S06]  /*1ad0*/  DMUL R224, R224, 3 ;  /* 0x40080000e0e07828 */ /* 0x000fcc0000000000 */
[----:B------:R-:W-:Y:S02]  /*1ae0*/  DADD R186, R186, R222 ;  /* 0x00000000baba7229 */ /* 0x000fe400000000de */
[----:B------:R-:W-:-:S06]  /*1af0*/  DMUL R228, R156, 3 ;  /* 0x400800009ce47828 */ /* 0x000fcc0000000000 */
[----:B------:R-:W-:-:S08]  /*1b00*/  DFMA R186, R88, R224, R186 ;  /* 0x000000e058ba722b */ /* 0x000fd000000000ba */
[----:B------:R-:W-:Y:S02]  /*1b10*/  DFMA R226, R226, R228, R186 ;  /* 0x000000e4e2e2722b */ /* 0x000fe400000000ba */
[----:B------:R-:W-:-:S08]  /*1b20*/  DMUL R186, R114, R192 ;  /* 0x000000c072ba7228 */ /* 0x000fd00000000000 */
[----:B------:R-:W-:Y:S02]  /*1b30*/  DFMA R228, R134, R194, R186 ;  /* 0x000000c286e4722b */ /* 0x000fe400000000ba */
[----:B------:R-:W-:-:S06]  /*1b40*/  DMUL R230, R148, 3 ;  /* 0x4008000094e67828 */ /* 0x000fcc0000000000 */
[----:B------:R-:W-:Y:S02]  /*1b50*/  DFMA R228, R238, R108, R228 ;  /* 0x0000006ceee4722b */ /* 0x000fe400000000e4 */
[----:B------:R-:W-:-:S06]  /*1b60*/  DFMA R214, R198, R184, R214 ;  /* 0x000000b8c6d6722b */ /* 0x000fcc00000000d6 */
[----:B------:R-:W-:Y:S02]  /*1b70*/  DFMA R228, R196, R230, R228 ;  /* 0x000000e6c4e4722b */ /* 0x000fe400000000e4 */
[----:B------:R-:W-:-:S08]  /*1b80*/  DMUL R230, R188, 3 ;  /* 0x40080000bce67828 */ /* 0x000fd00000000000 */
[----:B------:R-:W-:Y:S02]  /*1b90*/  DFMA R230, R190, R230, R214 ;  /* 0x000000e6bee6722b */ /* 0x000fe400000000d6 */
[----:B------:R-:W-:-:S06]  /*1ba0*/  DMUL R196, R148, R196 ;  /* 0x000000c494c47228 */ /* 0x000fcc0000000000 */
[----:B------:R-:W-:Y:S02]  /*1bb0*/  DFMA R230, R238, R88, R230 ;  /* 0x00000058eee6722b */ /* 0x000fe400000000e6 */
[----:B------:R-:W-:Y:S02]  /*1bc0*/  DMUL R188, R134, 0.75 ;  /* 0x3fe8000086bc7828 */ /* 0x000fe40000000000 */
[----:B------:R-:W-:-:S04]  /*1bd0*/  DFMA R214, -R116, R108, R196 ;  /* 0x0000006c74d6722b */ /* 0x000fc800000001c4 */
[----:B------:R-:W-:Y:S02]  /*1be0*/  DFMA R216, R230, 2, R216 ;  /* 0x40000000e6d8782b */ /* 0x000fe400000000d8 */
[----:B------:R-:W-:Y:S02]  /*1bf0*/  DADD R206, -R118, R206 ;  /* 0x0000000076ce7229 */ /* 0x000fe400000001ce */
[----:B------:R-:W-:Y:S02]  /*1c00*/  DFMA R188, -R188, R194, R214 ;  /* 0x000000c2bcbc722b */ /* 0x000fe400000001d6 */
[----:B------:R-:W-:Y:S02]  /*1c10*/  DMUL R214, R138, 3 ;  /* 0x400800008ad67828 */ /* 0x000fe40000000000 */
[----:B------:R-:W-:Y:S02]  /*1c20*/  DFMA R216, R184, R94, R216 ;  /* 0x0000005eb8d8722b */ /* 0x000fe400000000d8 */
[----:B------:R-:W-:-:S02]  /*1c30*/  DMUL R228, R228, R206 ;  /* 0x000000cee4e47228 */ /* 0x000fc40000000000 */
[----:B------:R-:W-:Y:S02]  /*1c40*/  DMUL R198, R198, 0.75 ;  /* 0x3fe80000c6c67828 */ /* 0x000fe40000000000 */
[----:B------:R-:W-:Y:S02]  /*1c50*/  DFMA R212, -R116, R88, R212 ;  /* 0x0000005874d4722b */ /* 0x000fe400000001d4 */
[----:B------:R-:W-:Y:S02]  /*1c60*/  DFMA R190, R190, R214, R216 ;  /* 0x000000d6bebe722b */ /* 0x000fe400000000d8 */
[----:B------:R-:W-:Y:S02]  /*1c70*/  DMUL R214, R114, 3 ;  /* 0x4008000072d67828 */ /* 0x000fe40000000000 */
[----:B------:R-:W-:Y:S02]  /*1c80*/  DFMA R206, R92, R178, R196 ;  /* 0x000000b25cce722b */ /* 0x000fe400000000c4 */
[----:B------:R-:W-:-:S02]  /*1c90*/  DFMA R198, R184, -R198, R212 ;  /* 0x800000c6b8c6722b */ /* 0x000fc400000000d4 */
[----:B------:R-:W-:Y:S02]  /*1ca0*/  DMUL R194, R48, R180 ;  /* 0x000000b430c27228 */ /* 0x000fe40000000000 */
[C---:B------:R-:W-:Y:S02]  /*1cb0*/  DADD R202, -R118.reuse, R202 ;  /* 0x0000000076ca7229 */ /* 0x040fe400000001ca */
[----:B------:R-:W-:Y:S02]  /*1cc0*/  DADD R210, -R118, R210 ;  /* 0x0000000076d27229 */ /* 0x000fe400000001d2 */
[----:B------:R-:W-:Y:S02]  /*1cd0*/  DFMA R192, R192, R214, R206 ;  /* 0x000000d6c0c0722b */ /* 0x000fe400000000ce */
[----:B------:R-:W-:Y:S01]  /*1ce0*/  DADD R206, R82, -R118 ;  /* 0x0000000052ce7229 */ /* 0x000fe20000000876 */
[----:B------:R-:W4:Y:S01]  /*1cf0*/  LDG.E.64.CONSTANT R214, desc[UR8][R40.64+0x167d00] ;  /* 0x167d000828d67981 */ /* 0x000f22000c1e9b00 */
[----:B------:R-:W-:-:S02]  /*1d00*/  DFMA R212, R130, R200, R194 ;  /* 0x000000c882d4722b */ /* 0x000fc400000000c2 */
[----:B------:R-:W-:Y:S02]  /*1d10*/  DFMA R198, R198, 2, R222 ;  /* 0x40000000c6c6782b */ /* 0x000fe400000000de */
[----:B------:R-:W-:Y:S01]  /*1d20*/  DMUL R202, R226, R202 ;  /* 0x000000cae2ca7228 */ /* 0x000fe20000000000 */
[----:B------:R-:W4:Y:S01]  /*1d30*/  LDG.E.64.CONSTANT R222, desc[UR8][R36.64+0x168ff8] ;  /* 0x168ff80824de7981 */ /* 0x000f22000c1e9b00 */
[----:B------:R-:W-:Y:S02]  /*1d40*/  DADD R208, -R118, R208 ;  /* 0x0000000076d07229 */ /* 0x000fe400000001d0 */
[----:B------:R-:W-:Y:S02]  /*1d50*/  DFMA R210, R188, R210, R228 ;  /* 0x000000d2bcd2722b */ /* 0x000fe400000000e4 */
[----:B------:R-:W-:Y:S02]  /*1d60*/  DMUL R82, R92, 0.75 ;  /* 0x3fe800005c527828 */ /* 0x000fe40000000000 */
[----:B------:R-:W-:-:S02]  /*1d70*/  DFMA R186, -R116, R108, R186 ;  /* 0x0000006c74ba722b */ /* 0x000fc400000001ba */
[----:B------:R-:W-:Y:S02]  /*1d80*/  DADD R182, -R118, R182 ;  /* 0x0000000076b67229 */ /* 0x000fe400000001b6 */
[C---:B------:R-:W-:Y:S02]  /*1d90*/  DFMA R192, R238.reuse, R108, R192 ;  /* 0x0000006ceec0722b */ /* 0x040fe400000000c0 */
[----:B------:R-:W-:Y:S02]  /*1da0*/  DFMA R212, R238, R84, R212 ;  /* 0x00000054eed4722b */ /* 0x000fe400000000d4 */
[----:B------:R-:W-:Y:S02]  /*1db0*/  DFMA R198, R88, -R218, R198 ;  /* 0x800000da58c6722b */ /* 0x000fe400000000c6 */
[----:B------:R-:W-:Y:S02]  /*1dc0*/  DFMA R202, R220, R208, R202 ;  /* 0x000000d0dcca722b */ /* 0x000fe400000000ca */
[----:B------:R-:W-:Y:S01]  /*1dd0*/  DFMA R190, R88, R224, R190 ;  /* 0x000000e058be722b */ /* 0x000fe200000000be */
[----:B------:R-:W4:Y:S01]  /*1de0*/  LDG.E.64.CONSTANT R208, desc[UR8][R40.64+0x168ff8] ;  /* 0x168ff80828d07981 */ /* 0x000f22000c1e9b00 */
[----:B------:R-:W-:-:S02]  /*1df0*/  DMUL R188, R94, 0.75 ;  /* 0x3fe800005ebc7828 */ /* 0x000fc40000000000 */
[----:B------:R-:W-:Y:S02]  /*1e00*/  DADD R176, -R118, R176 ;  /* 0x0000000076b07229 */ /* 0x000fe400000001b0 */
[----:B------:R-:W-:Y:S02]  /*1e10*/  DFMA R178, R178, -R82, R186 ;  /* 0x80000052b2b2722b */ /* 0x000fe400000000ba */
[----:B------:R-:W-:Y:S02]  /*1e20*/  DFMA R182, R192, R182, R210 ;  /* 0x000000b6c0b6722b */ /* 0x000fe400000000d2 */
[----:B------:R-:W-:Y:S01]  /*1e30*/  DADD R172, -R118, R172 ;  /* 0x0000000076ac7229 */ /* 0x000fe200000001ac */
[----:B------:R-:W4:Y:S01]  /*1e40*/  LDG.E.64.CONSTANT R210, desc[UR8][R40.64+0x168680] ;  /* 0x1686800828d27981 */ /* 0x000f22000c1e9b00 */
[----:B------:R-:W-:Y:S02]  /*1e50*/  DFMA R212, R232, R204, R212 ;  /* 0x000000cce8d4722b */ /* 0x000fe400000000d4 */
[----:B------:R-:W-:Y:S01]  /*1e60*/  DFMA R188, R184, -R188, R198 ;  /* 0x800000bcb8bc722b */ /* 0x000fe200000000c6 */
[----:B------:R-:W4:Y:S01]  /*1e70*/  LDG.E.64.CONSTANT R232, desc[UR8][R38.64+0x169000] ;  /* 0x1690000826e87981 */ /* 0x000f22000c1e9b00 */
[----:B------:R-:W-:-:S02]  /*1e80*/  DFMA R176, R190, R176, R202 ;  /* 0x000000b0beb0722b */ /* 0x000fc400000000ca */
[----:B------:R-:W-:Y:S01]  /*1e90*/  DADD R174, -R118, R174 ;  /* 0x0000000076ae7229 */ /* 0x000fe200000001ae */
[----:B------:R-:W4:Y:S01]  /*1ea0*/  LDG.E.64.CONSTANT R202, desc[UR8][R36.64+0x169010] ;  /* 0x1690100824ca7981 */ /* 0x000f22000c1e9b00 */
[----:B------:R-:W-:Y:S02]  /*1eb0*/  DFMA R172, R178, R172, R182 ;  /* 0x000000acb2ac722b */ /* 0x000fe400000000b6 */
[----:B------:R-:W-:Y:S02]  /*1ec0*/  DMUL R204, R242, R204 ;  /* 0x000000ccf2cc7228 */ /* 0x000fe40000000000 */
[----:B------:R-:W-:Y:S02]  /*1ed0*/  DADD R190, R168, -R166 ;  /* 0x00000000a8be7229 */ /* 0x000fe400000008a6 */
[----:B------:R-:W-:Y:S02]  /*1ee0*/  DADD R192, -R170, R164 ;  /* 0x00000000aac07229 */ /* 0x000fe400000001a4 */
[----:B------:R-:W-:-:S02]  /*1ef0*/  DFMA R174, R188, R174, R176 ;  /* 0x000000aebcae722b */ /* 0x000fc400000000b0 */
[----:B------:R-:W-:Y:S02]  /*1f00*/  DMUL R172, R108, R172 ;  /* 0x000000ac6cac7228 */ /* 0x000fe40000000000 */
[----:B------:R-:W-:Y:S02]  /*1f10*/  DMUL R130, R130, 0.75 ;  /* 0x3fe8000082827828 */ /* 0x000fe40000000000 */
[----:B------:R-:W-:Y:S02]  /*1f20*/  DFMA R216, -R116, R84, R204 ;  /* 0x0000005474d8722b */ /* 0x000fe400000001cc */
[----:B------:R-:W-:Y:S02]  /*1f30*/  DFMA R190, R192, 8, R190 ;  /* 0x40200000c0be782b */ /* 0x000fe400000000be */
[----:B------:R-:W-:Y:S01]  /*1f40*/  DFMA R172, R88, R174, R172 ;  /* 0x000000ae58ac722b */ /* 0x000fe200000000ac */
[----:B------:R-:W4:Y:S01]  /*1f50*/  LDG.E.64.CONSTANT R192, desc[UR8][R40.64+0x169980] ;  /* 0x1699800828c07981 */ /* 0x000f22000c1e9b00 */
[----:B------:R-:W-:-:S02]  /*1f60*/  DADD R174, -R170, R146 ;  /* 0x00000000aaae7229 */ /* 0x000fc40000000192 */
[----:B------:R-:W-:Y:S02]  /*1f70*/  DFMA R200, -R130, R200, R216 ;  /* 0x000000c882c8722b */ /* 0x000fe400000001d8 */
[----:B------:R-:W-:Y:S02]  /*1f80*/  DADD R196, R100, -R118 ;  /* 0x0000000064c47229 */ /* 0x000fe40000000876 */
[----:B------:R-:W-:Y:S02]  /*1f90*/  DMUL R130, R48, 3 ;  /* 0x4008000030827828 */ /* 0x000fe40000000000 */
[----:B------:R-:W-:Y:S02]  /*1fa0*/  DFMA R204, R70, R160, R204 ;  /* 0x000000a046cc722b */ /* 0x000fe400000000cc */
[----:B------:R-:W-:Y:S02]  /*1fb0*/  DADD R170, R56, -R26 ;  /* 0x0000000038aa7229 */ /* 0x000fe4000000081a */
[----:B------:R-:W-:-:S02]  /*1fc0*/  DADD R162, R162, -R74 ;  /* 0x00000000a2a27229 */ /* 0x000fc4000000084a */
[----:B------:R-:W-:Y:S02]  /*1fd0*/  DADD R184, R144, -R96 ;  /* 0x0000000090b87229 */ /* 0x000fe40000000860 */
[----:B------:R-:W-:Y:S02]  /*1fe0*/  DADD R186, -R158, R142 ;  /* 0x000000009eba7229 */ /* 0x000fe4000000018e */
[----:B------:R-:W-:Y:S02]  /*1ff0*/  DMUL R190, R156, R190 ;  /* 0x000000be9cbe7228 */ /* 0x000fe40000000000 */
[----:B------:R-:W-:Y:S02]  /*2000*/  DADD R178, R106, -R152 ;  /* 0x000000006ab27229 */ /* 0x000fe40000000898 */
[----:B------:R-:W-:Y:S02]  /*2010*/  DADD R182, -R146, R102 ;  /* 0x0000000092b67229 */ /* 0x000fe40000000166 */
[----:B------:R-:W-:-:S02]  /*2020*/  DMUL R196, R212, R196 ;  /* 0x000000c4d4c47228 */ /* 0x000fc40000000000 */
[----:B------:R-:W-:Y:S01]  /*2030*/  DFMA R204, R180, R130, R204 ;  /* 0x00000082b4cc722b */ /* 0x000fe200000000cc */
[----:B------:R-:W4:Y:S01]  /*2040*/  LDG.E.64.CONSTANT R212, desc[UR8][R40.64+0x168ff0] ;  /* 0x168ff00828d47981 */ /* 0x000f22000c1e9b00 */
[----:B------:R-:W-:Y:S02]  /*2050*/  DFMA R162, R170, 8, R162 ;  /* 0x40200000aaa2782b */ /* 0x000fe400000000a2 */
[----:B------:R-:W-:Y:S01]  /*2060*/  DFMA R184, R186, 8, R184 ;  /* 0x40200000bab8782b */ /* 0x000fe200000000b8 */
[----:B------:R-:W4:Y:S01]  /*2070*/  LDG.E.64.CONSTANT R170, desc[UR8][R50.64+0x168670] ;  /* 0x1686700832aa7981 */ /* 0x000f22000c1e9b00 */
[----:B------:R-:W-:Y:S02]  /*2080*/  DMUL R190, R190, 8 ;  /* 0x40200000bebe7828 */ /* 0x000fe40000000000 */
[----:B------:R-:W-:Y:S02]  /*2090*/  DFMA R178, R182, 8, R178 ;  /* 0x40200000b6b2782b */ /* 0x000fe400000000b2 */
[----:B------:R-:W-:-:S02]  /*20a0*/  DADD R158, R158, -R112 ;  /* 0x000000009e9e7229 */ /* 0x000fc40000000870 */
[----:B------:R-:W-:Y:S02]  /*20b0*/  DADD R168, -R168, R106 ;  /* 0x00000000a8a87229 */ /* 0x000fe4000000016a */
[----:B------:R-:W-:Y:S02]  /*20c0*/  DADD R164, -R164, R102 ;  /* 0x00000000a4a47229 */ /* 0x000fe40000000166 */
[----:B------:R-:W-:Y:S02]  /*20d0*/  DFMA R196, R200, R206, R196 ;  /* 0x000000cec8c4722b */ /* 0x000fe400000000c4 */
[----:B------:R-:W-:Y:S02]  /*20e0*/  DMUL R82, R70, 0.75 ;  /* 0x3fe8000046527828 */ /* 0x000fe40000000000 */
[----:B------:R-:W-:Y:S02]  /*20f0*/  DADD R180, -R118, R52 ;  /* 0x0000000076b47229 */ /* 0x000fe40000000134 */
[----:B------:R-:W-:-:S02]  /*2100*/  DFMA R194, -R116, R84, R194 ;  /* 0x0000005474c2722b */ /* 0x000fc400000001c2 */
[----:B------:R-:W-:Y:S02]  /*2110*/  DFMA R204, R238, R84, R204 ;  /* 0x00000054eecc722b */ /* 0x000fe400000000cc */
[----:B------:R-:W-:Y:S02]  /*2120*/  DADD R102, R58, -R28 ;  /* 0x000000003a667229 */ /* 0x000fe4000000081c */
[----:B------:R-:W-:Y:S02]  /*2130*/  DADD R154, R154, -R76 ;  /* 0x000000009a9a7229 */ /* 0x000fe4000000084c */
[----:B------:R-:W-:Y:S02]  /*2140*/  DADD R144, R144, -R104 ;  /* 0x0000000090907229 */ /* 0x000fe40000000868 */
[----:B------:R-:W-:Y:S02]  /*2150*/  DMUL R162, R156, R162 ;  /* 0x000000a29ca27228 */ /* 0x000fe40000000000 */
[----:B------:R-:W-:Y:S01]  /*2160*/  DADD R106, R60, -R24 ;  /* 0x000000003c6a7229 */ /* 0x000fe20000000818 */
[----:B------:R-:W4:Y:S01]  /*2170*/  LDG.E.64.CONSTANT R156, desc[UR8][R50.64+0x169970] ;  /* 0x16997008329c7981 */ /* 0x000f22000c1e9b00 */
[----:B------:R-:W-:-:S02]  /*2180*/  DADD R150, R150, -R78 ;  /* 0x0000000096967229 */ /* 0x000fc4000000084e */
[----:B------:R-:W-:Y:S02]  /*2190*/  DFMA R184, R140, R184, -R190 ;  /* 0x000000b88cb8722b */ /* 0x000fe400000008be */
[----:B------:R-:W-:Y:S02]  /*21a0*/  DMUL R178, R138, R178 ;  /* 0x000000b28ab27228 */ /* 0x000fe40000000000 */
[----:B------:R-:W-:Y:S02]  /*21b0*/  DFMA R158, R174, 8, R158 ;  /* 0x40200000ae9e782b */ /* 0x000fe4000000009e */
[----:B------:R-:W-:Y:S01]  /*21c0*/  DADD R104, R104, -R98 ;  /* 0x0000000068687229 */ /* 0x000fe20000000862 */
[----:B------:R-:W4:Y:S01]  /*21d0*/  LDG.E.64.CONSTANT R174, desc[UR8][R50.64+0x16a2f8] ;  /* 0x16a2f80832ae7981 */ /* 0x000f22000c1e9b00 */
[----:B------:R-:W-:Y:S02]  /*21e0*/  DADD R112, -R112, R136 ;  /* 0x0000000070707229 */ /* 0x000fe40000000188 */
[----:B------:R-:W-:-:S02]  /*21f0*/  DFMA R194, R160, -R82, R194 ;  /* 0x80000052a0c2722b */ /* 0x000fc400000000c2 */
[----:B------:R-:W-:Y:S02]  /*2200*/  DFMA R180, R204, R180, R196 ;  /* 0x000000b4ccb4722b */ /* 0x000fe400000000c4 */
[----:B------:R-:W-:Y:S02]  /*2210*/  DADD R176, -R118, R72 ;  /* 0x0000000076b07229 */ /* 0x000fe40000000148 */
[----:B------:R-:W-:Y:S02]  /*2220*/  DFMA R102, R102, 8, R154 ;  /* 0x402000006666782b */ /* 0x000fe4000000009a */
[----:B------:R-:W-:Y:S01]  /*2230*/  DMUL R162, R162, 8 ;  /* 0x40200000a2a27828 */ /* 0x000fe20000000000 */
[----:B------:R-:W4:Y:S01]  /*2240*/  LDG.E.64.CONSTANT R154, desc[UR8][R50.64+0x168690] ;  /* 0x16869008329a7981 */ /* 0x000f22000c1e9b00 */
[----:B------:R-:W-:Y:S02]  /*2250*/  DFMA R106, R106, 8, R150 ;  /* 0x402000006a6a782b */ /* 0x000fe40000000096 */
[----:B------:R-:W-:Y:S01]  /*2260*/  DADD R160, -R22, R28 ;  /* 0x0000000016a07229 */ /* 0x000fe2000000011c */
[----:B------:R-:W4:Y:S01]  /*2270*/  LDG.E.64.CONSTANT R150, desc[UR8][R36.64+0x167d00] ;  /* 0x167d000824967981 */ /* 0x000f22000c1e9b00 */
[----:B------:R-:W-:-:S02]  /*2280*/  DADD R186, R24, -R26 ;  /* 0x0000000018ba7229 */ /* 0x000fc4000000081a */
[----:B------:R-:W-:Y:S02]  /*2290*/  DFMA R178, R178, 8, R184 ;  /* 0x40200000b2b2782b */ /* 0x000fe400000000b8 */
[----:B------:R-:W-:Y:S01]  /*22a0*/  DADD R136, R142, -R136 ;  /* 0x000000008e887229 */ /* 0x000fe20000000888 */
[----:B------:R-:W4:Y:S01]  /*22b0*/  LDG.E.64.CONSTANT R184, desc[UR8][R40.64+0x169008] ;  /* 0x1690080828b87981 */ /* 0x000f22000c1e9b00 */
[----:B------:R-:W-:Y:S02]  /*22c0*/  DFMA R104, R112, 8, R104 ;  /* 0x402000007068782b */ /* 0x000fe40000000068 */
[----:B------:R-:W-:Y:S01]  /*22d0*/  DMUL R158, R148, R158 ;  /* 0x0000009e949e7228 */ /* 0x000fe20000000000 */
[----:B------:R-:W4:Y:S01]  /*22e0*/  LDG.E.64.CONSTANT R142, desc[UR8][R50.64+0x169990] ;  /* 0x16999008328e7981 */ /* 0x000f22000c1e9b00 */
[----:B------:R-:W-:Y:S02]  /*22f0*/  DMUL R108, R88, R108 ;  /* 0x0000006c586c7228 */ /* 0x000fe40000000000 */
[----:B------:R-:W-:Y:S01]  /*2300*/  DFMA R176, R194, R176, R180 ;  /* 0x000000b0c2b0722b */ /* 0x000fe200000000b4 */
[----:B------:R-:W4:Y:S01]  /*2310*/  LDG.E.64.CONSTANT R148, desc[UR8][R38.64+0x168ff0] ;  /* 0x168ff00826947981 */ /* 0x000f22000c1e9b00 */
[----:B------:R-:W-:-:S02]  /*2320*/  DFMA R102, R140, R102, -R162 ;  /* 0x000000668c66722b */ /* 0x000fc400000008a2 */
[----:B------:R-:W-:Y:S01]  /*2330*/  DMUL R106, R138, R106 ;  /* 0x0000006a8a6a7228 */ /* 0x000fe20000000000 */
[----:B------:R-:W4:Y:S01]  /*2340*/  LDG.E.64.CONSTANT R180, desc[UR8][R40.64+0x169010] ;  /* 0x1690100828b47981 */ /* 0x000f22000c1e9b00 */
[----:B------:R-:W-:Y:S02]  /*2350*/  DADD R112, R62, -R22 ;  /* 0x000000003e707229 */ /* 0x000fe40000000816 */
[----:B---3--:R-:W-:Y:S01]  /*2360*/  DADD R110, R110, -R80 ;  /* 0x000000006e6e7229 */ /* 0x008fe20000000850 */
[----:B------:R-:W3:Y:S01]  /*2370*/  LDG.E.64.CONSTANT R162, desc[UR8][R50.64+0x16a2f0] ;  /* 0x16a2f00832a27981 */ /* 0x000ee2000c1e9b00 */
[----:B------:R-:W-:Y:S02]  /*2380*/  DFMA R160, R186, 8, R160 ;  /* 0x40200000baa0782b */ /* 0x000fe400000000a0 */
[----:B------:R-:W-:Y:S01]  /*2390*/  DFMA R144, R168, 8, R144 ;  /* 0x40200000a890782b */ /* 0x000fe20000000090 */
[----:B------:R-:W3:Y:S01]  /*23a0*/  LDG.E.64.CONSTANT R140, desc[UR8][R50.64+0x16a310] ;  /* 0x16a31008328c7981 */ /* 0x000ee2000c1e9b00 */
[----:B------:R-:W-:-:S02]  /*23b0*/  DFMA R136, R164, 8, R136 ;  /* 0x40200000a488782b */ /* 0x000fc40000000088 */
[----:B------:R-:W-:Y:S01]  /*23c0*/  DFMA R104, -R94, R104, R178 ;  /* 0x000000685e68722b */ /* 0x000fe200000001b2 */
[----:B------:R-:W3:Y:S01]  /*23d0*/  LDG.E.64.CONSTANT R168, desc[UR8][R50.64+0x169978] ;  /* 0x1699780832a87981 */ /* 0x000ee2000c1e9b00 */
[----:B------:R-:W-:Y:S02]  /*23e0*/  DMUL R158, R158, 8 ;  /* 0x402000009e9e7828 */ /* 0x000fe40000000000 */
[----:B------:R-:W-:Y:S01]  /*23f0*/  DMUL R108, R108, UR10 ;  /* 0x0000000a6c6c7c28 */ /* 0x000fe20008000000 */
[----:B------:R-:W3:Y:S01]  /*2400*/  LDG.E.64.CONSTANT R178, desc[UR8][R40.64+0x16a300] ;  /* 0x16a3000828b27981 */ /* 0x000ee2000c1e9b00 */
[----:B------:R-:W-:Y:S02]  /*2410*/  DFMA R146, R84, R176, R172 ;  /* 0x000000b05492722b */ /* 0x000fe400000000ac */
[----:B------:R-:W-:Y:S01]  /*2420*/  DADD R96, R96, -R98 ;  /* 0x0000000060607229 */ /* 0x000fe20000000862 */
[----:B------:R-:W3:Y:S01]  /*2430*/  LDG.E.64.CONSTANT R172, desc[UR8][R50.64+0x167cf8] ;  /* 0x167cf80832ac7981 */ /* 0x000ee2000c1e9b00 */
[----:B------:R-:W-:-:S02]  /*2440*/  DFMA R102, R106, 8, R102 ;  /* 0x402000006a66782b */ /* 0x000fc40000000066 */
[----:B------:R-:W-:Y:S01]  /*2450*/  DFMA R110, R112, 8, R110 ;  /* 0x40200000706e782b */ /* 0x000fe2000000006e */
[----:B------:R-:W3:Y:S01]  /*2460*/  LDG.E.64.CONSTANT R176, desc[UR8][R50.64+0x168678] ;  /* 0x1686780832b07981 */ /* 0x000ee2000c1e9b00 */
[----:B------:R-:W-:Y:S02]  /*2470*/  DADD R152, -R166, R152 ;  /* 0x00000000a6987229 */ /* 0x000fe40000000198 */
[----:B------:R-:W-:Y:S01]  /*2480*/  DFMA R144, R134, R144, -R158 ;  /* 0x000000908690722b */ /* 0x000fe2000000089e */
[----:B------:R-:W3:Y:S01]  /*2490*/  LDG.E.64.CONSTANT R166, desc[UR8][R50.64+0x167cf0] ;  /* 0x167cf00832a67981 */ /* 0x000ee2000c1e9b00 */
[----:B------:R-:W-:Y:S02]  /*24a0*/  DMUL R136, R114, R136 ;  /* 0x0000008872887228 */ /* 0x000fe40000000000 */
[----:B------:R-:W-:Y:S01]  /*24b0*/  DADD R106, -R74, R78 ;  /* 0x000000004a6a7229 */ /* 0x000fe2000000014e */
[----:B------:R-:W3:Y:S01]  /*24c0*/  LDG.E.64.CONSTANT R114, desc[UR8][R36.64+0x16a300] ;  /* 0x16a3000824727981 */ /* 0x000ee2000c1e9b00 */
[----:B------:R-:W-:-:S02]  /*24d0*/  DMUL R104, R108, R104 ;  /* 0x000000686c687228 */ /* 0x000fc40000000000 */
[----:B------:R-:W-:Y:S01]  /*24e0*/  DADD R98, R76, -R80 ;  /* 0x000000004c627229 */ /* 0x000fe20000000850 */
[----:B------:R-:W3:Y:S01]  /*24f0*/  LDG.E.64.CONSTANT R158, desc[UR8][R38.64+0x168ff8] ;  /* 0x168ff808269e7981 */ /* 0x000ee2000c1e9b00 */
[----:B------:R-:W-:Y:S02]  /*2500*/  DMUL R112, R242, R160 ;  /* 0x000000a0f2707228 */ /* 0x000fe40000000000 */
[----:B------:R-:W-:Y:S01]  /*2510*/  DMUL R84, R88, R84 ;  /* 0x0000005458547228 */ /* 0x000fe20000000000 */
[----:B------:R-:W3:Y:S01]  /*2520*/  LDG.E.64.CONSTANT R160, desc[UR8][R36.64+0x168680] ;  /* 0x1686800824a07981 */ /* 0x000ee2000c1e9b00 */
[----:B------:R-:W-:Y:S02]  /*2530*/  DFMA R96, R152, 8, R96 ;  /* 0x402000009860782b */ /* 0x000fe40000000060 */
[----:B------:R-:W-:Y:S01]  /*2540*/  DFMA R136, R136, 8, R144 ;  /* 0x402000008888782b */ /* 0x000fe20000000090 */
[----:B------:R-:W3:Y:S01]  /*2550*/  LDG.E.64.CONSTANT R164, desc[UR8][R50.64+0x168688] ;  /* 0x1686880832a47981 */ /* 0x000ee2000c1e9b00 */
[----:B------:R-:W-:-:S02]  /*2560*/  DFMA R104, R146, UR12, R104 ;  /* 0x0000000c92687c2b */ /* 0x000fc40008000068 */
[----:B------:R-:W-:Y:S01]  /*2570*/  DFMA R98, R106, 8, R98 ;  /* 0x402000006a62782b */ /* 0x000fe20000000062 */
[----:B------:R-:W3:Y:S01]  /*2580*/  LDG.E.64.CONSTANT R144, desc[UR8][R36.64+0x169980] ;  /* 0x1699800824907981 */ /* 0x000ee2000c1e9b00 */
[----:B------:R-:W-:Y:S02]  /*2590*/  DFMA R102, -R94, R110, R102 ;  /* 0x0000006e5e66722b */ /* 0x000fe40000000166 */
[----:B------:R-:W-:Y:S01]  /*25a0*/  DFMA R90, R112, -8, R90 ;  /* 0xc0200000705a782b */ /* 0x000fe2000000005a */
[----:B------:R-:W3:Y:S01]  /*25b0*/  LDG.E.64.CONSTANT R146, desc[UR8][R38.64+0x169008] ;  /* 0x1690080826927981 */ /* 0x000ee2000c1e9b00 */
[----:B------:R-:W-:Y:S02]  /*25c0*/  DMUL R88, R84, UR10 ;  /* 0x0000000a54587c28 */ /* 0x000fe40008000000 */
[----:B------:R-:W-:Y:S01]  /*25d0*/  DFMA R96, -R92, R96, R136 ;  /* 0x000000605c60722b */ /* 0x000fe20000000188 */
[----:B------:R-:W3:Y:S01]  /*25e0*/  LDG.E.64.CONSTANT R106, desc[UR8][R50.64+0x16a308] ;  /* 0x16a30808326a7981 */ /* 0x000ee2000c1e9b00 */
[----:B------:R-:W-:-:S02]  /*25f0*/  DMUL R84, R70, R98 ;  /* 0x0000006246547228 */ /* 0x000fc40000000000 */
[----:B------:R-:W-:Y:S01]  /*2600*/  DFMA R90, R68, 8, R90 ;  /* 0x40200000445a782b */ /* 0x000fe2000000005a */
[----:B------:R-:W3:Y:S01]  /*2610*/  LDG.E.64.CONSTANT R98, desc[UR8][R36.64+0x169008] ;  /* 0x1690080824627981 */ /* 0x000ee2000c1e9b00 */
[----:B------:R-:W-:-:S03]  /*2620*/  DFMA R102, R88, R102, R104 ;  /* 0x000000665866722b */ /* 0x000fc60000000068 */
[----:B------:R-:W3:Y:S03]  /*2630*/  LDG.E.64.CONSTANT R136, desc[UR8][R38.64+0x169010] ;  /* 0x1690100826887981 */ /* 0x000ee6000c1e9b00 */
[----:B------:R-:W-:Y:S01]  /*2640*/  DADD R90, R90, -R84 ;  /* 0x000000005a5a7229 */ /* 0x000fe20000000854 */
[----:B------:R-:W3:Y:S01]  /*2650*/  LDG.E.64.CONSTANT R152, desc[UR8][R50.64+0x167d10] ;  /* 0x167d100832987981 */ /* 0x000ee2000c1e9b00 */
[----:B------:R-:W-:-:S03]  /*2660*/  DFMA R96, R108, R96, R102 ;  /* 0x000000606c60722b */ /* 0x000fc60000000066 */
[----:B------:R-:W3:Y:S04]  /*2670*/  LDG.E.64.CONSTANT R108, desc[UR8][R50.64+0x169988] ;  /* 0x16998808326c7981 */ /* 0x000ee8000c1e9b00 */
[----:B------:R-:W3:Y:S01]  /*2680*/  LDG.E.64.CONSTANT R102, desc[UR8][R50.64+0x167d08] ;  /* 0x167d080832667981 */ /* 0x000ee2000c1e9b00 */
[----:B------:R-:W-:-:S03]  /*2690*/  DFMA R90, R88, R90, R96 ;  /* 0x0000005a585a722b */ /* 0x000fc60000000060 */
[----:B------:R-:W3:Y:S04]  /*26a0*/  LDG.E.64.CONSTANT R92, desc[UR8][R54.64+0x2d1ff0] ;  /* 0x2d1ff008365c7981 */ /* 0x000ee8000c1e9b00 */
[----:B------:R-:W3:Y:S01]  /*26b0*/  LDG.E.64.CONSTANT R94, desc[UR8][R54.64+0x2d2008] ;  /* 0x2d200808365e7981 */ /* 0x000ee2000c1e9b00 */
[----:B--2---:R-:W-:-:S03]  /*26c0*/  DFMA R86, R90, UR14, R86 ;  /* 0x0000000e5a567c2b */ /* 0x004fc60008000056 */
        /* <DEDUP_REMOVED lines=18> */
[----:B------:R-:W2:Y:S01]  /*27f0*/  LDG.E.64.CONSTANT R88, desc[UR8][R46.64+0x2d2000] ;  /* 0x2d2000082e587981 */ /* 0x000ea2000c1e9b00 */
[----:B----4-:R-:W-:-:S02]  /*2800*/  DMUL R234, R222, 3 ;  /* 0x40080000deea7828 */ /* 0x010fc40000000000 */
[----:B------:R-:W-:Y:S02]  /*2810*/  DMUL R224, R150, 0.75 ;  /* 0x3fe8000096e07828 */ /* 0x000fe40000000000 */
[----:B---3--:R-:W-:Y:S02]  /*2820*/  DMUL R216, R160, 3 ;  /* 0x40080000a0d87828 */ /* 0x008fe40000000000 */
[----:B--2---:R-:W-:-:S08]  /*2830*/  DMUL R196, R144, R190 ;  /* 0x000000be90c47228 */ /* 0x004fd00000000000 */
[----:B------:R-:W-:-:S08]  /*2840*/  DFMA R96, R150, R218, R196 ;  /* 0x000000da9660722b */ /* 0x000fd000000000c4 */
[----:B------:R-:W-:-:S08]  /*2850*/  DFMA R96, R130, R134, R96 ;  /* 0x000000868260722b */ /* 0x000fd00000000060 */
[----:B------:R-:W-:Y:S02]  /*2860*/  DFMA R216, R104, R216, R96 ;  /* 0x000000d868d8722b */ /* 0x000fe40000000060 */
[----:B------:R-:W-:Y:S01]  /*2870*/  DMUL R104, R160, R104 ;  /* 0x00000068a0687228 */ /* 0x000fe20000000000 */
[----:B------:R-:W2:Y:S07]  /*2880*/  LDG.E.64.CONSTANT R96, desc[UR8][R54.64+0x2d2010] ;  /* 0x2d20100836607981 */ /* 0x000eae000c1e9b00 */
[----:B------:R-:W-:-:S02]  /*2890*/  DFMA R220, -R66, R134, R104 ;  /* 0x0000008642dc722b */ /* 0x000fc40000000168 */
[----:B------:R-:W-:-:S06]  /*28a0*/  DFMA R104, R114, R186, R104 ;  /* 0x000000ba7268722b */ /* 0x000fcc0000000068 */
[----:B------:R-:W-:Y:S02]  /*28b0*/  DFMA R218, -R224, R218, R220 ;  /* 0x000000dae0da722b */ /* 0x000fe400000001dc */
[----:B------:R-:W-:-:S08]  /*28c0*/  DMUL R220, R144, 3 ;  /* 0x4008000090dc7828 */ /* 0x000fd00000000000 */
[----:B------:R-:W-:Y:S02]  /*28d0*/  DFMA R190, R190, R220, R104 ;  /* 0x000000dcbebe722b */ /* 0x000fe40000000068 */
[----:B------:R-:W-:-:S08]  /*28e0*/  DMUL R220, R98, R198 ;  /* 0x000000c662dc7228 */ /* 0x000fd00000000000 */
[----:B------:R-:W-:-:S08]  /*28f0*/  DFMA R104, R236, R230, R220 ;  /* 0x000000e6ec68722b */ /* 0x000fd000000000dc */
[----:B------:R-:W-:-:S08]  /*2900*/  DFMA R104, R130, R110, R104 ;  /* 0x0000006e8268722b */ /* 0x000fd00000000068 */
[----:B------:R-:W-:Y:S02]  /*2910*/  DFMA R234, R200, R234, R104 ;  /* 0x000000eac8ea722b */ /* 0x000fe40000000068 */
[----:B------:R-:W3:Y:S01]  /*2920*/  LDG.E.64 R104, desc[UR8][R64.64+0x169000] ;  /* 0x1690000840687981 */ /* 0x000ee2000c1e1b00 */
[----:B------:R-:W-:Y:S02]  /*2930*/  DMUL R222, R222, R200 ;  /* 0x000000c8dede7228 */ /* 0x000fe40000000000 */
[----:B------:R-:W-:-:S06]  /*2940*/  DMUL R236, R236, 0.75 ;  /* 0x3fe80000ecec7828 */ /* 0x000fcc0000000000 */
[----:B------:R-:W-:-:S08]  /*2950*/  DFMA R224, -R66, R110, R222 ;  /* 0x0000006e42e0722b */ /* 0x000fd000000001de */
[----:B------:R-:W-:Y:S02]  /*2960*/  DFMA R236, -R236, R230, R224 ;  /* 0x000000e6ecec722b */ /* 0x000fe400000001e0 */
[----:B------:R-:W-:Y:S02]  /*2970*/  DMUL R224, R200, R158 ;  /* 0x0000009ec8e07228 */ /* 0x000fe40000000000 */
[----:B------:R-:W-:-:S06]  /*2980*/  DMUL R226, R232, 0.75 ;  /* 0x3fe80000e8e27828 */ /* 0x000fcc0000000000 */
[----:B------:R-:W-:Y:S02]  /*2990*/  DFMA R236, R236, 2, R224 ;  /* 0x40000000ecec782b */ /* 0x000fe400000000e0 */
[----:B------:R-:W-:-:S06]  /*29a0*/  DMUL R228, R148, 0.75 ;  /* 0x3fe8000094e47828 */ /* 0x000fcc0000000000 */
[----:B------:R-:W-:-:S08]  /*29b0*/  DFMA R236, R110, -R226, R236 ;  /* 0x800000e26eec722b */ /* 0x000fd000000000ec */
[C---:B------:R-:W-:Y:S02]  /*29c0*/  DFMA R228, R230.reuse, -R228, R236 ;  /* 0x800000e4e6e4722b */ /* 0x040fe400000000ec */
[----:B------:R-:W-:-:S08]  /*29d0*/  DMUL R230, R230, R148 ;  /* 0x00000094e6e67228 */ /* 0x000fd00000000000 */
[----:B------:R-:W-:Y:S02]  /*29e0*/  DFMA R234, R234, 2, R230 ;  /* 0x40000000eaea782b */ /* 0x000fe400000000e6 */
[----:B------:R-:W-:Y:S02]  /*29f0*/  DMUL R230, R198, R146 ;  /* 0x00000092c6e67228 */ /* 0x000fe40000000000 */
[----:B------:R-:W-:Y:S02]  /*2a00*/  DMUL R232, R232, 3 ;  /* 0x40080000e8e87828 */ /* 0x000fe40000000000 */
[----:B------:R-:W-:Y:S02]  /*2a10*/  DMUL R98, R98, 3 ;  /* 0x4008000062627828 */ /* 0x000fe40000000000 */
[----:B------:R-:W-:Y:S02]  /*2a20*/  DFMA R222, R202, R194, R222 ;  /* 0x000000c2cade722b */ /* 0x000fe400000000de */
[----:B------:R-:W-:-:S02]  /*2a30*/  DADD R234, R234, R230 ;  /* 0x00000000eaea7229 */ /* 0x000fc400000000e6 */
[----:B------:R-:W-:-:S04]  /*2a40*/  DMUL R236, R158, 3 ;  /* 0x400800009eec7828 */ /* 0x000fc80000000000 */
[----:B------:R-:W-:Y:S02]  /*2a50*/  DFMA R98, R198, R98, R222 ;  /* 0x00000062c662722b */ /* 0x000fe400000000de */
[----:B------:R-:W-:-:S06]  /*2a60*/  DFMA R234, R110, R232, R234 ;  /* 0x000000e86eea722b */ /* 0x000fcc00000000ea */
[----:B------:R-:W-:Y:S02]  /*2a70*/  DFMA R98, R130, R110, R98 ;  /* 0x0000006e8262722b */ /* 0x000fe40000000062 */
[----:B------:R-:W-:Y:S02]  /*2a80*/  DFMA R234, R200, R236, R234 ;  /* 0x000000ecc8ea722b */ /* 0x000fe400000000ea */
[----:B------:R-:W-:Y:S01]  /*2a90*/  DMUL R200, R70, R188 ;  /* 0x000000bc46c87228 */ /* 0x000fe20000000000 */
[----:B------:R-:W4:Y:S01]  /*2aa0*/  LDG.E.64.CONSTANT R236, desc[UR8][R36.64+0x21d7f0] ;  /* 0x21d7f00824ec7981 */ /* 0x000f22000c1e9b00 */
[----:B------:R-:W-:Y:S02]  /*2ab0*/  DMUL R202, R202, 0.75 ;  /* 0x3fe80000caca7828 */ /* 0x000fe40000000000 */
[----:B------:R-:W-:Y:S02]  /*2ac0*/  DFMA R220, -R66, R110, R220 ;  /* 0x0000006e42dc722b */ /* 0x000fe400000001dc */
[----:B------:R-:W-:-:S02]  /*2ad0*/  DFMA R98, R98, 2, R224 ;  /* 0x400000006262782b */ /* 0x000fc400000000e0 */
[----:B------:R-:W-:Y:S02]  /*2ae0*/  DFMA R242, R242, R204, R200 ;  /* 0x000000ccf2f2722b */ /* 0x000fe400000000c8 */
[C---:B------:R-:W-:Y:S02]  /*2af0*/  DADD R210, -R52.reuse, R210 ;  /* 0x0000000034d27229 */ /* 0x040fe400000001d2 */
[----:B------:R-:W-:Y:S02]  /*2b00*/  DADD R208, -R52, R208 ;  /* 0x0000000034d07229 */ /* 0x000fe400000001d0 */
[----:B------:R-:W-:Y:S02]  /*2b10*/  DFMA R202, R194, -R202, R220 ;  /* 0x800000cac2ca722b */ /* 0x000fe400000000dc */
[----:B------:R-:W-:Y:S02]  /*2b20*/  DFMA R242, R130, R138, R242 ;  /* 0x0000008a82f2722b */ /* 0x000fe400000000f2 */
[----:B------:R-:W-:-:S02]  /*2b30*/  DFMA R98, R194, R136, R98 ;  /* 0x00000088c262722b */ /* 0x000fc40000000062 */
[----:B------:R-:W-:Y:S02]  /*2b40*/  DMUL R220, R146, 3 ;  /* 0x4008000092dc7828 */ /* 0x000fe40000000000 */
[----:B------:R-:W-:Y:S02]  /*2b50*/  DMUL R216, R216, R210 ;  /* 0x000000d2d8d87228 */ /* 0x000fe40000000000 */
[----:B------:R-:W-:Y:S02]  /*2b60*/  DADD R214, -R52, R214 ;  /* 0x0000000034d67229 */ /* 0x000fe400000001d6 */
[----:B------:R-:W-:Y:S02]  /*2b70*/  DMUL R234, R234, R208 ;  /* 0x000000d0eaea7228 */ /* 0x000fe40000000000 */
[----:B------:R-:W-:Y:S02]  /*2b80*/  DFMA R238, R238, R206, R242 ;  /* 0x000000ceeeee722b */ /* 0x000fe400000000f2 */
[----:B------:R-:W-:-:S02]  /*2b90*/  DADD R208, R118, -R52 ;  /* 0x0000000076d07229 */ /* 0x000fc40000000834 */
[----:B------:R-:W-:Y:S02]  /*2ba0*/  DFMA R202, R202, 2, R230 ;  /* 0x40000000caca782b */ /* 0x000fe400000000e6 */
[----:B------:R-:W-:Y:S02]  /*2bb0*/  DFMA R198, R198, R220, R98 ;  /* 0x000000dcc6c6722b */ /* 0x000fe40000000062 */
[----:B------:R-:W-:Y:S02]  /*2bc0*/  DADD R212, -R52, R212 ;  /* 0x0000000034d47229 */ /* 0x000fe400000001d4 */
[----:B------:R-:W-:Y:S02]  /*2bd0*/  DADD R210, R100, -R52 ;  /* 0x0000000064d27229 */ /* 0x000fe40000000834 */
[----:B------:R-:W-:Y:S02]  /*2be0*/  DFMA R214, R218, R214, R216 ;  /* 0x000000d6dad6722b */ /* 0x000fe400000000d8 */
[----:B------:R-:W-:Y:S01]  /*2bf0*/  DMUL R100, R114, 0.75 ;  /* 0x3fe8000072647828 */ /* 0x000fe20000000000 */
[----:B------:R-:W4:Y:S01]  /*2c00*/  LDG.E.64.CONSTANT R216, desc[UR8][R40.64+0x21c500] ;  /* 0x21c5000828d87981 */ /* 0x000f22000c1e9b00 */
[----:B------:R-:W-:-:S02]  /*2c10*/  DFMA R196, -R66, R134, R196 ;  /* 0x0000008642c4722b */ /* 0x000fc400000001c4 */
[----:B------:R-:W-:Y:S02]  /*2c20*/  DADD R192, -R52, R192 ;  /* 0x0000000034c07229 */ /* 0x000fe400000001c0 */
[----:B------:R-:W-:Y:S02]  /*2c30*/  DFMA R190, R130, R134, R190 ;  /* 0x0000008682be722b */ /* 0x000fe400000000be */
[----:B------:R-:W-:Y:S02]  /*2c40*/  DMUL R238, R238, R208 ;  /* 0x000000d0eeee7228 */ /* 0x000fe40000000000 */
[----:B------:R-:W-:Y:S02]  /*2c50*/  DFMA R202, R110, -R226, R202 ;  /* 0x800000e26eca722b */ /* 0x000fe400000000ca */
[----:B------:R-:W-:Y:S02]  /*2c60*/  DFMA R228, R228, R212, R234 ;  /* 0x000000d4e4e4722b */ /* 0x000fe400000000ea */
[----:B------:R-:W-:Y:S01]  /*2c70*/  DFMA R198, R110, R232, R198 ;  /* 0x000000e86ec6722b */ /* 0x000fe200000000c6 */
[----:B------:R-:W4:Y:S01]  /*2c80*/  LDG.E.64.CONSTANT R212, desc[UR8][R40.64+0x21ce80] ;  /* 0x21ce800828d47981 */ /* 0x000f22000c1e9b00 */
[----:B------:R-:W-:-:S02]  /*2c90*/  DMUL R208, R136, 0.75 ;  /* 0x3fe8000088d07828 */ /* 0x000fc40000000000 */
[----:B------:R-:W-:Y:S01]  /*2ca0*/  DADD R184, -R52, R184 ;  /* 0x0000000034b87229 */ /* 0x000fe200000001b8 */
[----:B------:R-:W4:Y:S01]  /*2cb0*/  LDG.E.64.CONSTANT R232, desc[UR8][R38.64+0x21d800] ;  /* 0x21d8000826e87981 */ /* 0x000f22000c1e9b00 */
[----:B------:R-:W-:Y:S02]  /*2cc0*/  DFMA R186, R186, -R100, R196 ;  /* 0x80000064baba722b */ /* 0x000fe400000000c4 */
[----:B------:R-:W-:Y:S01]  /*2cd0*/  DFMA R190, R190, R192, R214 ;  /* 0x000000c0bebe722b */ /* 0x000fe200000000d6 */
[----:B------:R-:W4:Y:S01]  /*2ce0*/  LDG.E.64.CONSTANT R196, desc[UR8][R40.64+0x21e180] ;  /* 0x21e1800828c47981 */ /* 0x000f22000c1e9b00 */
[----:B------:R-:W-:Y:S02]  /*2cf0*/  DADD R178, -R52, R178 ;  /* 0x0000000034b27229 */ /* 0x000fe400000001b2 */
[----:B------:R-:W-:Y:S01]  /*2d00*/  DFMA R202, R194, -R208, R202 ;  /* 0x800000d0c2ca722b */ /* 0x000fe200000000ca */
[----:B------:R-:W4:Y:S01]  /*2d10*/  LDG.E.64.CONSTANT R214, desc[UR8][R40.64+0x21d7f0] ;  /* 0x21d7f00828d67981 */ /* 0x000f22000c1e9b00 */
[----:B------:R-:W-:-:S02]  /*2d20*/  DFMA R184, R198, R184, R228 ;  /* 0x000000b8c6b8722b */ /* 0x000fc400000000e4 */
[----:B------:R-:W-:Y:S02]  /*2d30*/  DADD R180, -R52, R180 ;  /* 0x0000000034b47229 */ /* 0x000fe400000001b4 */
[----:B------:R-:W-:Y:S02]  /*2d40*/  DMUL R206, R132, R206 ;  /* 0x000000ce84ce7228 */ /* 0x000fe40000000000 */
[----:B------:R-:W-:Y:S02]  /*2d50*/  DFMA R178, R186, R178, R190 ;  /* 0x000000b2bab2722b */ /* 0x000fe400000000be */
[----:B------:R-:W-:Y:S02]  /*2d60*/  DADD R192, R172, -R174 ;  /* 0x00000000acc07229 */ /* 0x000fe400000008ae */
[----:B------:R-:W-:Y:S02]  /*2d70*/  DADD R194, -R176, R168 ;  /* 0x00000000b0c27229 */ /* 0x000fe400000001a8 */
[----:B------:R-:W-:-:S02]  /*2d80*/  DFMA R180, R202, R180, R184 ;  /* 0x000000b4cab4722b */ /* 0x000fc400000000b8 */
[----:B------:R-:W-:Y:S02]  /*2d90*/  DADD R184, R166, -R162 ;  /* 0x00000000a6b87229 */ /* 0x000fe400000008a2 */
[----:B------:R-:W-:Y:S02]  /*2da0*/  DADD R186, -R170, R156 ;  /* 0x00000000aaba7229 */ /* 0x000fe4000000019c */
[----:B------:R-:W-:Y:S02]  /*2db0*/  DFMA R98, -R66, R138, R206 ;  /* 0x0000008a4262722b */ /* 0x000fe400000001ce */
[----:B------:R-:W-:Y:S02]  /*2dc0*/  DMUL R178, R134, R178 ;  /* 0x000000b286b27228 */ /* 0x000fe40000000000 */
[----:B------:R-:W-:Y:S02]  /*2dd0*/  DFMA R192, R194, 8, R192 ;  /* 0x40200000c2c0782b */ /* 0x000fe400000000c0 */
[----:B------:R-:W-:-:S02]  /*2de0*/  DFMA R184, R186, 8, R184 ;  /* 0x40200000bab8782b */ /* 0x000fc400000000b8 */
[----:B------:R-:W-:Y:S02]  /*2df0*/  DADD R186, -R164, R108 ;  /* 0x00000000a4ba7229 */ /* 0x000fe4000000016c */
[----:B------:R-:W-:Y:S02]  /*2e00*/  DADD R176, -R176, R164 ;  /* 0x00000000b0b07229 */ /* 0x000fe400000001a4 */
[----:B------:R-:W-:Y:S02]  /*2e10*/  DADD R164, R74, -R122 ;  /* 0x000000004aa47229 */ /* 0x000fe4000000087a */
[----:B------:R-:W-:Y:S02]  /*2e20*/  DADD R26, -R90, R26 ;  /* 0x000000005a1a7229 */ /* 0x000fe4000000011a */
[----:B------:R-:W-:Y:S02]  /*2e30*/  DFMA R204, -R240, R204, R98 ;  /* 0x000000ccf0cc722b */ /* 0x000fe40000000162 */
[----:B------:R-:W-:Y:S01]  /*2e40*/  DFMA R178, R110, R180, R178 ;  /* 0x000000b46eb2722b */ /* 0x000fe200000000b2 */
[----:B------:R-:W4:Y:S01]  /*2e50*/  LDG.E.64.CONSTANT R240, desc[UR8][R36.64+0x21d7f8] ;  /* 0x21d7f80824f07981 */ /* 0x000f22000c1e9b00 */
[----:B------:R-:W-:-:S02]  /*2e60*/  DMUL R98, R70, 3 ;  /* 0x4008000046627828 */ /* 0x000fc40000000000 */
[----:B------:R-:W-:Y:S02]  /*2e70*/  DFMA R206, R86, R182, R206 ;  /* 0x000000b656ce722b */ /* 0x000fe400000000ce */
[----:B------:R-:W-:Y:S02]  /*2e80*/  DMUL R192, R158, R192 ;  /* 0x000000c09ec07228 */ /* 0x000fe40000000000 */
[----:B------:R-:W-:Y:S02]  /*2e90*/  DADD R180, R102, -R106 ;  /* 0x0000000066b47229 */ /* 0x000fe4000000086a */
[----:B------:R-:W-:Y:S02]  /*2ea0*/  DADD R102, -R172, R102 ;  /* 0x00000000ac667229 */ /* 0x000fe40000000166 */
[----:B------:R-:W-:Y:S01]  /*2eb0*/  DADD R166, R166, -R152 ;  /* 0x00000000a6a67229 */ /* 0x000fe20000000898 */
[----:B------:R-:W4:Y:S01]  /*2ec0*/  LDG.E.64.CONSTANT R172, desc[UR8][R50.64+0x21e178] ;  /* 0x21e1780832ac7981 */ /* 0x000f22000c1e9b00 */
[----:B------:R-:W-:-:S02]  /*2ed0*/  DFMA R26, R164, 8, R26 ;  /* 0x40200000a41a782b */ /* 0x000fc4000000001a */
[----:B------:R-:W-:Y:S01]  /*2ee0*/  DFMA R206, R188, R98, R206 ;  /* 0x00000062bcce722b */ /* 0x000fe200000000ce */
[----:B------:R-:W4:Y:S01]  /*2ef0*/  LDG.E.64.CONSTANT R164, desc[UR8][R36.64+0x21ce80] ;  /* 0x21ce800824a47981 */ /* 0x000f22000c1e9b00 */
[----:B------:R-:W-:Y:S02]  /*2f00*/  DMUL R192, R192, 8 ;  /* 0x40200000c0c07828 */ /* 0x000fe40000000000 */
[----:B------:R-:W-:Y:S02]  /*2f10*/  DFMA R180, R186, 8, R180 ;  /* 0x40200000bab4782b */ /* 0x000fe400000000b4 */
[----:B------:R-:W-:Y:S02]  /*2f20*/  DADD R170, R170, -R154 ;  /* 0x00000000aaaa7229 */ /* 0x000fe4000000089a */
[----:B------:R-:W-:Y:S02]  /*2f30*/  DFMA R166, R102, 8, R166 ;  /* 0x4020000066a6782b */ /* 0x000fe400000000a6 */
[----:B------:R-:W-:-:S02]  /*2f40*/  DMUL R158, R158, R26 ;  /* 0x0000001a9e9e7228 */ /* 0x000fc40000000000 */
[----:B------:R-:W-:Y:S02]  /*2f50*/  DMUL R100, R86, 0.75 ;  /* 0x3fe8000056647828 */ /* 0x000fe40000000000 */
[----:B------:R-:W-:Y:S02]  /*2f60*/  DFMA R200, -R66, R138, R200 ;  /* 0x0000008a42c8722b */ /* 0x000fe400000001c8 */
[----:B------:R-:W-:Y:S02]  /*2f70*/  DADD R26, R76, -R124 ;  /* 0x000000004c1a7229 */ /* 0x000fe4000000087c */
[----:B------:R-:W-:Y:S02]  /*2f80*/  DADD R102, R78, -R126 ;  /* 0x000000004e667229 */ /* 0x000fe4000000087e */
[----:B------:R-:W-:Y:S02]  /*2f90*/  DADD R28, -R92, R28 ;  /* 0x000000005c1c7229 */ /* 0x000fe4000000011c */
[----:B------:R-:W-:-:S02]  /*2fa0*/  DADD R24, -R94, R24 ;  /* 0x000000005e187229 */ /* 0x000fc40000000118 */
[----:B------:R-:W-:Y:S02]  /*2fb0*/  DFMA R204, R204, R210, R238 ;  /* 0x000000d2cccc722b */ /* 0x000fe400000000ee */
[----:B------:R-:W-:Y:S01]  /*2fc0*/  DADD R188, -R52, R72 ;  /* 0x0000000034bc7229 */ /* 0x000fe20000000148 */
[----:B------:R-:W4:Y:S01]  /*2fd0*/  LDG.E.64.CONSTANT R238, desc[UR8][R36.64+0x21d808] ;  /* 0x21d8080824ee7981 */ /* 0x000f22000c1e9b00 */
[----:B------:R-:W-:Y:S02]  /*2fe0*/  DFMA R206, R130, R138, R206 ;  /* 0x0000008a82ce722b */ /* 0x000fe400000000ce */
[----:B------:R-:W-:Y:S01]  /*2ff0*/  DFMA R184, R148, R184, -R192 ;  /* 0x000000b894b8722b */ /* 0x000fe200000008c0 */
[----:B------:R-:W4:Y:S01]  /*3000*/  LDG.E.64.CONSTANT R210, desc[UR8][R40.64+0x21d7f8] ;  /* 0x21d7f80828d27981 */ /* 0x000f22000c1e9b00 */
[----:B------:R-:W-:Y:S02]  /*3010*/  DMUL R180, R146, R180 ;  /* 0x000000b492b47228 */ /* 0x000fe40000000000 */
[----:B------:R-:W-:-:S02]  /*3020*/  DFMA R170, R176, 8, R170 ;  /* 0x40200000b0aa782b */ /* 0x000fc400000000aa */
[----:B------:R-:W-:Y:S01]  /*3030*/  DADD R152, R152, -R140 ;  /* 0x0000000098987229 */ /* 0x000fe2000000088c */
[----:B------:R-:W4:Y:S01]  /*3040*/  LDG.E.64.CONSTANT R176, desc[UR8][R50.64+0x21c4f8] ;  /* 0x21c4f80832b07981 */ /* 0x000f22000c1e9b00 */
[----:B------:R-:W-:Y:S02]  /*3050*/  DADD R154, -R154, R142 ;  /* 0x000000009a9a7229 */ /* 0x000fe4000000018e */
[----:B------:R-:W-:Y:S02]  /*3060*/  DFMA R200, R182, -R100, R200 ;  /* 0x80000064b6c8722b */ /* 0x000fe400000000c8 */
[----:B------:R-:W-:Y:S02]  /*3070*/  DFMA R26, R26, 8, R28 ;  /* 0x402000001a1a782b */ /* 0x000fe4000000001c */
[----:B------:R-:W-:Y:S02]  /*3080*/  DMUL R158, R158, 8 ;  /* 0x402000009e9e7828 */ /* 0x000fe40000000000 */
[----:B------:R-:W-:-:S02]  /*3090*/  DFMA R24, R102, 8, R24 ;  /* 0x402000006618782b */ /* 0x000fc40000000018 */
[----:B------:R-:W-:Y:S02]  /*30a0*/  DFMA R188, R206, R188, R204 ;  /* 0x000000bccebc722b */ /* 0x000fe400000000cc */
[----:B------:R-:W-:Y:S01]  /*30b0*/  DADD R182, -R52, R88 ;  /* 0x0000000034b67229 */ /* 0x000fe20000000158 */
[----:B------:R-:W4:Y:S01]  /*30c0*/  LDG.E.64.CONSTANT R204, desc[UR8][R36.64+0x21d810] ;  /* 0x21d8100824cc7981 */ /* 0x000f22000c1e9b00 */
[----:B------:R-:W-:Y:S02]  /*30d0*/  DADD R108, -R168, R108 ;  /* 0x00000000a86c7229 */ /* 0x000fe4000000016c */
[----:B------:R-:W-:Y:S01]  /*30e0*/  DFMA R180, R180, 8, R184 ;  /* 0x40200000b4b4782b */ /* 0x000fe200000000b8 */
        /* <DEDUP_REMOVED lines=8> */
[----:B------:R-:W-:Y:S01]  /*3170*/  DMUL R24, R146, R24 ;  /* 0x0000001892187228 */ /* 0x000fe20000000000 */
[----:B------:R-:W4:Y:S01]  /*3180*/  LDG.E.64.CONSTANT R148, desc[UR8][R36.64+0x21e180] ;  /* 0x21e1800824947981 */ /* 0x000f22000c1e9b00 */
[----:B------:R-:W-:Y:S02]  /*3190*/  DFMA R182, R200, R182, R188 ;  /* 0x000000b6c8b6722b */ /* 0x000fe400000000bc */
[----:B------:R-:W-:Y:S01]  /*31a0*/  DMUL R170, R170, 8 ;  /* 0x40200000aaaa7828 */ /* 0x000fe20000000000 */
[----:B------:R-:W4:Y:S01]  /*31b0*/  LDG.E.64.CONSTANT R188, desc[UR8][R40.64+0x21d808] ;  /* 0x21d8080828bc7981 */ /* 0x000f22000c1e9b00 */
[----:B------:R-:W-:-:S02]  /*31c0*/  DFMA R108, R108, 8, R142 ;  /* 0x402000006c6c782b */ /* 0x000fc4000000008e */
[----:B------:R-:W-:Y:S01]  /*31d0*/  DFMA R152, -R136, R152, R180 ;  /* 0x000000988898722b */ /* 0x000fe200000001b4 */
[----:B------:R-:W4:Y:S01]  /*31e0*/  LDG.E.64.CONSTANT R160, desc[UR8][R50.64+0x21e170] ;  /* 0x21e1700832a07981 */ /* 0x000f22000c1e9b00 */
[----:B------:R-:W-:Y:S02]  /*31f0*/  DADD R28, R80, -R120 ;  /* 0x00000000501c7229 */ /* 0x000fe40000000878 */
[----:B------:R-:W-:Y:S01]  /*3200*/  DMUL R134, R134, UR10 ;  /* 0x0000000a86867c28 */ /* 0x000fe20008000000 */
[----:B------:R-:W4:Y:S01]  /*3210*/  LDG.E.64.CONSTANT R180, desc[UR8][R50.64+0x21ce78] ;  /* 0x21ce780832b47981 */ /* 0x000f22000c1e9b00 */
[----:B--2---:R-:W-:Y:S02]  /*3220*/  DADD R22, -R96, R22 ;  /* 0x0000000060167229 */ /* 0x004fe40000000116 */
[----:B------:R-:W-:Y:S01]  /*3230*/  DFMA R24, R24, 8, R26 ;  /* 0x402000001818782b */ /* 0x000fe2000000001a */
[----:B------:R-:W2:Y:S01]  /*3240*/  LDG.E.64.CONSTANT R156, desc[UR8][R50.64+0x21c510] ;  /* 0x21c51008329c7981 */ /* 0x000ea2000c1e9b00 */
[----:B------:R-:W-:-:S02]  /*3250*/  DFMA R178, R138, R182, R178 ;  /* 0x000000b68ab2722b */ /* 0x000fc400000000b2 */
[----:B------:R-:W-:Y:S01]  /*3260*/  DADD R106, -R174, R106 ;  /* 0x00000000ae6a7229 */ /* 0x000fe2000000016a */
[----:B------:R-:W2:Y:S01]  /*3270*/  LDG.E.64.CONSTANT R182, desc[UR8][R40.64+0x21eb00] ;  /* 0x21eb000828b67981 */ /* 0x000ea2000c1e9b00 */
[----:B------:R-:W-:Y:S02]  /*3280*/  DADD R140, R162, -R140 ;  /* 0x00000000a28c7229 */ /* 0x000fe4000000088c */
[----:B------:R-:W-:Y:S01]  /*3290*/  DFMA R166, R150, R166, -R170 ;  /* 0x000000a696a6722b */ /* 0x000fe200000008aa */
[----:B------:R-:W2:Y:S01]  /*32a0*/  LDG.E.64.CONSTANT R162, desc[UR8][R38.64+0x21d7f8] ;  /* 0x21d7f80826a27981 */ /* 0x000ea2000c1e9b00 */
[----:B------:R-:W-:Y:S02]  /*32b0*/  DMUL R108, R144, R108 ;  /* 0x0000006c906c7228 */ /* 0x000fe40000000000 */
[----:B------:R-:W-:Y:S01]  /*32c0*/  DADD R102, -R90, R94 ;  /* 0x000000005a667229 */ /* 0x000fe2000000015e */
[----:B------:R-:W2:Y:S01]  /*32d0*/  LDG.E.64.CONSTANT R150, desc[UR8][R38.64+0x21d808] ;  /* 0x21d8080826967981 */ /* 0x000ea2000c1e9b00 */
[----:B------:R-:W-:-:S02]  /*32e0*/  DADD R26, R92, -R96 ;  /* 0x000000005c1a7229 */ /* 0x000fc40000000860 */
[----:B------:R-:W-:Y:S01]  /*32f0*/  DMUL R152, R134, R152 ;  /* 0x0000009886987228 */ /* 0x000fe20000000000 */
[----:B------:R-:W2:Y:S01]  /*3300*/  LDG.E.64.CONSTANT R170, desc[UR8][R50.64+0x21c4f0] ;  /* 0x21c4f00832aa7981 */ /* 0x000ea2000c1e9b00 */
[----:B------:R-:W-:Y:S02]  /*3310*/  DFMA R22, R28, 8, R22 ;  /* 0x402000001c16782b */ /* 0x000fe40000000016 */
[----:B------:R-:W-:Y:S01]  /*3320*/  DMUL R110, R110, R138 ;  /* 0x0000008a6e6e7228 */ /* 0x000fe20000000000 */
[----:B------:R-:W2:Y:S01]  /*3330*/  LDG.E.64.CONSTANT R28, desc[UR8][R50.64+0x21e188] ;  /* 0x21e18808321c7981 */ /* 0x000ea2000c1e9b00 */
[----:B------:R-:W-:Y:S02]  /*3340*/  DFMA R106, R106, 8, R140 ;  /* 0x402000006a6a782b */ /* 0x000fe4000000008c */
[----:B------:R-:W-:Y:S01]  /*3350*/  DFMA R108, R108, 8, R166 ;  /* 0x402000006c6c782b */ /* 0x000fe200000000a6 */
[----:B------:R-:W2:Y:S01]  /*3360*/  LDG.E.64.CONSTANT R140, desc[UR8][R38.64+0x21d810] ;  /* 0x21d81008268c7981 */ /* 0x000ea2000c1e9b00 */
[----:B------:R-:W-:-:S02]  /*3370*/  DFMA R152, R178, UR12, R152 ;  /* 0x0000000cb2987c2b */ /* 0x000fc40008000098 */
[----:B------:R-:W-:Y:S01]  /*3380*/  DFMA R102, R102, 8, R26 ;  /* 0x402000006666782b */ /* 0x000fe2000000001a */
[----:B------:R-:W2:Y:S01]  /*3390*/  LDG.E.64.CONSTANT R178, desc[UR8][R50.64+0x21eaf8] ;  /* 0x21eaf80832b27981 */ /* 0x000ea2000c1e9b00 */
[----:B------:R-:W-:Y:S02]  /*33a0*/  DFMA R22, -R136, R22, R24 ;  /* 0x000000168816722b */ /* 0x000fe40000000118 */
[----:B------:R-:W-:Y:S01]  /*33b0*/  DFMA R112, R128, -8, R112 ;  /* 0xc02000008070782b */ /* 0x000fe20000000070 */
[----:B------:R-:W2:Y:S01]  /*33c0*/  LDG.E.64.CONSTANT R136, desc[UR8][R36.64+0x21eb00] ;  /* 0x21eb000824887981 */ /* 0x000ea2000c1e9b00 */
[----:B------:R-:W-:Y:S02]  /*33d0*/  DMUL R110, R110, UR10 ;  /* 0x0000000a6e6e7c28 */ /* 0x000fe40008000000 */
[----:B------:R-:W-:Y:S01]  /*33e0*/  DFMA R106, -R114, R106, R108 ;  /* 0x0000006a726a722b */ /* 0x000fe2000000016c */
[----:B------:R-:W2:Y:S01]  /*33f0*/  LDG.E.64.CONSTANT R166, desc[UR8][R50.64+0x21eaf0] ;  /* 0x21eaf00832a67981 */ /* 0x000ea2000c1e9b00 */
[----:B------:R-:W-:-:S02]  /*3400*/  DMUL R102, R86, R102 ;  /* 0x0000006656667228 */ /* 0x000fc40000000000 */
[----:B------:R-:W-:Y:S01]  /*3410*/  DFMA R112, R84, 8, R112 ;  /* 0x402000005470782b */ /* 0x000fe20000000070 */
[----:B------:R-:W2:Y:S01]  /*3420*/  LDG.E.64.CONSTANT R108, desc[UR8][R54.64+0x3867f8] ;  /* 0x3867f808366c7981 */ /* 0x000ea2000c1e9b00 */
[----:B------:R-:W-:-:S03]  /*3430*/  DFMA R22, R110, R22, R152 ;  /* 0x000000166e16722b */ /* 0x000fc60000000098 */
[----:B------:R-:W2:Y:S03]  /*3440*/  LDG.E.64.CONSTANT R152, desc[UR8][R38.64+0x21d7f0] ;  /* 0x21d7f00826987981 */ /* 0x000ea6000c1e9b00 */
[----:B------:R-:W-:Y:S01]  /*3450*/  DADD R112, R112, -R102 ;  /* 0x0000000070707229 */ /* 0x000fe20000000866 */
[----:B------:R-:W2:Y:S01]  /*3460*/  LDG.E.64.CONSTANT R174, desc[UR8][R50.64+0x21ce70] ;  /* 0x21ce700832ae7981 */ /* 0x000ea2000c1e9b00 */
[----:B------:R-:W-:-:S03]  /*3470*/  DFMA R22, R134, R106, R22 ;  /* 0x0000006a8616722b */ /* 0x000fc60000000016 */
[----:B------:R-:W2:Y:S04]  /*3480*/  LDG.E.64.CONSTANT R24, desc[UR8][R50.64+0x21c508] ;  /* 0x21c5080832187981 */ /* 0x000ea8000c1e9b00 */
[----:B------:R-:W2:Y:S01]  /*3490*/  LDG.E.64.CONSTANT R26, desc[UR8][R50.64+0x21eb08] ;  /* 0x21eb0808321a7981 */ /* 0x000ea2000c1e9b00 */
[----:B------:R-:W-:-:S03]  /*34a0*/  DFMA R22, R110, R112, R22 ;  /* 0x000000706e16722b */ /* 0x000fc60000000016 */
[----:B------:R-:W2:Y:S04]  /*34b0*/  LDG.E.64.CONSTANT R158, desc[UR8][R50.64+0x21ce90] ;  /* 0x21ce9008329e7981 */ /* 0x000ea8000c1e9b00 */
[----:B------:R-:W2:Y:S01]  /*34c0*/  LDG.E.64.CONSTANT R110, desc[UR8][R54.64+0x3867f0] ;  /* 0x3867f008366e7981 */ /* 0x000ea2000c1e9b00 */
[----:B---3--:R-:W-:-:S03]  /*34d0*/  DFMA R22, R22, UR14, R104 ;  /* 0x0000000e16167c2b */ /* 0x008fc60008000068 */
[----:B------:R-:W3:Y:S04]  /*34e0*/  LDG.E.64.CONSTANT R104, desc[UR8][R42.64+0x386800] ;  /* 0x386800082a687981 */ /* 0x000ee8000c1e9b00 */
[----:B------:R0:W-:Y:S04]  /*34f0*/  STG.E.64 desc[UR8][R64.64+0x169000], R22 ;  /* 0x1690001640007986 */ /* 0x0001e8000c101b08 */
[----:B------:R-:W2:Y:S04]  /*3500*/  LDG.E.64 R194, desc[UR8][R32.64+0x8] ;  /* 0x0000080820c27981 */ /* 0x000ea8000c1e1b00 */
        /* <DEDUP_REMOVED lines=15> */
[----:B------:R-:W3:Y:S04]  /*3600*/  LDG.E.64.CONSTANT R144, desc[UR8][R50.64+0x21eb10] ;  /* 0x21eb100832907981 */ /* 0x000ee8000c1e9b00 */
[----:B------:R-:W3:Y:S04]  /*3610*/  LDG.E.64.CONSTANT R146, desc[UR8][R50.64+0x21e190] ;  /* 0x21e1900832927981 */ /* 0x000ee8000c1e9b00 */
[----:B------:R-:W3:Y:S01]  /*3620*/  LDG.E.64.CONSTANT R106, desc[UR8][R46.64+0x386800] ;  /* 0x386800082e6a7981 */ /* 0x000ee2000c1e9b00 */
[----:B----4-:R-:W-:-:S02]  /*3630*/  DMUL R218, R164, 3 ;  /* 0x40080000a4da7828 */ /* 0x010fc40000000000 */
[----:B------:R-:W-:Y:S02]  /*3640*/  DMUL R234, R240, 3 ;  /* 0x40080000f0ea7828 */ /* 0x000fe40000000000 */
[----:B------:R-:W-:Y:S02]  /*3650*/  DMUL R224, R154, 0.75 ;  /* 0x3fe800009ae07828 */ /* 0x000fe40000000000 */
[----:B--2---:R-:W-:-:S08]  /*3660*/  DMUL R200, R148, R194 ;  /* 0x000000c294c87228 */ /* 0x004fd00000000000 */
[----:B0-----:R-:W-:-:S08]  /*3670*/  DFMA R22, R154, R220, R200 ;  /* 0x000000dc9a16722b */ /* 0x001fd000000000c8 */
[----:B---3--:R-:W-:-:S08]  /*3680*/  DFMA R22, R98, R138, R22 ;  /* 0x0000008a6216722b */ /* 0x008fd00000000016 */
        /* <DEDUP_REMOVED lines=26> */
[----:B------:R-:W-:-:S06]  /*3830*/  DMUL R232, R232, 3 ;  /* 0x40080000e8e87828 */ /* 0x000fcc0000000000 */
[----:B------:R-:W-:Y:S02]  /*3840*/  DADD R234, R234, R230 ;  /* 0x00000000eaea7229 */ /* 0x000fe400000000e6 */
[----:B------:R-:W-:Y:S02]  /*3850*/  DMUL R236, R162, 3 ;  /* 0x40080000a2ec7828 */ /* 0x000fe40000000000 */
[----:B------:R-:W-:Y:S02]  /*3860*/  DMUL R238, R238, 3 ;  /* 0x40080000eeee7828 */ /* 0x000fe40000000000 */
[----:B------:R-:W-:Y:S02]  /*3870*/  DFMA R240, R204, R198, R240 ;  /* 0x000000c6ccf0722b */ /* 0x000fe400000000f0 */
[----:B------:R-:W-:-:S06]  /*3880*/  DFMA R234, R134, R232, R234 ;  /* 0x000000e886ea722b */ /* 0x000fcc00000000ea */
[----:B------:R-:W-:Y:S02]  /*3890*/  DFMA R238, R202, R238, R240 ;  /* 0x000000eecaee722b */ /* 0x000fe400000000f0 */
[----:B------:R-:W-:Y:S02]  /*38a0*/  DFMA R234, R242, R236, R234 ;  /* 0x000000ecf2ea722b */ /* 0x000fe400000000ea */
[----:B------:R-:W-:-:S04]  /*38b0*/  DMUL R236, R86, R192 ;  /* 0x000000c056ec7228 */ /* 0x000fc80000000000 */
[----:B------:R-:W-:-:S04]  /*38c0*/  DFMA R238, R98, R134, R238 ;  /* 0x0000008662ee722b */ /* 0x000fc800000000ee */
[----:B------:R-:W-:Y:S02]  /*38d0*/  DFMA R132, R132, R206, R236 ;  /* 0x000000ce8484722b */ /* 0x000fe400000000ec */
[----:B------:R-:W-:Y:S02]  /*38e0*/  DADD R210, -R72, R210 ;  /* 0x0000000048d27229 */ /* 0x000fe400000001d2 */
[----:B------:R-:W-:-:S04]  /*38f0*/  DFMA R238, R238, 2, R224 ;  /* 0x40000000eeee782b */ /* 0x000fc800000000e0 */
[----:B------:R-:W-:Y:S02]  /*3900*/  DFMA R132, R98, R142, R132 ;  /* 0x0000008e6284722b */ /* 0x000fe40000000084 */
[----:B------:R-:W-:Y:S02]  /*3910*/  DMUL R204, R204, 0.75 ;  /* 0x3fe80000cccc7828 */ /* 0x000fe40000000000 */
[----:B------:R-:W-:Y:S02]  /*3920*/  DFMA R222, -R82, R134, R222 ;  /* 0x0000008652de722b */ /* 0x000fe400000001de */
[----:B------:R-:W-:Y:S02]  /*3930*/  DADD R212, -R72, R212 ;  /* 0x0000000048d47229 */ /* 0x000fe400000001d4 */
[----:B------:R-:W-:Y:S02]  /*3940*/  DFMA R130, R130, R208, R132 ;  /* 0x000000d08282722b */ /* 0x000fe40000000084 */
[----:B------:R-:W-:-:S02]  /*3950*/  DFMA R238, R198, R140, R238 ;  /* 0x0000008cc6ee722b */ /* 0x000fc400000000ee */
[----:B------:R-:W-:Y:S02]  /*3960*/  DMUL R132, R150, 3 ;  /* 0x4008000096847828 */ /* 0x000fe40000000000 */
[----:B------:R-:W-:Y:S02]  /*3970*/  DMUL R234, R234, R210 ;  /* 0x000000d2eaea7228 */ /* 0x000fe40000000000 */
[----:B------:R-:W-:Y:S02]  /*3980*/  DMUL R208, R48, R208 ;  /* 0x000000d030d07228 */ /* 0x000fe40000000000 */
[----:B------:R-:W-:Y:S02]  /*3990*/  DADD R210, R52, -R72 ;  /* 0x0000000034d27229 */ /* 0x000fe40000000848 */
[----:B------:R-:W-:Y:S02]  /*39a0*/  DFMA R204, R198, -R204, R222 ;  /* 0x800000ccc6cc722b */ /* 0x000fe400000000de */
[----:B------:R-:W-:-:S02]  /*39b0*/  DMUL R218, R218, R212 ;  /* 0x000000d4dada7228 */ /* 0x000fc40000000000 */
[----:B------:R-:W-:Y:S01]  /*39c0*/  DADD R216, -R72, R216 ;  /* 0x0000000048d87229 */ /* 0x000fe200000001d8 */
[----:B------:R-:W4:Y:S01]  /*39d0*/  LDG.E.64.CONSTANT R212, desc[UR8][R50.64+0x2d3310] ;  /* 0x2d33100832d47981 */ /* 0x000f22000c1e9b00 */
[----:B------:R-:W-:Y:S02]  /*39e0*/  DFMA R202, R202, R132, R238 ;  /* 0x00000084caca722b */ /* 0x000fe400000000ee */
[----:B------:R-:W-:Y:S01]  /*39f0*/  DFMA R132, -R82, R142, R208 ;  /* 0x0000008e5284722b */ /* 0x000fe200000001d0 */
[----:B------:R-:W4:Y:S01]  /*3a00*/  LDG.E.64.CONSTANT R238, desc[UR8][R38.64+0x2d2000] ;  /* 0x2d20000826ee7981 */ /* 0x000f22000c1e9b00 */
[----:B------:R-:W-:Y:S02]  /*3a10*/  DMUL R130, R130, R210 ;  /* 0x000000d282827228 */ /* 0x000fe40000000000 */
[----:B------:R-:W-:Y:S02]  /*3a20*/  DADD R210, R118, -R72 ;  /* 0x0000000076d27229 */ /* 0x000fe40000000848 */
[----:B------:R-:W-:-:S02]  /*3a30*/  DFMA R204, R204, 2, R230 ;  /* 0x40000000cccc782b */ /* 0x000fc400000000e6 */
[----:B------:R-:W-:Y:S01]  /*3a40*/  DADD R214, -R72, R214 ;  /* 0x0000000048d67229 */ /* 0x000fe200000001d6 */
[----:B------:R-:W3:Y:S01]  /*3a50*/  LDG.E.64.CONSTANT R230, desc[UR8][R36.64+0x2d1ff0] ;  /* 0x2d1ff00824e67981 */ /* 0x000ee2000c1e9b00 */
[----:B------:R-:W-:Y:S02]  /*3a60*/  DFMA R216, R220, R216, R218 ;  /* 0x000000d8dcd8722b */ /* 0x000fe400000000da */
[----:B------:R-:W-:Y:S02]  /*3a70*/  DMUL R118, R136, 0.75 ;  /* 0x3fe8000088767828 */ /* 0x000fe40000000000 */
[-C--:B------:R-:W-:Y:S02]  /*3a80*/  DFMA R200, -R82, R138.reuse, R200 ;  /* 0x0000008a52c8722b */ /* 0x080fe400000001c8 */
[----:B------:R-:W-:Y:S02]  /*3a90*/  DADD R196, -R72, R196 ;  /* 0x0000000048c47229 */ /* 0x000fe400000001c4 */
[----:B------:R-:W-:-:S02]  /*3aa0*/  DFMA R194, R98, R138, R194 ;  /* 0x0000008a62c2722b */ /* 0x000fc400000000c2 */
[----:B------:R-:W-:Y:S02]  /*3ab0*/  DFMA R206, -R116, R206, R132 ;  /* 0x000000ce74ce722b */ /* 0x000fe40000000184 */
[----:B------:R-:W-:Y:S02]  /*3ac0*/  DMUL R116, R86, 3 ;  /* 0x4008000056747828 */ /* 0x000fe40000000000 */
        /* <DEDUP_REMOVED lines=8> */
[----:B------:R-:W-:Y:S01]  /*3b50*/  DFMA R194, R194, R196, R216 ;  /* 0x000000c4c2c2722b */ /* 0x000fe200000000d8 */
[----:B------:R-:W4:Y:S01]  /*3b60*/  LDG.E.64.CONSTANT R200, desc[UR8][R50.64+0x2d0d08] ;  /* 0x2d0d080832c87981 */ /* 0x000f22000c1e9b00 */
[----:B------:R-:W-:Y:S02]  /*3b70*/  DADD R182, -R72, R182 ;  /* 0x0000000048b67229 */ /* 0x000fe400000001b6 */
[----:B------:R-:W-:Y:S02]  /*3b80*/  DFMA R208, R192, R116, R208 ;  /* 0x00000074c0d0722b */ /* 0x000fe400000000d0 */
[----:B------:R-:W-:-:S02]  /*3b90*/  DFMA R132, R198, -R132, R204 ;  /* 0x80000084c684722b */ /* 0x000fc400000000cc */
[----:B------:R-:W-:Y:S01]  /*3ba0*/  DFMA R188, R202, R188, R228 ;  /* 0x000000bccabc722b */ /* 0x000fe200000000e4 */
[----:B------:R-:W4:Y:S01]  /*3bb0*/  LDG.E.64.CONSTANT R204, desc[UR8][R50.64+0x2d1688] ;  /* 0x2d16880832cc7981 */ /* 0x000f22000c1e9b00 */
[----:B------:R-:W-:Y:S02]  /*3bc0*/  DADD R184, -R72, R184 ;  /* 0x0000000048b87229 */ /* 0x000fe400000001b8 */
[----:B------:R-:W-:Y:S01]  /*3bd0*/  DFMA R182, R190, R182, R194 ;  /* 0x000000b6beb6722b */ /* 0x000fe200000000c2 */
[----:B------:R-:W4:Y:S01]  /*3be0*/  LDG.E.64.CONSTANT R228, desc[UR8][R36.64+0x2d1ff8] ;  /* 0x2d1ff80824e47981 */ /* 0x000f22000c1e9b00 */
[----:B------:R-:W-:Y:S02]  /*3bf0*/  DADD R196, R176, -R178 ;  /* 0x00000000b0c47229 */ /* 0x000fe400000008b2 */
[----:B------:R-:W-:Y:S01]  /*3c00*/  DADD R198, -R180, R172 ;  /* 0x00000000b4c67229 */ /* 0x000fe200000001ac */
[----:B------:R-:W4:Y:S01]  /*3c10*/  LDG.E.64.CONSTANT R190, desc[UR8][R46.64+0x43b000] ;  /* 0x43b000082ebe7981 */ /* 0x000f22000c1e9b00 */
[----:B------:R-:W-:-:S02]  /*3c20*/  DFMA R130, R206, R210, R130 ;  /* 0x000000d2ce82722b */ /* 0x000fc40000000082 */
[----:B------:R-:W-:Y:S01]  /*3c30*/  DADD R192, -R72, R88 ;  /* 0x0000000048c07229 */ /* 0x000fe20000000158 */
[----:B------:R-:W4:Y:S01]  /*3c40*/  LDG.E.64.CONSTANT R194, desc[UR8][R50.64+0x2d32f0] ;  /* 0x2d32f00832c27981 */ /* 0x000f22000c1e9b00 */
[----:B------:R-:W-:Y:S02]  /*3c50*/  DFMA R208, R98, R142, R208 ;  /* 0x0000008e62d0722b */ /* 0x000fe400000000d0 */
[----:B------:R-:W-:Y:S01]  /*3c60*/  DFMA R132, R132, R184, R188 ;  /* 0x000000b88484722b */ /* 0x000fe200000000bc */
[----:B------:R-:W4:Y:S01]  /*3c70*/  LDG.E.64.CONSTANT R202, desc[UR8][R50.64+0x2d3308] ;  /* 0x2d33080832ca7981 */ /* 0x000f22000c1e9b00 */
[----:B------:R-:W-:Y:S02]  /*3c80*/  DMUL R182, R138, R182 ;  /* 0x000000b68ab67228 */ /* 0x000fe40000000000 */
[----:B------:R-:W-:Y:S01]  /*3c90*/  DMUL R118, R104, 0.75 ;  /* 0x3fe8000068767828 */ /* 0x000fe20000000000 */
[----:B------:R-:W4:Y:S01]  /*3ca0*/  LDG.E.64.CONSTANT R206, desc[UR8][R50.64+0x2d2988] ;  /* 0x2d29880832ce7981 */ /* 0x000f22000c1e9b00 */
[----:B------:R-:W-:-:S02]  /*3cb0*/  DFMA R236, -R82, R142, R236 ;  /* 0x0000008e52ec722b */ /* 0x000fc400000001ec */
[----:B------:R-:W-:Y:S01]  /*3cc0*/  DFMA R196, R198, 8, R196 ;  /* 0x40200000c6c4782b */ /* 0x000fe200000000c4 */
[----:B------:R-:W4:Y:S01]  /*3cd0*/  LDG.E.64.CONSTANT R210, desc[UR8][R50.64+0x2d0d10] ;  /* 0x2d0d100832d27981 */ /* 0x000f22000c1e9b00 */
[----:B------:R-:W-:Y:S02]  /*3ce0*/  DFMA R192, R208, R192, R130 ;  /* 0x000000c0d0c0722b */ /* 0x000fe40000000082 */
[----:B------:R-:W-:Y:S01]  /*3cf0*/  DFMA R130, R134, R132, R182 ;  /* 0x000000848682722b */ /* 0x000fe200000000b6 */
[----:B------:R-:W4:Y:S01]  /*3d00*/  LDG.E.64.CONSTANT R198, desc[UR8][R50.64+0x2d2970] ;  /* 0x2d29700832c67981 */ /* 0x000f22000c1e9b00 */
[----:B------:R-:W-:Y:S02]  /*3d10*/  DADD R182, -R168, R28 ;  /* 0x00000000a8b67229 */ /* 0x000fe4000000011c */
[----:B------:R-:W-:Y:S01]  /*3d20*/  DADD R180, -R180, R168 ;  /* 0x00000000b4b47229 */ /* 0x000fe200000001a8 */
[----:B------:R-:W4:Y:S01]  /*3d30*/  LDG.E.64.CONSTANT R208, desc[UR8][R50.64+0x2d1690] ;  /* 0x2d16900832d07981 */ /* 0x000f22000c1e9b00 */
[----:B------:R-:W-:-:S02]  /*3d40*/  DFMA R236, R186, -R118, R236 ;  /* 0x80000076baec722b */ /* 0x000fc400000000ec */
[----:B------:R-:W-:Y:S02]  /*3d50*/  DADD R168, -R56, R90 ;  /* 0x0000000038a87229 */ /* 0x000fe4000000015a */
[----:B------:R-:W-:Y:S02]  /*3d60*/  DADD R122, -R108, R122 ;  /* 0x000000006c7a7229 */ /* 0x000fe4000000017a */
[----:B------:R-:W-:Y:S02]  /*3d70*/  DADD R186, R170, -R166 ;  /* 0x00000000aaba7229 */ /* 0x000fe400000008a6 */
[----:B------:R-:W-:Y:S02]  /*3d80*/  DADD R188, -R174, R160 ;  /* 0x00000000aebc7229 */ /* 0x000fe400000001a0 */
[----:B------:R-:W-:Y:S02]  /*3d90*/  DMUL R196, R162, R196 ;  /* 0x000000c4a2c47228 */ /* 0x000fe40000000000 */
[----:B------:R-:W-:-:S02]  /*3da0*/  DADD R132, R24, -R26 ;  /* 0x0000000018847229 */ /* 0x000fc4000000081a */
[----:B------:R-:W-:Y:S02]  /*3db0*/  DADD R24, -R176, R24 ;  /* 0x00000000b0187229 */ /* 0x000fe40000000118 */
[----:B------:R-:W-:Y:S01]  /*3dc0*/  DADD R170, R170, -R156 ;  /* 0x00000000aaaa7229 */ /* 0x000fe2000000089c */
[----:B------:R-:W4:Y:S01]  /*3dd0*/  LDG.E.64.CONSTANT R176, desc[UR8][R40.64+0x2d2980] ;  /* 0x2d29800828b07981 */ /* 0x000f22000c1e9b00 */
[----:B------:R-:W-:Y:S02]  /*3de0*/  DFMA R122, R168, 8, R122 ;  /* 0x40200000a87a782b */ /* 0x000fe4000000007a */
[----:B------:R-:W-:Y:S01]  /*3df0*/  DFMA R186, R188, 8, R186 ;  /* 0x40200000bcba782b */ /* 0x000fe200000000ba */
[----:B------:R-:W4:Y:S01]  /*3e00*/  LDG.E.64.CONSTANT R168, desc[UR8][R40.64+0x2d0d00] ;  /* 0x2d0d000828a87981 */ /* 0x000f22000c1e9b00 */
[----:B------:R-:W-:Y:S02]  /*3e10*/  DMUL R196, R196, 8 ;  /* 0x40200000c4c47828 */ /* 0x000fe40000000000 */
[----:B------:R-:W-:Y:S01]  /*3e20*/  DFMA R132, R182, 8, R132 ;  /* 0x40200000b684782b */ /* 0x000fe20000000084 */
[----:B------:R-:W4:Y:S01]  /*3e30*/  LDG.E.64.CONSTANT R188, desc[UR8][R50.64+0x2d2978] ;  /* 0x2d29780832bc7981 */ /* 0x000f22000c1e9b00 */
[----:B------:R-:W-:-:S02]  /*3e40*/  DADD R174, R174, -R158 ;  /* 0x00000000aeae7229 */ /* 0x000fc4000000089e */
[----:B------:R-:W-:Y:S01]  /*3e50*/  DADD R172, -R172, R28 ;  /* 0x00000000acac7229 */ /* 0x000fe2000000011c */
[----:B------:R-:W4:Y:S01]  /*3e60*/  LDG.E.64.CONSTANT R182, desc[UR8][R50.64+0x2d0cf8] ;  /* 0x2d0cf80832b67981 */ /* 0x000f22000c1e9b00 */
[----:B------:R-:W-:Y:S02]  /*3e70*/  DFMA R170, R24, 8, R170 ;  /* 0x4020000018aa782b */ /* 0x000fe400000000aa */
[----:B------:R-:W-:Y:S02]  /*3e80*/  DMUL R122, R162, R122 ;  /* 0x0000007aa27a7228 */ /* 0x000fe40000000000 */
[----:B------:R-:W-:Y:S01]  /*3e90*/  DADD R24, -R58, R92 ;  /* 0x000000003a187229 */ /* 0x000fe2000000015c */
[----:B------:R-:W4:Y:S01]  /*3ea0*/  LDG.E.64.CONSTANT R162, desc[UR8][R40.64+0x2d1680] ;  /* 0x2d16800828a27981 */ /* 0x000f22000c1e9b00 */
[----:B------:R-:W-:Y:S02]  /*3eb0*/  DADD R28, -R60, R94 ;  /* 0x000000003c1c7229 */ /* 0x000fe4000000015e */
[----:B------:R-:W-:-:S02]  /*3ec0*/  DADD R124, -R110, R124 ;  /* 0x000000006e7c7229 */ /* 0x000fc4000000017c */
[----:B------:R-:W-:Y:S02]  /*3ed0*/  DADD R126, -R112, R126 ;  /* 0x00000000707e7229 */ /* 0x000fe4000000017e */
[----:B------:R-:W-:Y:S02]  /*3ee0*/  DFMA R186, R152, R186, -R196 ;  /* 0x000000ba98ba722b */ /* 0x000fe400000008c4 */
[----:B------:R-:W-:Y:S01]  /*3ef0*/  DMUL R132, R150, R132 ;  /* 0x0000008496847228 */ /* 0x000fe20000000000 */
[----:B------:R-:W4:Y:S01]  /*3f00*/  LDG.E.64.CONSTANT R196, desc[UR8][R50.64+0x2d1670] ;  /* 0x2d16700832c47981 */ /* 0x000f22000c1e9b00 */
[----:B------:R-:W-:Y:S02]  /*3f10*/  DFMA R174, R180, 8, R174 ;  /* 0x40200000b4ae782b */ /* 0x000fe400000000ae */
[----:B------:R-:W-:Y:S01]  /*3f20*/  DADD R156, R156, -R144 ;  /* 0x000000009c9c7229 */ /* 0x000fe20000000890 */
[----:B------:R-:W4:Y:S01]  /*3f30*/  LDG.E.64.CONSTANT R180, desc[UR8][R40.64+0x2d2010] ;  /* 0x2d20100828b47981 */ /* 0x000f22000c1e9b00 */
[----:B------:R-:W-:-:S02]  /*3f40*/  DADD R158, -R158, R146 ;  /* 0x000000009e9e7229 */ /* 0x000fc40000000192 */
[----:B------:R-:W-:Y:S02]  /*3f50*/  DFMA R24, R24, 8, R124 ;  /* 0x402000001818782b */ /* 0x000fe4000000007c */
[----:B------:R-:W-:Y:S02]  /*3f60*/  DMUL R122, R122, 8 ;  /* 0x402000007a7a7828 */ /* 0x000fe40000000000 */
[----:B------:R-:W-:Y:S02]  /*3f70*/  DFMA R28, R28, 8, R126 ;  /* 0x402000001c1c782b */ /* 0x000fe4000000007e */
[----:B------:R-:W-:Y:S02]  /*3f80*/  DADD R184, -R72, R106 ;  /* 0x0000000048b87229 */ /* 0x000fe4000000016a */
[----:B------:R-:W-:Y:S02]  /*3f90*/  DFMA R132, R132, 8, R186 ;  /* 0x402000008484782b */ /* 0x000fe400000000ba */
[----:B------:R-:W-:Y:S01]  /*3fa0*/  DMUL R174, R164, R174 ;  /* 0x000000aea4ae7228 */ /* 0x000fe20000000000 */
[----:B------:R-:W4:Y:S01]  /*3fb0*/  LDG.E.64.CONSTANT R186, desc[UR8][R50.64+0x2d1678] ;  /* 0x2d16780832ba7981 */ /* 0x000f22000c1e9b00 */
[----:B------:R-:W-:-:S02]  /*3fc0*/  DADD R146, R160, -R146 ;  /* 0x00000000a0927229 */ /* 0x000fc40000000892 */
[----:B------:R-:W-:Y:S01]  /*3fd0*/  DFMA R156, R158, 8, R156 ;  /* 0x402000009e9c782b */ /* 0x000fe2000000009c */
[----:B------:R-:W4:Y:S01]  /*3fe0*/  LDG.E.64.CONSTANT R164, desc[UR8][R38.64+0x2d2010] ;  /* 0x2d20100826a47981 */ /* 0x000f22000c1e9b00 */
[----:B------:R-:W-:Y:S02]  /*3ff0*/  DMUL R138, R134, R138 ;  /* 0x0000008a868a7228 */ /* 0x000fe40000000000 */
[----:B------:R-:W-:Y:S01]  /*4000*/  DFMA R24, R152, R24, -R122 ;  /* 0x000000189818722b */ /* 0x000fe2000000087a */
[----:B------:R-:W4:Y:S01]  /*4010*/  LDG.E.64.CONSTANT R160, desc[UR8][R40.64+0x2d1ff8] ;  /* 0x2d1ff80828a07981 */ /* 0x000f22000c1e9b00 */
[----:B------:R-:W-:Y:S02]  /*4020*/  DMUL R28, R150, R28 ;  /* 0x0000001c961c7228 */ /* 0x000fe40000000000 */
[----:B------:R-:W-:Y:S02]  /*4030*/  DFMA R184, R236, R184, R192 ;  /* 0x000000b8ecb8722b */ /* 0x000fe400000000c0 */
[----:B------:R-:W-:Y:S01]  /*4040*/  DMUL R174, R174, 8 ;  /* 0x40200000aeae7828 */ /* 0x000fe20000000000 */
[----:B------:R-:W4:Y:S01]  /*4050*/  LDG.E.64.CONSTANT R192, desc[UR8][R50.64+0x2d0cf0] ;  /* 0x2d0cf00832c07981 */ /* 0x000f22000c1e9b00 */
[----:B------:R-:W-:-:S02]  /*4060*/  DFMA R146, R172, 8, R146 ;  /* 0x40200000ac92782b */ /* 0x000fc40000000092 */
[----:B------:R-:W-:Y:S01]  /*4070*/  DFMA R132, -R140, R156, R132 ;  /* 0x0000009c8c84722b */ /* 0x000fe20000000184 */
[----:B------:R-:W4:Y:S01]  /*4080*/  LDG.E.64.CONSTANT R172, desc[UR8][R40.64+0x2d2008] ;  /* 0x2d20080828ac7981 */ /* 0x000f22000c1e9b00 */
[----:B------:R-:W-:Y:S02]  /*4090*/  DADD R122, -R62, R96 ;  /* 0x000000003e7a7229 */ /* 0x000fe40000000160 */
[----:B------:R-:W-:Y:S02]  /*40a0*/  DMUL R138, R138, UR10 ;  /* 0x0000000a8a8a7c28 */ /* 0x000fe40008000000 */
[----:B--2---:R-:W-:Y:S02]  /*40b0*/  DADD R120, -R114, R120 ;  /* 0x0000000072787229 */ /* 0x004fe40000000178 */
[----:B------:R-:W-:Y:S02]  /*40c0*/  DFMA R24, R28, 8, R24 ;  /* 0x402000001c18782b */ /* 0x000fe40000000018 */
        /* <DEDUP_REMOVED lines=35> */
[----:B------:R-:W2:Y:S01]  /*4300*/  LDG.E.64.CONSTANT R26, desc[UR8][R54.64+0x43aff8] ;  /* 0x43aff808361a7981 */ /* 0x000ea2000c1e9b00 */
[----:B---3--:R-:W-:-:S03]  /*4310*/  DMUL R242, R230, 0.75 ;  /* 0x3fe80000e6f27828 */ /* 0x008fc60000000000 */
[----:B------:R-:W3:Y:S01]  /*4320*/  LDG.E.64.CONSTANT R42, desc[UR8][R42.64+0x4ef800] ;  /* 0x4ef800082a2a7981 */ /* 0x000ee2000c1e9b00 */
[----:B------:R-:W-:-:S03]  /*4330*/  DFMA R24, R134, R128, R24 ;  /* 0x000000808618722b */ /* 0x000fc60000000018 */
[----:B------:R-:W3:Y:S04]  /*4340*/  LDG.E.64.CONSTANT R128, desc[UR8][R36.64+0x2d1680] ;  /* 0x2d16800824807981 */ /* 0x000ee8000c1e9b00 */
[----:B------:R-:W3:Y:S01]  /*4350*/  LDG.E.64.CONSTANT R134, desc[UR8][R36.64+0x2d2008] ;  /* 0x2d20080824867981 */ /* 0x000ee2000c1e9b00 */
[----:B------:R-:W-:-:S03]  /*4360*/  DFMA R22, R24, UR14, R22 ;  /* 0x0000000e18167c2b */ /* 0x000fc60008000016 */
[----:B------:R-:W3:Y:S04]  /*4370*/  LDG.E.64.CONSTANT R24, desc[UR8][R54.64+0x43b008] ;  /* 0x43b0080836187981 */ /* 0x000ee8000c1e9b00 */
        /* <DEDUP_REMOVED lines=16> */
[----:B----4-:R-:W-:-:S02]  /*4480*/  DMUL R240, R228, 3 ;  /* 0x40080000e4f07828 */ /* 0x010fc40000000000 */
[----:B--2---:R-:W-:Y:S02]  /*4490*/  DMUL R232, R124, 0.75 ;  /* 0x3fe800007ce87828 */ /* 0x004fe40000000000 */
[----:B---3--:R-:W-:-:S08]  /*44a0*/  DMUL R216, R122, R222 ;  /* 0x000000de7ad87228 */ /* 0x008fd00000000000 */
[----:B0-----:R-:W-:Y:S02]  /*44b0*/  DFMA R22, R124, R220, R216 ;  /* 0x000000dc7c16722b */ /* 0x001fe400000000d8 */
[----:B------:R-:W-:-:S06]  /*44c0*/  DMUL R218, R128, 3 ;  /* 0x4008000080da7828 */ /* 0x000fcc0000000000 */
[----:B------:R-:W-:-:S08]  /*44d0*/  DFMA R22, R116, R126, R22 ;  /* 0x0000007e7416722b */ /* 0x000fd00000000016 */
[----:B------:R-:W-:Y:S02]  /*44e0*/  DFMA R218, R224, R218, R22 ;  /* 0x000000dae0da722b */ /* 0x000fe40000000016 */
[----:B------:R-:W2:Y:S01]  /*44f0*/  LDG.E.64.CONSTANT R22, desc[UR8][R54.64+0x43b010] ;  /* 0x43b0100836167981 */ /* 0x000ea2000c1e9b00 */
[----:B------:R-:W-:-:S08]  /*4500*/  DMUL R224, R128, R224 ;  /* 0x000000e080e07228 */ /* 0x000fd00000000000 */
[--C-:B------:R-:W-:Y:S02]  /*4510*/  DFMA R226, -R100, R126, R224.reuse ;  /* 0x0000007e64e2722b */ /* 0x100fe400000001e0 */
[----:B------:R-:W-:-:S06]  /*4520*/  DFMA R224, R130, R132, R224 ;  /* 0x0000008482e0722b */ /* 0x000fcc00000000e0 */
[----:B------:R-:W-:Y:S02]  /*4530*/  DFMA R220, -R232, R220, R226 ;  /* 0x000000dce8dc722b */ /* 0x000fe400000001e2 */
[----:B------:R-:W-:-:S08]  /*4540*/  DMUL R226, R122, 3 ;  /* 0x400800007ae27828 */ /* 0x000fd00000000000 */
[----:B------:R-:W-:Y:S02]  /*4550*/  DFMA R222, R222, R226, R224 ;  /* 0x000000e2dede722b */ /* 0x000fe400000000e0 */
[----:B------:R-:W3:Y:S01]  /*4560*/  LDG.E.64 R226, desc[UR8][R64.64+0x2d2000] ;  /* 0x2d20000840e27981 */ /* 0x000ee2000c1e1b00 */
        /* <DEDUP_REMOVED lines=8> */
[----:B------:R-:W-:Y:S02]  /*45f0*/  DMUL R232, R238, 0.75 ;  /* 0x3fe80000eee87828 */ /* 0x000fe40000000000 */
        /* <DEDUP_REMOVED lines=9> */
[----:B------:R-:W-:-:S06]  /*4690*/  DMUL R242, R142, 3 ;  /* 0x400800008ef27828 */ /* 0x000fcc0000000000 */
[----:B------:R-:W-:Y:S02]  /*46a0*/  DFMA R240, R138, R238, R240 ;  /* 0x000000ee8af0722b */ /* 0x000fe400000000f0 */
[----:B------:R-:W-:-:S06]  /*46b0*/  DFMA R228, R148, R150, R228 ;  /* 0x0000009694e4722b */ /* 0x000fcc00000000e4 */
[----:B------:R-:W-:Y:S02]  /*46c0*/  DFMA R240, R140, R242, R240 ;  /* 0x000000f28cf0722b */ /* 0x000fe400000000f0 */
[----:B------:R-:W-:Y:S02]  /*46d0*/  DMUL R140, R134, 3 ;  /* 0x40080000868c7828 */ /* 0x000fe40000000000 */
[----:B------:R-:W-:-:S06]  /*46e0*/  DMUL R134, R104, R152 ;  /* 0x0000009868867228 */ /* 0x000fcc0000000000 */
[----:B------:R-:W-:Y:S02]  /*46f0*/  DFMA R140, R136, R140, R228 ;  /* 0x0000008c888c722b */ /* 0x000fe400000000e4 */
[----:B------:R-:W-:-:S06]  /*4700*/  DFMA R48, R48, R154, R134 ;  /* 0x0000009a3030722b */ /* 0x000fcc0000000086 */
[C---:B------:R-:W-:Y:S02]  /*4710*/  DFMA R140, R116.reuse, R138, R140 ;  /* 0x0000008a748c722b */ /* 0x040fe4000000008c */
[----:B------:R-:W-:Y:S02]  /*4720*/  DFMA R48, R116, R156, R48 ;  /* 0x0000009c7430722b */ /* 0x000fe40000000030 */
[----:B------:R-:W-:-:S04]  /*4730*/  DMUL R148, R148, 0.75 ;  /* 0x3fe8000094947828 */ /* 0x000fc80000000000 */
[----:B------:R-:W-:Y:S02]  /*4740*/  DFMA R140, R140, 2, R230 ;  /* 0x400000008c8c782b */ /* 0x000fe400000000e6 */
[----:B------:R-:W-:Y:S02]  /*4750*/  DFMA R224, -R100, R138, R224 ;  /* 0x0000008a64e0722b */ /* 0x000fe400000001e0 */
[----:B------:R-:W-:Y:S02]  /*4760*/  DFMA R98, R98, R158, R48 ;  /* 0x0000009e6262722b */ /* 0x000fe40000000030 */
[----:B------:R-:W-:Y:S02]  /*4770*/  DMUL R48, R146, 3 ;  /* 0x4008000092307828 */ /* 0x000fe40000000000 */
[----:B------:R-:W-:Y:S02]  /*4780*/  DFMA R140, R150, R164, R140 ;  /* 0x000000a4968c722b */ /* 0x000fe4000000008c */
[----:B------:R-:W-:-:S02]  /*4790*/  DMUL R158, R70, R158 ;  /* 0x0000009e469e7228 */ /* 0x000fc40000000000 */
[----:B------:R-:W-:-:S04]  /*47a0*/  DFMA R148, R150, -R148, R224 ;  /* 0x800000949694722b */ /* 0x000fc800000000e0 */
[----:B------:R-:W-:Y:S02]  /*47b0*/  DFMA R136, R136, R48, R140 ;  /* 0x000000308888722b */ /* 0x000fe4000000008c */
[----:B------:R-:W-:Y:S02]  /*47c0*/  DADD R140, R72, -R88 ;  /* 0x00000000488c7229 */ /* 0x000fe40000000858 */
[----:B------:R-:W-:Y:S02]  /*47d0*/  DFMA R48, -R100, R156, R158 ;  /* 0x0000009c6430722b */ /* 0x000fe4000000019e */
[----:B------:R-:W-:Y:S02]  /*47e0*/  DFMA R148, R148, 2, R236 ;  /* 0x400000009494782b */ /* 0x000fe400000000ec */
[----:B------:R-:W-:Y:S02]  /*47f0*/  DMUL R104, R104, 3 ;  /* 0x4008000068687828 */ /* 0x000fe40000000000 */
[----:B------:R-:W-:-:S02]  /*4800*/  DFMA R158, R170, R174, R158 ;  /* 0x000000aeaa9e722b */ /* 0x000fc4000000009e */
[----:B------:R-:W-:Y:S02]  /*4810*/  DMUL R98, R98, R140 ;  /* 0x0000008c62627228 */ /* 0x000fe40000000000 */
[----:B------:R-:W-:Y:S02]  /*4820*/  DFMA R66, -R66, R154, R48 ;  /* 0x0000009a4242722b */ /* 0x000fe40000000130 */
[----:B------:R-:W-:Y:S01]  /*4830*/  DADD R140, R52, -R88 ;  /* 0x00000000348c7229 */ /* 0x000fe20000000858 */
[----:B------:R-:W4:Y:S01]  /*4840*/  LDG.E.64.CONSTANT R154, desc[UR8][R40.64+0x385500] ;  /* 0x38550008289a7981 */ /* 0x000f22000c1e9b00 */
[----:B------:R-:W-:Y:S02]  /*4850*/  DFMA R148, R138, -R232, R148 ;  /* 0x800000e88a94722b */ /* 0x000fe40000000094 */
[----:B------:R-:W-:Y:S02]  /*4860*/  DMUL R52, R164, 0.75 ;  /* 0x3fe80000a4347828 */ /* 0x000fe40000000000 */
[----:B------:R-:W-:-:S02]  /*4870*/  DFMA R158, R152, R104, R158 ;  /* 0x00000068989e722b */ /* 0x000fc4000000009e */
[----:B------:R-:W-:Y:S02]  /*4880*/  DMUL R48, R130, 0.75 ;  /* 0x3fe8000082307828 */ /* 0x000fe40000000000 */
[----:B------:R-:W-:Y:S02]  /*4890*/  DFMA R216, -R100, R126, R216 ;  /* 0x0000007e64d8722b */ /* 0x000fe400000001d8 */
[----:B------:R-:W-:Y:S02]  /*48a0*/  DFMA R66, R66, R140, R98 ;  /* 0x0000008c4242722b */ /* 0x000fe40000000062 */
[----:B------:R-:W-:Y:S01]  /*48b0*/  DFMA R148, R150, -R52, R148 ;  /* 0x800000349694722b */ /* 0x000fe20000000094 */
[----:B------:R-:W4:Y:S01]  /*48c0*/  LDG.E.64.CONSTANT R140, desc[UR8][R38.64+0x386810] ;  /* 0x38681008268c7981 */ /* 0x000f22000c1e9b00 */
[----:B------:R-:W-:Y:S02]  /*48d0*/  DADD R98, -R88, R106 ;  /* 0x0000000058627229 */ /* 0x000fe4000000016a */
[----:B------:R-:W-:Y:S01]  /*48e0*/  DFMA R158, R116, R156, R158 ;  /* 0x0000009c749e722b */ /* 0x000fe2000000009e */
[----:B------:R-:W4:Y:S01]  /*48f0*/  LDG.E.64.CONSTANT R150, desc[UR8][R40.64+0x386808] ;  /* 0x3868080828967981 */ /* 0x000f22000c1e9b00 */
[----:B------:R-:W-:-:S02]  /*4900*/  DADD R162, -R88, R162 ;  /* 0x0000000058a27229 */ /* 0x000fc400000001a2 */
[----:B------:R-:W-:Y:S02]  /*4910*/  DFMA R48, R132, -R48, R216 ;  /* 0x800000308430722b */ /* 0x000fe400000000d8 */
[----:B------:R-:W-:Y:S02]  /*4920*/  DFMA R100, -R100, R156, R134 ;  /* 0x0000009c6464722b */ /* 0x000fe40000000186 */
[----:B------:R-:W-:Y:S02]  /*4930*/  DMUL R52, R170, 0.75 ;  /* 0x3fe80000aa347828 */ /* 0x000fe40000000000 */
[----:B------:R-:W-:Y:S02]  /*4940*/  DADD R132, R182, -R184 ;  /* 0x00000000b6847229 */ /* 0x000fe400000008b8 */
[----:B------:R-:W-:Y:S02]  /*4950*/  DADD R134, -R186, R188 ;  /* 0x00000000ba867229 */ /* 0x000fe400000001bc */
[----:B------:R-:W-:-:S02]  /*4960*/  DFMA R66, R158, R98, R66 ;  /* 0x000000629e42722b */ /* 0x000fc40000000042 */
[----:B------:R-:W-:Y:S01]  /*4970*/  DADD R160, -R88, R160 ;  /* 0x0000000058a07229 */ /* 0x000fe200000001a0 */
[----:B------:R-:W4:Y:S01]  /*4980*/  LDG.E.64.CONSTANT R158, desc[UR8][R50.64+0x3854f8] ;  /* 0x3854f808329e7981 */ /* 0x000f22000c1e9b00 */
[----:B------:R-:W-:Y:S02]  /*4990*/  DMUL R218, R218, R162 ;  /* 0x000000a2dada7228 */ /* 0x000fe40000000000 */
[----:B------:R-:W-:Y:S01]  /*49a0*/  DADD R168, -R88, R168 ;  /* 0x0000000058a87229 */ /* 0x000fe200000001a8 */
[----:B------:R-:W4:Y:S01]  /*49b0*/  LDG.E.64.CONSTANT R162, desc[UR8][R50.64+0x387178] ;  /* 0x3871780832a27981 */ /* 0x000f22000c1e9b00 */
[----:B------:R-:W-:Y:S02]  /*49c0*/  DFMA R52, R174, -R52, R100 ;  /* 0x80000034ae34722b */ /* 0x000fe40000000064 */
[----:B------:R-:W-:Y:S01]  /*49d0*/  DADD R98, -R88, R190 ;  /* 0x0000000058627229 */ /* 0x000fe200000001be */
[----:B------:R-:W4:Y:S01]  /*49e0*/  LDG.E.64.CONSTANT R174, desc[UR8][R50.64+0x387188] ;  /* 0x3871880832ae7981 */ /* 0x000f22000c1e9b00 */
[----:B------:R-:W-:-:S02]  /*49f0*/  DFMA R134, R134, 8, R132 ;  /* 0x402000008686782b */ /* 0x000fc40000000084 */
[----:B------:R-:W-:Y:S02]  /*4a00*/  DMUL R240, R240, R160 ;  /* 0x000000a0f0f07228 */ /* 0x000fe40000000000 */
[----:B------:R-:W-:Y:S01]  /*4a10*/  DADD R166, -R88, R166 ;  /* 0x0000000058a67229 */ /* 0x000fe200000001a6 */
[----:B------:R-:W4:Y:S01]  /*4a20*/  LDG.E.64.CONSTANT R160, desc[UR8][R50.64+0x385e78] ;  /* 0x385e780832a07981 */ /* 0x000f22000c1e9b00 */
[----:B------:R-:W-:Y:S02]  /*4a30*/  DFMA R218, R220, R168, R218 ;  /* 0x000000a8dcda722b */ /* 0x000fe400000000da */
[----:B------:R-:W-:Y:S01]  /*4a40*/  DADD R176, -R88, R176 ;  /* 0x0000000058b07229 */ /* 0x000fe200000001b0 */
[----:B------:R-:W4:Y:S01]  /*4a50*/  LDG.E.64.CONSTANT R168, desc[UR8][R50.64+0x385508] ;  /* 0x3855080832a87981 */ /* 0x000f22000c1e9b00 */
[----:B------:R-:W-:Y:S02]  /*4a60*/  DFMA R222, R116, R126, R222 ;  /* 0x0000007e74de722b */ /* 0x000fe400000000de */
[----:B------:R-:W-:-:S02]  /*4a70*/  DFMA R52, R52, R98, R66 ;  /* 0x000000623434722b */ /* 0x000fc40000000042 */
[----:B------:R-:W-:Y:S02]  /*4a80*/  DADD R100, R192, -R194 ;  /* 0x00000000c0647229 */ /* 0x000fe400000008c2 */
[----:B------:R-:W-:Y:S02]  /*4a90*/  DADD R132, -R196, R198 ;  /* 0x00000000c4847229 */ /* 0x000fe400000001c6 */
[----:B------:R-:W-:Y:S02]  /*4aa0*/  DMUL R134, R142, R134 ;  /* 0x000000868e867228 */ /* 0x000fe40000000000 */
[----:B------:R-:W-:Y:S02]  /*4ab0*/  DADD R66, R200, -R202 ;  /* 0x00000000c8427229 */ /* 0x000fe400000008ca */
[----:B------:R-:W-:Y:S02]  /*4ac0*/  DADD R98, -R204, R206 ;  /* 0x00000000cc627229 */ /* 0x000fe400000001ce */
[----:B------:R-:W-:-:S02]  /*4ad0*/  DADD R108, -R74, R108 ;  /* 0x000000004a6c7229 */ /* 0x000fc4000000016c */
[----:B------:R-:W-:Y:S02]  /*4ae0*/  DADD R56, R56, -R26 ;  /* 0x0000000038387229 */ /* 0x000fe4000000081a */
[----:B------:R-:W-:Y:S02]  /*4af0*/  DFMA R234, R234, R166, R240 ;  /* 0x000000a6eaea722b */ /* 0x000fe400000000f0 */
[----:B------:R-:W-:Y:S01]  /*4b00*/  DFMA R136, R138, R238, R136 ;  /* 0x000000ee8a88722b */ /* 0x000fe20000000088 */
[----:B------:R-:W4:Y:S01]  /*4b10*/  LDG.E.64.CONSTANT R166, desc[UR8][R50.64+0x387170] ;  /* 0x3871700832a67981 */ /* 0x000f22000c1e9b00 */
[----:B------:R-:W-:Y:S02]  /*4b20*/  DADD R172, -R88, R172 ;  /* 0x0000000058ac7229 */ /* 0x000fe400000001ac */
[----:B------:R-:W-:Y:S02]  /*4b30*/  DFMA R176, R222, R176, R218 ;  /* 0x000000b0deb0722b */ /* 0x000fe400000000da */
[----:B------:R-:W-:-:S02]  /*4b40*/  DADD R178, -R88, R178 ;  /* 0x0000000058b27229 */ /* 0x000fc400000001b2 */
[----:B------:R-:W-:Y:S02]  /*4b50*/  DFMA R100, R132, 8, R100 ;  /* 0x402000008464782b */ /* 0x000fe40000000064 */
[----:B------:R-:W-:Y:S02]  /*4b60*/  DMUL R134, R134, 8 ;  /* 0x4020000086867828 */ /* 0x000fe40000000000 */
[----:B------:R-:W-:Y:S02]  /*4b70*/  DADD R186, -R186, R204 ;  /* 0x00000000baba7229 */ /* 0x000fe400000001cc */
[----:B------:R-:W-:Y:S01]  /*4b80*/  DADD R196, R196, -R208 ;  /* 0x00000000c4c47229 */ /* 0x000fe200000008d0 */
[----:B------:R-:W4:Y:S01]  /*4b90*/  LDG.E.64.CONSTANT R204, desc[UR8][R36.64+0x3867f0] ;  /* 0x3867f00824cc7981 */ /* 0x000f22000c1e9b00 */
[----:B------:R-:W-:Y:S02]  /*4ba0*/  DFMA R66, R98, 8, R66 ;  /* 0x402000006242782b */ /* 0x000fe40000000042 */
[----:B------:R-:W-:-:S02]  /*4bb0*/  DFMA R56, R108, 8, R56 ;  /* 0x402000006c38782b */ /* 0x000fc40000000038 */
[----:B------:R-:W-:Y:S01]  /*4bc0*/  DFMA R136, R136, R172, R234 ;  /* 0x000000ac8888722b */ /* 0x000fe200000000ea */
[----:B------:R-:W4:Y:S01]  /*4bd0*/  LDG.E.64.CONSTANT R108, desc[UR8][R36.64+0x385e80] ;  /* 0x385e8008246c7981 */ /* 0x000f22000c1e9b00 */
[----:B------:R-:W-:Y:S02]  /*4be0*/  DADD R180, -R88, R180 ;  /* 0x0000000058b47229 */ /* 0x000fe400000001b4 */
[----:B------:R-:W-:Y:S01]  /*4bf0*/  DFMA R48, R48, R178, R176 ;  /* 0x000000b23030722b */ /* 0x000fe200000000b0 */
[----:B------:R-:W4:Y:S01]  /*4c00*/  LDG.E.64.CONSTANT R172, desc[UR8][R50.64+0x387af0] ;  /* 0x387af00832ac7981 */ /* 0x000f22000c1e9b00 */
[----:B------:R-:W-:Y:S02]  /*4c10*/  DADD R192, R192, -R210 ;  /* 0x00000000c0c07229 */ /* 0x000fe400000008d2 */
[----:B------:R-:W-:Y:S01]  /*4c20*/  DFMA R100, R144, R100, -R134 ;  /* 0x000000649064722b */ /* 0x000fe20000000886 */
[----:B------:R-:W4:Y:S01]  /*4c30*/  LDG.E.64.CONSTANT R178, desc[UR8][R50.64+0x3854f0] ;  /* 0x3854f00832b27981 */ /* 0x000f22000c1e9b00 */
[----:B------:R-:W-:-:S02]  /*4c40*/  DFMA R186, R186, 8, R196 ;  /* 0x40200000baba782b */ /* 0x000fc400000000c4 */
[----:B------:R-:W-:Y:S01]  /*4c50*/  DMUL R66, R146, R66 ;  /* 0x0000004292427228 */ /* 0x000fe20000000000 */
[----:B------:R-:W4:Y:S01]  /*4c60*/  LDG.E.64.CONSTANT R134, desc[UR8][R38.64+0x386800] ;  /* 0x3868000826867981 */ /* 0x000f22000c1e9b00 */
[----:B------:R-:W-:Y:S02]  /*4c70*/  DADD R210, R210, -R212 ;  /* 0x00000000d2d27229 */ /* 0x000fe400000008d4 */
[----:B------:R-:W-:Y:S01]  /*4c80*/  DADD R208, -R208, R214 ;  /* 0x00000000d0d07229 */ /* 0x000fe200000001d6 */
[----:B------:R-:W4:Y:S01]  /*4c90*/  LDG.E.64.CONSTANT R176, desc[UR8][R50.64+0x385e70] ;  /* 0x385e700832b07981 */ /* 0x000f22000c1e9b00 */
[----:B------:R-:W-:Y:S02]  /*4ca0*/  DADD R110, -R76, R110 ;  /* 0x000000004c6e7229 */ /* 0x000fe4000000016e */
[----:B------:R-:W-:Y:S02]  /*4cb0*/  DADD R58, R58, -R28 ;  /* 0x000000003a3a7229 */ /* 0x000fe4000000081c */
[----:B------:R-:W-:-:S02]  /*4cc0*/  DMUL R56, R142, R56 ;  /* 0x000000388e387228 */ /* 0x000fc40000000000 */
[----:B------:R-:W-:Y:S01]  /*4cd0*/  DADD R112, -R78, R112 ;  /* 0x000000004e707229 */ /* 0x000fe20000000170 */
[----:B------:R-:W4:Y:S01]  /*4ce0*/  LDG.E.64.CONSTANT R142, desc[UR8][R40.64+0x386810] ;  /* 0x38681008288e7981 */ /* 0x000f22000c1e9b00 */
[----:B------:R-:W-:Y:S02]  /*4cf0*/  DADD R60, R60, -R24 ;  /* 0x000000003c3c7229 */ /* 0x000fe40000000818 */
[----:B------:R-:W-:Y:S02]  /*4d00*/  DFMA R136, R148, R180, R136 ;  /* 0x000000b49488722b */ /* 0x000fe40000000088 */
[----:B------:R-:W-:Y:S01]  /*4d10*/  DMUL R48, R126, R48 ;  /* 0x000000307e307228 */ /* 0x000fe20000000000 */
[----:B------:R-:W4:Y:S01]  /*4d20*/  LDG.E.64.CONSTANT R148, desc[UR8][R40.64+0x387180] ;  /* 0x3871800828947981 */ /* 0x000f22000c1e9b00 */
[----:B------:R-:W-:Y:S02]  /*4d30*/  DMUL R126, R138, R126 ;  /* 0x0000007e8a7e7228 */ /* 0x000fe40000000000 */
[----:B------:R-:W-:Y:S01]  /*4d40*/  DADD R182, -R182, R200 ;  /* 0x00000000b6b67229 */ /* 0x000fe200000001c8 */
[----:B------:R-:W4:Y:S01]  /*4d50*/  LDG.E.64.CONSTANT R180, desc[UR8][R50.64+0x385e88] ;  /* 0x385e880832b47981 */ /* 0x000f22000c1e9b00 */
[----:B------:R-:W-:-:S02]  /*4d60*/  DADD R188, -R188, R206 ;  /* 0x00000000bcbc7229 */ /* 0x000fc400000001ce */
[----:B------:R-:W-:Y:S01]  /*4d70*/  DFMA R66, R66, 8, R100 ;  /* 0x402000004242782b */ /* 0x000fe20000000064 */
[----:B------:R-:W4:Y:S01]  /*4d80*/  LDG.E.64.CONSTANT R206, desc[UR8][R36.64+0x386808] ;  /* 0x3868080824ce7981 */ /* 0x000f22000c1e9b00 */
[----:B------:R-:W-:Y:S02]  /*4d90*/  DMUL R186, R128, R186 ;  /* 0x000000ba80ba7228 */ /* 0x000fe40000000000 */
[----:B------:R-:W-:Y:S01]  /*4da0*/  DADD R198, R198, -R214 ;  /* 0x00000000c6c67229 */ /* 0x000fe200000008d6 */
[----:B------:R-:W4:Y:S01]  /*4db0*/  LDG.E.64.CONSTANT R100, desc[UR8][R38.64+0x386808] ;  /* 0x3868080826647981 */ /* 0x000f22000c1e9b00 */
[----:B------:R-:W-:Y:S02]  /*4dc0*/  DFMA R208, R208, 8, R210 ;  /* 0x40200000d0d0782b */ /* 0x000fe400000000d2 */
[----:B------:R-:W-:Y:S02]  /*4dd0*/  DFMA R58, R110, 8, R58 ;  /* 0x402000006e3a782b */ /* 0x000fe4000000003a */
[----:B------:R-:W-:Y:S01]  /*4de0*/  DMUL R56, R56, 8 ;  /* 0x4020000038387828 */ /* 0x000fe20000000000 */
[----:B------:R-:W4:Y:S01]  /*4df0*/  LDG.E.64.CONSTANT R110, desc[UR8][R36.64+0x385500] ;  /* 0x38550008246e7981 */ /* 0x000f22000c1e9b00 */
[----:B------:R-:W-:-:S02]  /*4e00*/  DFMA R60, R112, 8, R60 ;  /* 0x40200000703c782b */ /* 0x000fc4000000003c */
[----:B------:R-:W-:Y:S01]  /*4e10*/  DFMA R48, R138, R136, R48 ;  /* 0x000000888a30722b */ /* 0x000fe20000000030 */
[----:B------:R-:W4:Y:S01]  /*4e20*/  LDG.E.64.CONSTANT R112, desc[UR8][R38.64+0x3867f8] ;  /* 0x3867f80826707981 */ /* 0x000f22000c1e9b00 */
[----:B------:R-:W-:Y:S02]  /*4e30*/  DFMA R182, R182, 8, R192 ;  /* 0x40200000b6b6782b */ /* 0x000fe400000000c0 */
[----:B------:R-:W-:Y:S01]  /*4e40*/  DMUL R186, R186, 8 ;  /* 0x40200000baba7828 */ /* 0x000fe20000000000 */
[----:B------:R-:W4:Y:S01]  /*4e50*/  LDG.E.64 R192, desc[UR8][R64.64+0x386800] ;  /* 0x3868000840c07981 */ /* 0x000f22000c1e1b00 */
[----:B------:R-:W-:Y:S02]  /*4e60*/  DFMA R188, R188, 8, R198 ;  /* 0x40200000bcbc782b */ /* 0x000fe400000000c6 */
[----:B------:R-:W-:Y:S02]  /*4e70*/  DFMA R66, -R164, R208, R66 ;  /* 0x000000d0a442722b */ /* 0x000fe40000000142 */
[----:B------:R-:W-:-:S02]  /*4e80*/  DFMA R56, R144, R58, -R56 ;  /* 0x0000003a9038722b */ /* 0x000fc40000000838 */
[----:B------:R-:W-:Y:S01]  /*4e90*/  DMUL R126, R126, UR10 ;  /* 0x0000000a7e7e7c28 */ /* 0x000fe20008000000 */
[----:B------:R-:W4:Y:S01]  /*4ea0*/  LDG.E.64.CONSTANT R144, desc[UR8][R40.64+0x3867f0] ;  /* 0x3867f00828907981 */ /* 0x000f22000c1e9b00 */
[----:B------:R-:W-:Y:S02]  /*4eb0*/  DMUL R60, R146, R60 ;  /* 0x0000003c923c7228 */ /* 0x000fe40000000000 */
[----:B------:R-:W-:Y:S01]  /*4ec0*/  DADD R114, -R80, R114 ;  /* 0x0000000050727229 */ /* 0x000fe20000000172 */
[----:B------:R-:W4:Y:S01]  /*4ed0*/  LDG.E.64.CONSTANT R146, desc[UR8][R40.64+0x385e80] ;  /* 0x385e800828927981 */ /* 0x000f22000c1e9b00 */
[----:B--2---:R-:W-:Y:S02]  /*4ee0*/  DADD R62, R62, -R22 ;  /* 0x000000003e3e7229 */ /* 0x004fe40000000816 */
[----:B------:R-:W-:Y:S02]  /*4ef0*/  DMUL R138, R138, R156 ;  /* 0x0000009c8a8a7228 */ /* 0x000fe40000000000 */
[----:B------:R-:W-:-:S02]  /*4f00*/  DFMA R156, R156, R52, R48 ;  /* 0x000000349c9c722b */ /* 0x000fc40000000030 */
[----:B------:R-:W-:Y:S02]  /*4f10*/  DADD R184, -R184, R202 ;  /* 0x00000000b8b87229 */ /* 0x000fe400000001ca */
[----:B------:R-:W-:Y:S01]  /*4f20*/  DADD R194, R194, -R212 ;  /* 0x00000000c2c27229 */ /* 0x000fe200000008d4 */
[----:B------:R-:W2:Y:S01]  /*4f30*/  LDG.E.64.CONSTANT R202, desc[UR8][R36.64+0x3867f8] ;  /* 0x3867f80824ca7981 */ /* 0x000ea2000c1e9b00 */
[----:B------:R-:W-:Y:S02]  /*4f40*/  DFMA R182, R124, R182, -R186 ;  /* 0x000000b67cb6722b */ /* 0x000fe400000008ba */
[----:B------:R-:W-:Y:S01]  /*4f50*/  DMUL R188, R122, R188 ;  /* 0x000000bc7abc7228 */ /* 0x000fe20000000000 */
[----:B------:R-:W2:Y:S01]  /*4f60*/  LDG.E.64.CONSTANT R124, desc[UR8][R54.64+0x4ef7f0] ;  /* 0x4ef7f008367c7981 */ /* 0x000ea2000c1e9b00 */
[----:B------:R-:W-:Y:S02]  /*4f70*/  DADD R52, -R26, R24 ;  /* 0x000000001a347229 */ /* 0x000fe40000000118 */
[----:B------:R-:W-:Y:S01]  /*4f80*/  DMUL R66, R126, R66 ;  /* 0x000000427e427228 */ /* 0x000fe20000000000 */
[----:B------:R-:W2:Y:S01]  /*4f90*/  LDG.E.64.CONSTANT R122, desc[UR8][R54.64+0x4ef7f8] ;  /* 0x4ef7f808367a7981 */ /* 0x000ea2000c1e9b00 */
[----:B------:R-:W-:-:S02]  /*4fa0*/  DADD R48, R28, -R22 ;  /* 0x000000001c307229 */ /* 0x000fc40000000816 */
[----:B------:R-:W-:Y:S02]  /*4fb0*/  DFMA R56, R60, 8, R56 ;  /* 0x402000003c38782b */ /* 0x000fe40000000038 */
[----:B------:R-:W-:Y:S02]  /*4fc0*/  DFMA R62, R114, 8, R62 ;  /* 0x40200000723e782b */ /* 0x000fe4000000003e */
[----:B------:R-:W-:Y:S02]  /*4fd0*/  DFMA R184, R184, 8, R194 ;  /* 0x40200000b8b8782b */ /* 0x000fe400000000c2 */
[----:B------:R-:W-:Y:S01]  /*4fe0*/  DFMA R182, R188, 8, R182 ;  /* 0x40200000bcb6782b */ /* 0x000fe200000000b6 */
[----:B------:R-:W2:Y:S01]  /*4ff0*/  LDG.E.64.CONSTANT R194, desc[UR8][R36.64+0x386810] ;  /* 0x3868100824c27981 */ /* 0x000ea2000c1e9b00 */
[----:B------:R-:W-:Y:S02]  /*5000*/  DFMA R66, R156, UR12, R66 ;  /* 0x0000000c9c427c2b */ /* 0x000fe40008000042 */
[----:B------:R-:W-:Y:S01]  /*5010*/  DFMA R48, R52, 8, R48 ;  /* 0x402000003430782b */ /* 0x000fe20000000030 */
[----:B------:R-:W2:Y:S01]  /*5020*/  LDG.E.64.CONSTANT R156, desc[UR8][R40.64+0x387b00] ;  /* 0x387b0008289c7981 */ /* 0x000ea2000c1e9b00 */
[----:B------:R-:W-:-:S02]  /*5030*/  DFMA R68, R84, -8, R68 ;  /* 0xc02000005444782b */ /* 0x000fc40000000044 */
[----:B------:R-:W-:Y:S01]  /*5040*/  DFMA R56, -R164, R62, R56 ;  /* 0x0000003ea438722b */ /* 0x000fe20000000138 */
[----:B------:R-:W2:Y:S01]  /*5050*/  LDG.E.64.CONSTANT R188, desc[UR8][R50.64+0x387b10] ;  /* 0x387b100832bc7981 */ /* 0x000ea2000c1e9b00 */
[----:B------:R-:W-:Y:S02]  /*5060*/  DMUL R138, R138, UR10 ;  /* 0x0000000a8a8a7c28 */ /* 0x000fe40008000000 */
[----:B------:R-:W-:Y:S01]  /*5070*/  DFMA R182, -R130, R184, R182 ;  /* 0x000000b882b6722b */ /* 0x000fe200000001b6 */
[----:B------:R-:W2:Y:S01]  /*5080*/  LDG.E.64.CONSTANT R164, desc[UR8][R50.64+0x387b08] ;  /* 0x387b080832a47981 */ /* 0x000ea2000c1e9b00 */
[----:B------:R-:W-:Y:S02]  /*5090*/  DFMA R68, R120, 8, R68 ;  /* 0x402000007844782b */ /* 0x000fe40000000044 */
[----:B------:R-:W-:Y:S01]  /*50a0*/  DMUL R48, R170, R48 ;  /* 0x00000030aa307228 */ /* 0x000fe20000000000 */
        /* <DEDUP_REMOVED lines=29> */
[----:B------:R-:W3:Y:S04]  /*5280*/  LDG.E.64 R152, desc[UR8][R32.64+0x10] ;  /* 0x0000100820987981 */ /* 0x000ee8000c1e1b00 */
[----:B------:R1:W3:Y:S04]  /*5290*/  LDG.E.64.CONSTANT R40, desc[UR8][R50.64+0x385510] ;  /* 0x3855100832287981 */ /* 0x0002e8000c1e9b00 */
[----:B------:R0:W3:Y:S01]  /*52a0*/  LDG.E.64.CONSTANT R126, desc[UR8][R54.64+0x4ef808] ;  /* 0x4ef80808367e7981 */ /* 0x0000e2000c1e9b00 */
[----:B------:R-:W-:-:S02]  /*52b0*/  DADD R214, R88, -R106 ;  /* 0x0000000058d67229 */ /* 0x000fc4000000086a */
[----:B----4-:R-:W-:Y:S02]  /*52c0*/  DADD R154, -R106, R154 ;  /* 0x000000006a9a7229 */ /* 0x010fe4000000019a */
[----:B------:R-:W-:Y:S02]  /*52d0*/  DADD R90, -R90, R26 ;  /* 0x000000005a5a7229 */ /* 0x000fe4000000011a */
[C---:B------:R-:W-:Y:S02]  /*52e0*/  DADD R150, -R106.reuse, R150 ;  /* 0x000000006a967229 */ /* 0x040fe40000000196 */
[----:B------:R-:W-:Y:S02]  /*52f0*/  DADD R190, -R106, R190 ;  /* 0x000000006abe7229 */ /* 0x000fe400000001be */
[----:B------:R-:W-:Y:S02]  /*5300*/  DADD R92, -R92, R28 ;  /* 0x000000005c5c7229 */ /* 0x000fe4000000011c */
[----:B------:R-:W-:-:S02]  /*5310*/  DADD R94, -R94, R24 ;  /* 0x000000005e5e7229 */ /* 0x000fc40000000118 */
[----:B------:R-:W-:Y:S02]  /*5320*/  DADD R96, -R96, R22 ;  /* 0x0000000060607229 */ /* 0x000fe40000000116 */
[----:B--2---:R-:W-:Y:S02]  /*5330*/  DMUL R210, R202, 3 ;  /* 0x40080000cad27828 */ /* 0x004fe40000000000 */
[----:B------:R-:W-:Y:S02]  /*5340*/  DMUL R212, R112, 3 ;  /* 0x4008000070d47828 */ /* 0x000fe40000000000 */
[----:B---3--:R-:W-:-:S08]  /*5350*/  DMUL R200, R206, R56 ;  /* 0x00000038cec87228 */ /* 0x008fd00000000000 */
[----:B------:R-:W-:Y:S02]  /*5360*/  DFMA R208, R204, R52, R200 ;  /* 0x00000034ccd0722b */ /* 0x000fe400000000c8 */
[----:B------:R-:W-:Y:S02]  /*5370*/  DMUL R202, R202, R132 ;  /* 0x00000084caca7228 */ /* 0x000fe40000000000 */
[----:B------:R-:W-:-:S04]  /*5380*/  DMUL R196, R170, R130 ;  /* 0x00000082aac47228 */ /* 0x000fc80000000000 */
[-C--:B------:R-:W-:Y:S02]  /*5390*/  DFMA R208, R104, R58.reuse, R208 ;  /* 0x0000003a68d0722b */ /* 0x080fe400000000d0 */
[--C-:B-1----:R-:W-:Y:S02]  /*53a0*/  DFMA R50, -R118, R58, R202.reuse ;  /* 0x0000003a7632722b */ /* 0x102fe400000001ca */
[----:B------:R-:W-:Y:S02]  /*53b0*/  DMUL R206, R206, 3 ;  /* 0x40080000cece7828 */ /* 0x000fe40000000000 */
[----:B------:R-:W-:Y:S02]  /*53c0*/  DFMA R202, R194, R62, R202 ;  /* 0x0000003ec2ca722b */ /* 0x000fe400000000ca */
[----:B------:R-:W-:Y:S02]  /*53d0*/  DFMA R70, R70, R186, R196 ;  /* 0x000000ba4646722b */ /* 0x000fe400000000c4 */
[----:B------:R-:W-:-:S02]  /*53e0*/  DFMA R208, R132, R210, R208 ;  /* 0x000000d284d0722b */ /* 0x000fc400000000d0 */
[----:B0-----:R-:W-:Y:S02]  /*53f0*/  DMUL R54, R52, R66 ;  /* 0x0000004234367228 */ /* 0x001fe40000000000 */
[----:B------:R-:W-:Y:S02]  /*5400*/  DFMA R202, R56, R206, R202 ;  /* 0x000000ce38ca722b */ /* 0x000fe400000000ca */
[----:B------:R-:W-:-:S04]  /*5410*/  DFMA R70, R104, R60, R70 ;  /* 0x0000003c6846722b */ /* 0x000fc80000000046 */
[----:B------:R-:W-:Y:S02]  /*5420*/  DFMA R206, R208, 2, R54 ;  /* 0x40000000d0ce782b */ /* 0x000fe40000000036 */
[----:B------:R-:W-:Y:S02]  /*5430*/  DMUL R54, R68, R98 ;  /* 0x0000006244367228 */ /* 0x000fe40000000000 */
[----:B------:R-:W-:Y:S02]  /*5440*/  DMUL R88, R56, R100 ;  /* 0x0000006438587228 */ /* 0x000fe40000000000 */
[-C--:B------:R-:W-:Y:S02]  /*5450*/  DMUL R86, R86, R198.reuse ;  /* 0x000000c656567228 */ /* 0x080fe40000000000 */
[----:B------:R-:W-:Y:S02]  /*5460*/  DMUL R204, R204, 0.75 ;  /* 0x3fe80000cccc7828 */ /* 0x000fe40000000000 */
[----:B------:R-:W-:-:S02]  /*5470*/  DFMA R70, R116, R198, R70 ;  /* 0x000000c67446722b */ /* 0x000fc40000000046 */
[----:B------:R-:W-:Y:S02]  /*5480*/  DFMA R198, R110, R114, R54 ;  /* 0x000000726ec6722b */ /* 0x000fe40000000036 */
[----:B------:R-:W-:Y:S02]  /*5490*/  DADD R210, R206, R88 ;  /* 0x00000000ced27229 */ /* 0x000fe40000000058 */
[----:B------:R-:W-:Y:S02]  /*54a0*/  DFMA R206, -R118, R60, R86 ;  /* 0x0000003c76ce722b */ /* 0x000fe40000000156 */
[----:B------:R-:W-:Y:S02]  /*54b0*/  DFMA R116, -R204, R52, R50 ;  /* 0x00000034cc74722b */ /* 0x000fe40000000132 */
[----:B------:R-:W-:Y:S02]  /*54c0*/  DMUL R194, R194, 0.75 ;  /* 0x3fe80000c2c27828 */ /* 0x000fe40000000000 */
[----:B------:R-:W-:-:S02]  /*54d0*/  DFMA R200, -R118, R58, R200 ;  /* 0x0000003a76c8722b */ /* 0x000fc400000001c8 */
[----:B------:R-:W-:Y:S02]  /*54e0*/  DMUL R204, R108, 3 ;  /* 0x400800006ccc7828 */ /* 0x000fe40000000000 */
[----:B------:R-:W-:Y:S02]  /*54f0*/  DFMA R198, R104, R128, R198 ;  /* 0x0000008068c6722b */ /* 0x000fe400000000c6 */
[----:B------:R-:W-:Y:S02]  /*5500*/  DMUL R208, R132, R112 ;  /* 0x0000007084d07228 */ /* 0x000fe40000000000 */
[----:B------:R-:W-:Y:S02]  /*5510*/  DFMA R82, -R82, R186, R206 ;  /* 0x000000ba5252722b */ /* 0x000fe400000001ce */
[----:B------:R-:W-:Y:S02]  /*5520*/  DMUL R50, R134, 3 ;  /* 0x4008000086327828 */ /* 0x000fe40000000000 */
[----:B------:R-:W-:-:S02]  /*5530*/  DFMA R186, R62, -R194, R200 ;  /* 0x800000c23eba722b */ /* 0x000fc400000000c8 */
[----:B------:R-:W-:Y:S02]  /*5540*/  DFMA R202, R104, R58, R202 ;  /* 0x0000003a68ca722b */ /* 0x000fe400000000ca */
[----:B------:R-:W-:Y:S02]  /*5550*/  DFMA R194, R136, R204, R198 ;  /* 0x000000cc88c2722b */ /* 0x000fe400000000c6 */
[----:B------:R-:W-:Y:S02]  /*5560*/  DFMA R198, R116, 2, R208 ;  /* 0x4000000074c6782b */ /* 0x000fe400000000d0 */
[----:B------:R-:W-:Y:S02]  /*5570*/  DMUL R134, R134, 0.75 ;  /* 0x3fe8000086867828 */ /* 0x000fe40000000000 */
[----:B------:R-:W-:Y:S02]  /*5580*/  DFMA R210, R58, R50, R210 ;  /* 0x000000323ad2722b */ /* 0x000fe400000000d2 */
[----:B------:R-:W-:-:S02]  /*5590*/  DFMA R202, R202, 2, R208 ;  /* 0x40000000caca782b */ /* 0x000fc400000000d0 */
[----:B------:R-:W-:Y:S02]  /*55a0*/  DMUL R136, R108, R136 ;  /* 0x000000886c887228 */ /* 0x000fe40000000000 */
[----:B------:R-:W-:Y:S02]  /*55b0*/  DMUL R200, R66, 0.75 ;  /* 0x3fe8000042c87828 */ /* 0x000fe40000000000 */
[----:B------:R-:W-:Y:S02]  /*55c0*/  DFMA R198, R58, -R134, R198 ;  /* 0x800000863ac6722b */ /* 0x000fe400000000c6 */
[----:B------:R-:W-:Y:S02]  /*55d0*/  DFMA R210, R132, R212, R210 ;  /* 0x000000d484d2722b */ /* 0x000fe400000000d2 */
[----:B------:R-:W-:Y:S02]  /*55e0*/  DMUL R204, R100, 3 ;  /* 0x4008000064cc7828 */ /* 0x000fe40000000000 */
[----:B------:R-:W-:-:S02]  /*55f0*/  DFMA R132, R42, R44, R86 ;  /* 0x0000002c2a84722b */ /* 0x000fc40000000056 */
[----:B------:R-:W-:Y:S02]  /*5600*/  DFMA R202, R62, R140, R202 ;  /* 0x0000008c3eca722b */ /* 0x000fe400000000ca */
[----:B------:R-:W-:Y:S02]  /*5610*/  DFMA R86, -R118, R128, R136 ;  /* 0x000000807656722b */ /* 0x000fe40000000188 */
[----:B------:R-:W-:Y:S02]  /*5620*/  DFMA R198, R52, -R200, R198 ;  /* 0x800000c834c6722b */ /* 0x000fe400000000c6 */
[----:B------:R-:W-:Y:S02]  /*5630*/  DMUL R116, R110, 0.75 ;  /* 0x3fe800006e747828 */ /* 0x000fe40000000000 */
[----:B------:R-:W-:Y:S02]  /*5640*/  DADD R146, -R106, R146 ;  /* 0x000000006a927229 */ /* 0x000fe40000000192 */
[----:B------:R-:W-:-:S02]  /*5650*/  DMUL R52, R68, 3 ;  /* 0x4008000044347828 */ /* 0x000fc40000000000 */
[----:B------:R-:W-:Y:S02]  /*5660*/  DFMA R136, R36, R152, R136 ;  /* 0x000000982488722b */ /* 0x000fe40000000088 */
[----:B------:R-:W-:Y:S02]  /*5670*/  DFMA R202, R56, R204, R202 ;  /* 0x000000cc38ca722b */ /* 0x000fe400000000ca */
[----:B------:R-:W-:Y:S02]  /*5680*/  DFMA R86, -R116, R114, R86 ;  /* 0x000000727456722b */ /* 0x000fe40000000156 */
[----:B------:R-:W-:Y:S02]  /*5690*/  DMUL R146, R194, R146 ;  /* 0x00000092c2927228 */ /* 0x000fe40000000000 */
[----:B------:R-:W-:Y:S02]  /*56a0*/  DFMA R52, R98, R52, R136 ;  /* 0x000000346234722b */ /* 0x000fe40000000088 */
[----:B------:R-:W-:-:S02]  /*56b0*/  DFMA R202, R58, R50, R202 ;  /* 0x000000323aca722b */ /* 0x000fc400000000ca */
[C---:B------:R-:W-:Y:S02]  /*56c0*/  DFMA R196, -R118.reuse, R60, R196 ;  /* 0x0000003c76c4722b */ /* 0x040fe400000001c4 */
[----:B------:R-:W-:Y:S02]  /*56d0*/  DFMA R54, -R118, R128, R54 ;  /* 0x000000807636722b */ /* 0x000fe40000000136 */
[----:B------:R-:W-:Y:S02]  /*56e0*/  DMUL R56, R42, 0.75 ;  /* 0x3fe800002a387828 */ /* 0x000fe40000000000 */
[----:B------:R-:W-:Y:S02]  /*56f0*/  DMUL R50, R36, 0.75 ;  /* 0x3fe8000024327828 */ /* 0x000fe40000000000 */
[----:B------:R-:W-:Y:S02]  /*5700*/  DFMA R86, R86, R154, R146 ;  /* 0x0000009a5656722b */ /* 0x000fe40000000092 */
[----:B------:R-:W-:-:S02]  /*5710*/  DADD R148, -R106, R148 ;  /* 0x000000006a947229 */ /* 0x000fc40000000194 */
[----:B------:R-:W-:Y:S02]  /*5720*/  DFMA R52, R104, R128, R52 ;  /* 0x000000806834722b */ /* 0x000fe40000000034 */
[----:B------:R-:W-:Y:S02]  /*5730*/  DFMA R56, R44, -R56, R196 ;  /* 0x800000382c38722b */ /* 0x000fe400000000c4 */
[----:B------:R-:W-:Y:S02]  /*5740*/  DFMA R50, R152, -R50, R54 ;  /* 0x800000329832722b */ /* 0x000fe40000000036 */
[----:B------:R-:W-:Y:S02]  /*5750*/  DADD R156, -R106, R156 ;  /* 0x000000006a9c7229 */ /* 0x000fe4000000019c */
[----:B------:R-:W-:Y:S02]  /*5760*/  DFMA R52, R52, R148, R86 ;  /* 0x000000943434722b */ /* 0x000fe40000000056 */
[----:B------:R-:W-:-:S02]  /*5770*/  DADD R44, R158, -R38 ;  /* 0x000000009e2c7229 */ /* 0x000fc40000000826 */
[----:B------:R-:W-:Y:S02]  /*5780*/  DADD R54, -R160, R162 ;  /* 0x00000000a0367229 */ /* 0x000fe400000001a2 */
[----:B------:R-:W-:Y:S02]  /*5790*/  DFMA R186, R186, 2, R88 ;  /* 0x40000000baba782b */ /* 0x000fe40000000058 */
[----:B------:R-:W-:Y:S02]  /*57a0*/  DADD R88, R72, -R106 ;  /* 0x0000000048587229 */ /* 0x000fe4000000086a */
[----:B------:R-:W-:Y:S02]  /*57b0*/  DFMA R50, R50, R156, R52 ;  /* 0x0000009c3232722b */ /* 0x000fe40000000034 */
[----:B------:R-:W-:Y:S02]  /*57c0*/  DFMA R54, R54, 8, R44 ;  /* 0x402000003636782b */ /* 0x000fe4000000002c */
[----:B------:R-:W-:-:S02]  /*57d0*/  DFMA R186, R58, -R134, R186 ;  /* 0x800000863aba722b */ /* 0x000fc400000000ba */
[----:B------:R-:W-:Y:S02]  /*57e0*/  DMUL R72, R140, 0.75 ;  /* 0x3fe800008c487828 */ /* 0x000fe40000000000 */
[----:B------:R-:W-:Y:S02]  /*57f0*/  DADD R44, R178, -R172 ;  /* 0x00000000b22c7229 */ /* 0x000fe400000008ac */
[----:B------:R-:W-:Y:S02]  /*5800*/  DADD R52, -R176, R166 ;  /* 0x00000000b0347229 */ /* 0x000fe400000001a6 */
[----:B------:R-:W-:Y:S02]  /*5810*/  DADD R138, -R106, R138 ;  /* 0x000000006a8a7229 */ /* 0x000fe4000000018a */
[----:B------:R-:W-:Y:S02]  /*5820*/  DFMA R72, R62, -R72, R186 ;  /* 0x800000483e48722b */ /* 0x000fe400000000ba */
[----:B------:R-:W-:-:S02]  /*5830*/  DMUL R170, R170, 3 ;  /* 0x40080000aaaa7828 */ /* 0x000fc40000000000 */
[----:B------:R-:W-:Y:S02]  /*5840*/  DFMA R44, R52, 8, R44 ;  /* 0x40200000342c782b */ /* 0x000fe4000000002c */
[----:B------:R-:W-:Y:S02]  /*5850*/  DMUL R138, R210, R138 ;  /* 0x0000008ad28a7228 */ /* 0x000fe40000000000 */
[----:B------:R-:W-:Y:S02]  /*5860*/  DADD R144, -R106, R144 ;  /* 0x000000006a907229 */ /* 0x000fe40000000190 */
[----:B------:R-:W-:Y:S02]  /*5870*/  DMUL R54, R112, R54 ;  /* 0x0000003670367228 */ /* 0x000fe40000000000 */
[----:B------:R-:W-:Y:S02]  /*5880*/  DADD R52, R168, -R164 ;  /* 0x00000000a8347229 */ /* 0x000fe400000008a4 */
[----:B------:R-:W-:-:S02]  /*5890*/  DADD R62, -R180, R174 ;  /* 0x00000000b43e7229 */ /* 0x000fc400000001ae */
[----:B------:R-:W-:Y:S02]  /*58a0*/  DADD R74, R74, -R122 ;  /* 0x000000004a4a7229 */ /* 0x000fe4000000087a */
[----:B------:R-:W-:Y:S02]  /*58b0*/  DMUL R70, R70, R214 ;  /* 0x000000d646467228 */ /* 0x000fe40000000000 */
[----:B------:R-:W-:Y:S02]  /*58c0*/  DFMA R130, R130, R170, R132 ;  /* 0x000000aa8282722b */ /* 0x000fe40000000084 */
[----:B------:R-:W-:Y:S02]  /*58d0*/  DFMA R138, R198, R144, R138 ;  /* 0x00000090c68a722b */ /* 0x000fe4000000008a */
[----:B------:R-:W-:Y:S02]  /*58e0*/  DMUL R54, R54, 8 ;  /* 0x4020000036367828 */ /* 0x000fe40000000000 */
[----:B------:R-:W-:-:S02]  /*58f0*/  DFMA R52, R62, 8, R52 ;  /* 0x402000003e34782b */ /* 0x000fc40000000034 */
[----:B------:R-:W-:Y:S02]  /*5900*/  DFMA R74, R90, 8, R74 ;  /* 0x402000005a4a782b */ /* 0x000fe4000000004a */
[----:B------:R-:W-:Y:S02]  /*5910*/  DADD R160, -R160, R180 ;  /* 0x00000000a0a07229 */ /* 0x000fe400000001b4 */
[----:B------:R-:W-:Y:S02]  /*5920*/  DADD R176, R176, -R182 ;  /* 0x00000000b0b07229 */ /* 0x000fe400000008b6 */
[--C-:B------:R-:W-:Y:S02]  /*5930*/  DADD R166, R166, -R46.reuse ;  /* 0x00000000a6a67229 */ /* 0x100fe4000000082e */
[----:B------:R-:W-:Y:S02]  /*5940*/  DADD R182, -R182, R46 ;  /* 0x00000000b6b67229 */ /* 0x000fe4000000012e */
[----:B------:R-:W-:-:S02]  /*5950*/  DFMA R70, R82, R88, R70 ;  /* 0x000000585246722b */ /* 0x000fc40000000046 */
[----:B------:R-:W-:Y:S02]  /*5960*/  DFMA R130, R104, R60, R130 ;  /* 0x0000003c6882722b */ /* 0x000fe40000000082 */
[----:B------:R-:W-:Y:S02]  /*5970*/  DFMA R138, R202, R150, R138 ;  /* 0x00000096ca8a722b */ /* 0x000fe4000000008a */
[----:B------:R-:W-:Y:S02]  /*5980*/  DADD R142, -R106, R142 ;  /* 0x000000006a8e7229 */ /* 0x000fe4000000018e */
[----:B------:R-:W-:Y:S02]  /*5990*/  DFMA R44, R66, R44, -R54 ;  /* 0x0000002c422c722b */ /* 0x000fe40000000836 */
[----:B------:R-:W-:Y:S02]  /*59a0*/  DMUL R52, R100, R52 ;  /* 0x0000003464347228 */ /* 0x000fe40000000000 */
[----:B------:R-:W-:-:S02]  /*59b0*/  DADD R46, R40, -R188 ;  /* 0x00000000282e7229 */ /* 0x000fc400000008bc */
[----:B------:R-:W-:Y:S02]  /*59c0*/  DADD R76, R76, -R124 ;  /* 0x000000004c4c7229 */ /* 0x000fe4000000087c */
[----:B------:R-:W-:Y:S02]  /*59d0*/  DMUL R74, R112, R74 ;  /* 0x0000004a704a7228 */ /* 0x000fe40000000000 */
[----:B------:R-:W-:Y:S02]  /*59e0*/  DADD R78, R78, -R126 ;  /* 0x000000004e4e7229 */ /* 0x000fe4000000087e */
[----:B------:R-:W-:Y:S02]  /*59f0*/  DFMA R160, R160, 8, R176 ;  /* 0x40200000a0a0782b */ /* 0x000fe400000000b0 */
[----:B------:R-:W-:Y:S02]  /*5a00*/  DMUL R50, R128, R50 ;  /* 0x0000003280327228 */ /* 0x000fe40000000000 */
[----:B------:R-:W-:-:S02]  /*5a10*/  DFMA R70, R130, R190, R70 ;  /* 0x000000be8246722b */ /* 0x000fc40000000046 */
[----:B------:R-:W-:Y:S02]  /*5a20*/  DFMA R72, R72, R142, R138 ;  /* 0x0000008e4848722b */ /* 0x000fe4000000008a */
[----:B------:R-:W-:Y:S02]  /*5a30*/  DADD R184, -R106, R184 ;  /* 0x000000006ab87229 */ /* 0x000fe400000001b8 */
[----:B------:R-:W-:Y:S02]  /*5a40*/  DFMA R44, R52, 8, R44 ;  /* 0x40200000342c782b */ /* 0x000fe4000000002c */
[----:B------:R-:W-:Y:S02]  /*5a50*/  DFMA R46, R182, 8, R46 ;  /* 0x40200000b62e782b */ /* 0x000fe4000000002e */
[----:B------:R-:W-:Y:S02]  /*5a60*/  DMUL R128, R58, R128 ;  /* 0x000000803a807228 */ /* 0x000fe40000000000 */
[----:B------:R-:W-:-:S02]  /*5a70*/  DFMA R76, R92, 8, R76 ;  /* 0x402000005c4c782b */ /* 0x000fc4000000004c */
[----:B------:R-:W-:Y:S02]  /*5a80*/  DMUL R74, R74, 8 ;  /* 0x402000004a4a7828 */ /* 0x000fe40000000000 */
[----:B------:R-:W-:Y:S02]  /*5a90*/  DADD R158, -R158, R168 ;  /* 0x000000009e9e7229 */ /* 0x000fe400000001a8 */
[----:B------:R-:W-:Y:S02]  /*5aa0*/  DADD R162, -R162, R174 ;  /* 0x00000000a2a27229 */ /* 0x000fe400000001ae */
[----:B------:R-:W-:Y:S02]  /*5ab0*/  DFMA R78, R94, 8, R78 ;  /* 0x402000005e4e782b */ /* 0x000fe4000000004e */
[----:B------:R-:W-:Y:S02]  /*5ac0*/  DADD R40, R178, -R40 ;  /* 0x00000000b2287229 */ /* 0x000fe40000000828 */
[----:B------:R-:W-:-:S02]  /*5ad0*/  DMUL R160, R108, R160 ;  /* 0x000000a06ca07228 */ /* 0x000fc40000000000 */
[----:B------:R-:W-:Y:S02]  /*5ae0*/  DFMA R50, R58, R72, R50 ;  /* 0x000000483a32722b */ /* 0x000fe40000000032 */
[----:B------:R-:W-:Y:S02]  /*5af0*/  DFMA R56, R56, R184, R70 ;  /* 0x000000b83838722b */ /* 0x000fe40000000046 */
[----:B------:R-:W-:Y:S02]  /*5b00*/  DFMA R44, -R140, R46, R44 ;  /* 0x0000002e8c2c722b */ /* 0x000fe4000000012c */
[----:B------:R-:W-:Y:S02]  /*5b10*/  DMUL R128, R128, UR10 ;  /* 0x0000000a80807c28 */ /* 0x000fe40008000000 */
[----:B------:R-:W-:Y:S02]  /*5b20*/  DFMA R74, R66, R76, -R74 ;  /* 0x0000004c424a722b */ /* 0x000fe4000000084a */
[----:B------:R-:W-:-:S02]  /*5b30*/  DMUL R78, R100, R78 ;  /* 0x0000004e644e7228 */ /* 0x000fc40000000000 */
[----:B------:R-:W-:Y:S02]  /*5b40*/  DFMA R162, R162, 8, R166 ;  /* 0x40200000a2a2782b */ /* 0x000fe400000000a6 */
[----:B------:R-:W-:Y:S02]  /*5b50*/  DFMA R40, R158, 8, R40 ;  /* 0x402000009e28782b */ /* 0x000fe40000000028 */
[----:B------:R-:W-:Y:S02]  /*5b60*/  DADD R80, R80, -R120 ;  /* 0x0000000050507229 */ /* 0x000fe40000000878 */
[----:B------:R-:W-:Y:S02]  /*5b70*/  DMUL R160, R160, 8 ;  /* 0x40200000a0a07828 */ /* 0x000fe40000000000 */
[----:B------:R-:W-:Y:S02]  /*5b80*/  DFMA R50, R60, R56, R50 ;  /* 0x000000383c32722b */ /* 0x000fe40000000032 */
[----:B------:R-:W-:-:S02]  /*5b90*/  DMUL R44, R128, R44 ;  /* 0x0000002c802c7228 */ /* 0x000fc40000000000 */
[----:B------:R-:W-:Y:S02]  /*5ba0*/  DADD R38, -R38, R164 ;  /* 0x0000000026267229 */ /* 0x000fe400000001a4 */
[----:B------:R-:W-:Y:S02]  /*5bb0*/  DFMA R74, R78, 8, R74 ;  /* 0x402000004e4a782b */ /* 0x000fe4000000004a */
[----:B------:R-:W-:Y:S02]  /*5bc0*/  DFMA R80, R96, 8, R80 ;  /* 0x402000006050782b */ /* 0x000fe40000000050 */
[----:B------:R-:W-:Y:S02]  /*5bd0*/  DMUL R162, R68, R162 ;  /* 0x000000a244a27228 */ /* 0x000fe40000000000 */
[----:B------:R-:W-:Y:S02]  /*5be0*/  DADD R172, R172, -R188 ;  /* 0x00000000acac7229 */ /* 0x000fe400000008bc */
[----:B------:R-:W-:-:S02]  /*5bf0*/  DFMA R40, R110, R40, -R160 ;  /* 0x000000286e28722b */ /* 0x000fc400000008a0 */
[----:B------:R-:W-:Y:S02]  /*5c00*/  DMUL R58, R58, R60 ;  /* 0x0000003c3a3a7228 */ /* 0x000fe40000000000 */
[----:B------:R-:W-:Y:S02]  /*5c10*/  DFMA R44, R50, UR12, R44 ;  /* 0x0000000c322c7c2b */ /* 0x000fe4000800002c */
[----:B------:R-:W-:Y:S02]  /*5c20*/  DFMA R84, R102, -8, R84 ;  /* 0xc02000006654782b */ /* 0x000fe40000000054 */
[----:B------:R-:W-:Y:S02]  /*5c30*/  DFMA R74, -R140, R80, R74 ;  /* 0x000000508c4a722b */ /* 0x000fe4000000014a */
[----:B------:R-:W-:Y:S02]  /*5c40*/  DFMA R38, R38, 8, R172 ;  /* 0x402000002626782b */ /* 0x000fe400000000ac */
[----:B------:R-:W-:-:S02]  /*5c50*/  DFMA R40, R162, 8, R40 ;  /* 0x40200000a228782b */ /* 0x000fc40000000028 */
[----:B------:R-:W-:Y:S02]  /*5c60*/  DADD R50, -R122, R126 ;  /* 0x000000007a327229 */ /* 0x000fe4000000017e */
[----:B------:R-:W-:Y:S02]  /*5c70*/  DADD R46, R124, -R120 ;  /* 0x000000007c2e7229 */ /* 0x000fe40000000878 */
[----:B------:R-:W-:Y:S02]  /*5c80*/  DMUL R58, R58, UR10 ;  /* 0x0000000a3a3a7c28 */ /* 0x000fe40008000000 */
[----:B------:R-:W-:Y:S02]  /*5c90*/  DFMA R84, R48, 8, R84 ;  /* 0x402000003054782b */ /* 0x000fe40000000054 */
[----:B------:R-:W-:Y:S02]  /*5ca0*/  DFMA R38, -R36, R38, R40 ;  /* 0x000000262426722b */ /* 0x000fe40000000128 */
[----:B------:R-:W-:-:S02]  /*5cb0*/  DFMA R46, R50, 8, R46 ;  /* 0x40200000322e782b */ /* 0x000fc4000000002e */
[----:B------:R-:W-:Y:S01]  /*5cc0*/  DFMA R44, R58, R74, R44 ;  /* 0x0000004a3a2c722b */ /* 0x000fe2000000002c */
[----:B------:R-:W-:-:S05]  /*5cd0*/  UIADD3 UR4, UPT, UPT, UR4, 0x3, URZ ;  /* 0x0000000304047890 */ /* 0x000fca000fffe0ff */
[----:B------:R-:W-:Y:S02]  /*5ce0*/  DFMA R46, -R42, R46, R84 ;  /* 0x0000002e2a2e722b */ /* 0x000fe40000000154 */
[----:B------:R-:W-:Y:S01]  /*5cf0*/  DFMA R38, R128, R38, R44 ;  /* 0x000000268026722b */ /* 0x000fe2000000002c */
[----:B------:R-:W-:-:S07]  /*5d00*/  ISETP.NE.AND P1, PT, R244, UR4, PT ;  /* 0x00000004f4007c0c */ /* 0x000fce000bf25270 */
[----:B------:R-:W-:-:S08]  /*5d10*/  DFMA R38, R58, R46, R38 ;  /* 0x0000002e3a26722b */ /* 0x000fd00000000026 */
[----:B------:R-:W-:Y:S01]  /*5d20*/  DFMA R38, R38, UR14, R192 ;  /* 0x0000000e26267c2b */ /* 0x000fe200080000c0 */
[----:B------:R-:W-:-:S06]  /*5d30*/  VIADD R245, R245, 0x6 ;  /* 0x00000006f5f57836 */ /* 0x000fcc0000000000 */
[----:B------:R0:W-:Y:S01]  /*5d40*/  STG.E.64 desc[UR8][R64.64+0x386800], R38 ;  /* 0x3868002640007986 */ /* 0x0001e2000c101b08 */
[----:B------:R-:W-:Y:S05]  /*5d50*/  @P1 BRA `(.L_x_9) ;  /* 0xffffffa400a81947 */ /* 0x000fea000383ffff */
.L_x_8:
[----:B------:R-:W-:Y:S05]  /*5d60*/  @!P0 EXIT ;  /* 0x000000000000894d */ /* 0x000fea0003800000 */
[----:B------:R-:W-:Y:S01]  /*5d70*/  IMAD.WIDE.U32 R30, R245, 0xb4800, R30 ;  /* 0x000b4800f51e7825 */ /* 0x000fe200078e001e */
[----:B------:R-:W1:Y:S01]  /*5d80*/  LDC.64 R22, c[0x0][0x3d0] ;  /* 0x0000f400ff167b82 */ /* 0x000e620000000a00 */
[----:B------:R-:W2:Y:S02]  /*5d90*/  LDCU.64 UR10, c[0x0][0x398] ;  /* 0x00007300ff0a77ac */ /* 0x000ea40008000a00 */
[----:B------:R-:W-:Y:S01]  /*5da0*/  IMAD.WIDE.U32 R30, R4, 0x8, R30 ;  /* 0x00000008041e7825 */ /* 0x000fe200078e001e */
[----:B------:R-:W3:Y:S04]  /*5db0*/  LDCU.64 UR12, c[0x0][0x380] ;  /* 0x00007000ff0c77ac */ /* 0x000ee80008000a00 */
[----:B------:R-:W4:Y:S01]  /*5dc0*/  LDC.64 R28, c[0x0][0x3d0] ;  /* 0x0000f400ff1c7b82 */ /* 0x000f220000000a00 */
[----:B------:R0:W5:Y:S01]  /*5dd0*/  LDG.E.64.CONSTANT R10, desc[UR8][R30.64+-0x10] ;  /* 0xfffff0081e0a7981 */ /* 0x000162000c1e9b00 */
[----:B------:R-:W-:Y:S01]  /*5de0*/  IMAD.WIDE.U32 R18, R0, UR5, RZ ;  /* 0x0000000500127c25 */ /* 0x000fe2000f8e00ff */
[----:B------:R-:W0:Y:S02]  /*5df0*/  LDCU.64 UR14, c[0x0][0x3a8] ;  /* 0x00007500ff0e77ac */ /* 0x000e240008000a00 */
[----:B------:R0:W5:Y:S03]  /*5e00*/  LDG.E.64.CONSTANT R12, desc[UR8][R30.64+-0x8] ;  /* 0xfffff8081e0c7981 */ /* 0x000166000c1e9b00 */
[----:B------:R-:W4:Y:S01]  /*5e10*/  LDC.64 R24, c[0x0][0x3b8] ;  /* 0x0000ee00ff187b82 */ /* 0x000f220000000a00 */
[----:B------:R-:W3:Y:S01]  /*5e20*/  LDCU.64 UR16, c[0x0][0x3b0] ;  /* 0x00007600ff1077ac */ /* 0x000ee20008000a00 */
[----:B------:R0:W5:Y:S04]  /*5e30*/  LDG.E.64.CONSTANT R14, desc[UR8][R30.64+0x8] ;  /* 0x000008081e0e7981 */ /* 0x000168000c1e9b00 */
[----:B------:R0:W5:Y:S01]  /*5e40*/  LDG.E.64.CONSTANT R16, desc[UR8][R30.64+0x10] ;  /* 0x000010081e107981 */ /* 0x000162000c1e9b00 */
[C---:B------:R-:W-:Y:S01]  /*5e50*/  SHF.L.U64.HI R221, R18.reuse, 0x3, R19 ;  /* 0x0000000312dd7819 */ /* 0x040fe20000010213 */
[----:B------:R-:W4:Y:S01]  /*5e60*/  LDC.64 R26, c[0x0][0x3a0] ;  /* 0x0000e800ff1a7b82 */ /* 0x000f220000000a00 */
[----:B------:R-:W-:Y:S01]  /*5e70*/  SHF.L.U32 R220, R18, 0x3, RZ ;  /* 0x0000000312dc7819 */ /* 0x000fe200000006ff */
[----:B------:R-:W-:-:S04]  /*5e80*/  IMAD.WIDE.U32 R18, R7, 0x980, RZ ;  /* 0x0000098007127825 */ /* 0x000fc800078e00ff */
[----:B------:R-:W-:-:S04]  /*5e90*/  IMAD.HI.U32 R0, R6, -0x55555555, RZ ;  /* 0xaaaaaaab06007827 */ /* 0x000fc800078e00ff */
[----:B------:R-:W-:Y:S01]  /*5ea0*/  IMAD.WIDE.U32 R220, R3, 0x8, R220 ;  /* 0x0000000803dc7825 */ /* 0x000fe200078e00dc */
[----:B------:R-:W-:-:S03]  /*5eb0*/  SHF.R.U32.HI R215, RZ, 0x2, R0 ;  /* 0x00000002ffd77819 */ /* 0x000fc60000011600 */
[----:B------:R-:W-:Y:S01]  /*5ec0*/  IMAD.WIDE.U32 R6, R2, UR6, RZ ;  /* 0x0000000602067c25 */ /* 0x000fe2000f8e00ff */
[C---:B--2---:R-:W-:Y:S02]  /*5ed0*/  IADD3 R0, P0, PT, R220.reuse, UR10, RZ ;  /* 0x0000000adc007c10 */ /* 0x044fe4000ff1e0ff */
[C---:B---3--:R-:W-:Y:S01]  /*5ee0*/  IADD3 R216, P2, PT, R220.reuse, UR16, RZ ;  /* 0x00000010dcd87c10 */ /* 0x048fe2000ff5e0ff */
[----:B------:R-:W-:Y:S01]  /*5ef0*/  IMAD.WIDE.U32 R20, R5, 0x980, RZ ;  /* 0x0000098005147825 */ /* 0x000fe200078e00ff */
[----:B------:R-:W-:Y:S02]  /*5f00*/  IADD3.X R210, PT, PT, R221, UR11, RZ, P0, !PT ;  /* 0x0000000bddd27c10 */ /* 0x000fe400087fe4ff */
[----:B0-----:R-:W-:Y:S01]  /*5f10*/  IADD3 R212, P0, PT, R220, UR14, RZ ;  /* 0x0000000edcd47c10 */ /* 0x001fe2000ff1e0ff */
[----:B------:R-:W-:-:S03]  /*5f20*/  IMAD.WIDE.U32 R208, R245, 0xb4800, R18 ;  /* 0x000b4800f5d07825 */ /* 0x000fc600078e0012 */
[----:B------:R-:W-:Y:S01]  /*5f30*/  IADD3.X R218, PT, PT, R221, UR15, RZ, P0, !PT ;  /* 0x0000000fddda7c10 */ /* 0x000fe200087fe4ff */
[----:B------:R-:W-:-:S04]  /*5f40*/  IMAD.WIDE.U32 R2, R6, 0x980, R20 ;  /* 0x0000098006027825 */ /* 0x000fc800078e0014 */
[----:B------:R-:W-:Y:S02]  /*5f50*/  IMAD R213, R7, 0x980, RZ ;  /* 0x0000098007d57824 */ /* 0x000fe400078e02ff */
[----:B------:R-:W-:Y:S01]  /*5f60*/  IMAD.MOV.U32 R211, RZ, RZ, R208 ;  /* 0x000000ffffd37224 */ /* 0x000fe200078e00d0 */
[----:B------:R-:W-:Y:S01]  /*5f70*/  IADD3 R208, P1, PT, R220, UR12, RZ ;  /* 0x0000000cdcd07c10 */ /* 0x000fe2000ff3e0ff */
[----:B-1----:R-:W-:Y:S01]  /*5f80*/  IMAD.WIDE.U32 R6, R245, 0x8, R22 ;  /* 0x00000008f5067825 */ /* 0x002fe200078e0016 */
[C---:B------:R-:W-:Y:S02]  /*5f90*/  IADD3.X R220, PT, PT, R221.reuse, UR17, RZ, P2, !PT ;  /* 0x00000011dddc7c10 */ /* 0x040fe400097fe4ff */
[----:B------:R-:W-:Y:S01]  /*5fa0*/  IADD3.X R214, PT, PT, R221, UR13, RZ, P1, !PT ;  /* 0x0000000dddd67c10 */ /* 0x000fe20008ffe4ff */
[----:B------:R-:W-:Y:S01]  /*5fb0*/  IMAD R215, R215, 0x3, -R8 ;  /* 0x00000003d7d77824 */ /* 0x000fe200078e0a08 */
[----:B------:R-:W-:Y:S01]  /*5fc0*/  IADD3 R22, P1, PT, R6, 0x10, RZ ;  /* 0x0000001006167810 */ /* 0x000fe20007f3e0ff */
[----:B----4-:R-:W-:Y:S01]  /*5fd0*/  IMAD.WIDE.U32 R8, R4, 0x8, R24 ;  /* 0x0000000804087825 */ /* 0x010fe200078e0018 */
[----:B------:R-:W-:-:S02]  /*5fe0*/  IADD3 R6, P0, PT, R28, -0x8, RZ ;  /* 0xfffffff81c067810 */ /* 0x000fc40007f1e0ff */
[----:B------:R-:W-:Y:S01]  /*5ff0*/  IADD3.X R23, PT, PT, RZ, R7, RZ, P1, !PT ;  /* 0x00000007ff177210 */ /* 0x000fe20000ffe4ff */
[----:B------:R-:W-:Y:S01]  /*6000*/  IMAD.WIDE.U32 R26, R4, 0x8, R26 ;  /* 0x00000008041a7825 */ /* 0x000fe200078e001a */
[----:B------:R-:W-:-:S03]  /*6010*/  IADD3.X R7, PT, PT, R29, -0x1, RZ, P0, !PT ;  /* 0xffffffff1d077810 */ /* 0x000fc600007fe4ff */
[----:B------:R-:W-:-:S07]  /*6020*/  IMAD.IADD R213, R3, 0x1, R213 ;  /* 0x0000000103d57824 */ /* 0x000fce00078e02d5 */
.L_x_10:
[----:B------:R-:W-:Y:S01]  /*6030*/  IADD3 R68, P0, PT, R211, R216, RZ ;  /* 0x000000d8d3447210 */ /* 0x000fe20007f1e0ff */
[----:B------:R-:W2:Y:S03]  /*6040*/  LDG.E.64 R194, desc[UR8][R34.64+0x8] ;  /* 0x0000080822c27981 */ /* 0x000ea6000c1e1b00 */
[----:B------:R-:W-:Y:S01]  /*6050*/  IADD3.X R69, PT, PT, R209, R220, RZ, P0, !PT ;  /* 0x000000dcd1457210 */ /* 0x000fe200007fe4ff */
[----:B------:R-:W3:Y:S04]  /*6060*/  LDG.E.64 R184, desc[UR8][R34.64+-0x10] ;  /* 0xfffff00822b87981 */ /* 0x000ee8000c1e1b00 */
[----:B------:R-:W2:Y:S04]  /*6070*/  LDG.E.64.CONSTANT R154, desc[UR8][R68.64+0x8] ;  /* 0x00000808449a7981 */ /* 0x000ea8000c1e9b00 */
[----:B------:R-:W4:Y:S04]  /*6080*/  LDG.E.64.CONSTANT R54, desc[UR8][R68.64] ;  /* 0x0000000844367981 */ /* 0x000f28000c1e9b00 */
[----:B------:R-:W3:Y:S01]  /*6090*/  LDG.E.64.CONSTANT R186, desc[UR8][R68.64+-0x10] ;  /* 0xfffff00844ba7981 */ /* 0x000ee2000c1e9b00 */
[----:B------:R-:W-:-:S03]  /*60a0*/  IADD3 R38, P0, PT, R8, R211, RZ ;  /* 0x000000d308267210 */ /* 0x000fc60007f1e0ff */
[----:B------:R-:W3:Y:S04]  /*60b0*/  LDG.E.64 R80, desc[UR8][R34.64] ;  /* 0x0000000822507981 */ /* 0x000ee8000c1e1b00 */
[----:B------:R-:W3:Y:S04]  /*60c0*/  LDG.E.64.CONSTANT R168, desc[UR8][R68.64+-0x8] ;  /* 0xfffff80844a87981 */ /* 0x000ee8000c1e9b00 */
[----:B------:R-:W3:Y:S01]  /*60d0*/  LDG.E.64 R196, desc[UR8][R34.64+-0x8] ;  /* 0xfffff80822c47981 */ /* 0x000ee2000c1e1b00 */
[----:B------:R-:W-:-:S03]  /*60e0*/  IMAD.X R39, R9, 0x1, R209, P0 ;  /* 0x0000000109277824 */ /* 0x000fc600000e06d1 */
[----:B------:R-:W3:Y:S04]  /*60f0*/  LDG.E.64 R90, desc[UR8][R34.64+0x10] ;  /* 0x00001008225a7981 */ /* 0x000ee8000c1e1b00 */
[----:B------:R-:W3:Y:S04]  /*6100*/  LDG.E.64.CONSTANT R204, desc[UR8][R68.64+0x10] ;  /* 0x0000100844cc7981 */ /* 0x000ee8000c1e9b00 */
[----:B------:R-:W3:Y:S04]  /*6110*/  LDG.E.64.CONSTANT R120, desc[UR8][R38.64+-0x10] ;  /* 0xfffff00826787981 */ /* 0x000ee8000c1e9b00 */
[----:B------:R-:W3:Y:S04]  /*6120*/  LDG.E.64.CONSTANT R116, desc[UR8][R38.64+0x8] ;  /* 0x0000080826747981 */ /* 0x000ee8000c1e9b00 */
[----:B------:R-:W3:Y:S04]  /*6130*/  LDG.E.64 R174, desc[UR8][R32.64+0x8] ;  /* 0x0000080820ae7981 */ /* 0x000ee8000c1e1b00 */
[----:B------:R-:W3:Y:S04]  /*6140*/  LDG.E.64.CONSTANT R110, desc[UR8][R68.64+0x980] ;  /* 0x00098008446e7981 */ /* 0x000ee8000c1e9b00 */
[----:B------:R-:W3:Y:S01]  /*6150*/  LDG.E.64.CONSTANT R160, desc[UR8][R38.64] ;  /* 0x0000000826a07981 */ /* 0x000ee2000c1e9b00 */
[----:B------:R-:W-:Y:S01]  /*6160*/  MOV R4, R2 ;  /* 0x0000000200047202 */ /* 0x000fe20000000f00 */
[----:B------:R-:W-:-:S02]  /*6170*/  IMAD.MOV.U32 R5, RZ, RZ, R213 ;  /* 0x000000ffff057224 */ /* 0x000fc400078e00d5 */
[----:B------:R-:W3:Y:S01]  /*6180*/  LDG.E.64.CONSTANT R126, desc[UR8][R68.64+-0x1300] ;  /* 0xffed0008447e7981 */ /* 0x000ee2000c1e9b00 */
[----:B------:R-:W-:Y:S01]  /*6190*/  IADD3 R62, P0, PT, R211, R0, RZ ;  /* 0x00000000d33e7210 */ /* 0x000fe20007f1e0ff */
[----:B------:R-:W-:Y:S02]  /*61a0*/  IMAD.WIDE R4, R245, 0xb4800, R4 ;  /* 0x000b4800f5047825 */ /* 0x000fe400078e0204 */
[----:B------:R-:W3:Y:S04]  /*61b0*/  LDG.E.64.CONSTANT R130, desc[UR8][R38.64+-0x8] ;  /* 0xfffff80826827981 */ /* 0x000ee8000c1e9b00 */
[----:B------:R-:W3:Y:S01]  /*61c0*/  LDG.E.64 R228, desc[UR8][R32.64+-0x10] ;  /* 0xfffff00820e47981 */ /* 0x000ee2000c1e1b00 */
[----:B------:R-:W-:Y:S02]  /*61d0*/  IADD3.X R63, PT, PT, R209, R210, RZ, P0, !PT ;  /* 0x000000d2d13f7210 */ /* 0x000fe400007fe4ff */
[----:B------:R-:W-:Y:S01]  /*61e0*/  IADD3 R18, P0, PT, R4, R216, RZ ;  /* 0x000000d804127210 */ /* 0x000fe20007f1e0ff */
[----:B------:R-:W3:Y:S04]  /*61f0*/  LDG.E.64.CONSTANT R132, desc[UR8][R68.64+-0x980] ;  /* 0xfff6800844847981 */ /* 0x000ee8000c1e9b00 */
[----:B------:R-:W3:Y:S04]  /*6200*/  LDG.E.64 R224, desc[UR8][R32.64+-0x8] ;  /* 0xfffff80820e07981 */ /* 0x000ee8000c1e1b00 */
[----:B------:R-:W3:Y:S01]  /*6210*/  LDG.E.64 R148, desc[UR8][R32.64] ;  /* 0x0000000820947981 */ /* 0x000ee2000c1e1b00 */
[----:B------:R-:W-:-:S03]  /*6220*/  IMAD.WIDE R48, R245, 0x8, R6 ;  /* 0x00000008f5307825 */ /* 0x000fc600078e0206 */
[----:B------:R-:W3:Y:S01]  /*6230*/  LDG.E.64 R166, desc[UR8][R22.64+-0x8] ;  /* 0xfffff80816a67981 */ /* 0x000ee2000c1e1b00 */
[----:B------:R-:W-:-:S03]  /*6240*/  IMAD.X R19, R5, 0x1, R220, P0 ;  /* 0x0000000105137824 */ /* 0x000fc600000e06dc */
[----:B------:R-:W3:Y:S04]  /*6250*/  LDG.E.64.CONSTANT R72, desc[UR8][R68.64+0xb4800] ;  /* 0x0b48000844487981 */ /* 0x000ee8000c1e9b00 */
[----:B------:R-:W3:Y:S04]  /*6260*/  LDG.E.64 R182, desc[UR8][R48.64+-0x8] ;  /* 0xfffff80830b67981 */ /* 0x000ee8000c1e1b00 */
[----:B------:R-:W3:Y:S04]  /*6270*/  LDG.E.64.CONSTANT R102, desc[UR8][R18.64+-0x169000] ;  /* 0xe970000812667981 */ /* 0x000ee8000c1e9b00 */
[----:B------:R-:W3:Y:S04]  /*6280*/  LDG.E.64 R180, desc[UR8][R32.64+0x10] ;  /* 0x0000100820b47981 */ /* 0x000ee8000c1e1b00 */
[----:B------:R-:W3:Y:S04]  /*6290*/  LDG.E.64.CONSTANT R92, desc[UR8][R68.64+0x1300] ;  /* 0x00130008445c7981 */ /* 0x000ee8000c1e9b00 */
[----:B------:R-:W3:Y:S04]  /*62a0*/  LDG.E.64.CONSTANT R96, desc[UR8][R38.64+0x10] ;  /* 0x0000100826607981 */ /* 0x000ee8000c1e9b00 */
[----:B------:R-:W3:Y:S04]  /*62b0*/  LDG.E.64.CONSTANT R30, desc[UR8][R18.64+-0xb4800] ;  /* 0xf4b80008121e7981 */ /* 0x000ee8000c1e9b00 */
[----:B------:R-:W3:Y:S04]  /*62c0*/  LDG.E.64 R150, desc[UR8][R22.64+-0x10] ;  /* 0xfffff00816967981 */ /* 0x000ee8000c1e1b00 */
[----:B------:R-:W3:Y:S04]  /*62d0*/  LDG.E.64.CONSTANT R40, desc[UR8][R62.64] ;  /* 0x000000083e287981 */ /* 0x000ee8000c1e9b00 */
[----:B------:R-:W3:Y:S01]  /*62e0*/  LDG.E.64.CONSTANT R164, desc[UR8][R62.64+-0x980] ;  /* 0xfff680083ea47981 */ /* 0x000ee2000c1e9b00 */
[----:B------:R-:W-:-:S03]  /*62f0*/  IADD3 R20, P0, PT, R4, R0, RZ ;  /* 0x0000000004147210 */ /* 0x000fc60007f1e0ff */
[----:B------:R-:W3:Y:S01]  /*6300*/  LDG.E.64 R178, desc[UR8][R48.64] ;  /* 0x0000000830b27981 */ /* 0x000ee2000c1e1b00 */
[----:B------:R-:W-:-:S03]  /*6310*/  IADD3.X R21, PT, PT, R5, R210, RZ, P0, !PT ;  /* 0x000000d205157210 */ /* 0x000fc600007fe4ff */
        /* <DEDUP_REMOVED lines=13> */
[----:B------:R-:W3:Y:S02]  /*63f0*/  LDG.E.64.CONSTANT R52, desc[UR8][R62.64+0x169000] ;  /* 0x169000083e347981 */ /* 0x000ee4000c1e9b00 */
[----:B------:R-:W-:Y:S01]  /*6400*/  IMAD.X R59, R27, 0x1, R209, P0 ;  /* 0x000000011b3b7824 */ /* 0x000fe200000e06d1 */
[----:B------:R-:W-:-:S04]  /*6410*/  IADD3 R70, P0, PT, R211, R212, RZ ;  /* 0x000000d4d3467210 */ /* 0x000fc80007f1e0ff */
[----:B------:R-:W-:Y:S01]  /*6420*/  IADD3.X R71, PT, PT, R209, R218, RZ, P0, !PT ;  /* 0x000000dad1477210 */ /* 0x000fe200007fe4ff */
[----:B------:R-:W3:Y:S01]  /*6430*/  LDG.E.64.CONSTANT R142, desc[UR8][R58.64+-0x12f8] ;  /* 0xffed08083a8e7981 */ /* 0x000ee2000c1e9b00 */
[----:B------:R-:W-:-:S03]  /*6440*/  IADD3 R200, P0, PT, R4, R212, RZ ;  /* 0x000000d404c87210 */ /* 0x000fc60007f1e0ff */
[----:B------:R-:W3:Y:S04]  /*6450*/  LDG.E.64.CONSTANT R100, desc[UR8][R58.64+0x1308] ;  /* 0x001308083a647981 */ /* 0x000ee8000c1e9b00 */
[----:B------:R-:W3:Y:S04]  /*6460*/  LDG.E.64.CONSTANT R136, desc[UR8][R58.64+-0x978] ;  /* 0xfff688083a887981 */ /* 0x000ee8000c1e9b00 */
[----:B------:R-:W3:Y:S01]  /*6470*/  LDG.E.64.CONSTANT R112, desc[UR8][R58.64+0x988] ;  /* 0x000988083a707981 */ /* 0x000ee2000c1e9b00 */
[----:B------:R-:W-:-:S03]  /*6480*/  IMAD.X R201, R5, 0x1, R218, P0 ;  /* 0x0000000105c97824 */ /* 0x000fc600000e06da */
[----:B------:R-:W3:Y:S04]  /*6490*/  LDG.E.64.CONSTANT R108, desc[UR8][R58.64+-0x1308] ;  /* 0xffecf8083a6c7981 */ /* 0x000ee8000c1e9b00 */
        /* <DEDUP_REMOVED lines=24> */
[----:B0-----:R0:W3:Y:S04]  /*6620*/  LDG.E.64.CONSTANT R84, desc[UR8][R200.64+-0x168ff0] ;  /* 0xe9701008c8547981 */ /* 0x0010e8000c1e9b00 */
[----:B------:R-:W3:Y:S04]  /*6630*/  LDG.E.64.CONSTANT R36, desc[UR8][R70.64+0xb4810] ;  /* 0x0b48100846247981 */ /* 0x000ee8000c1e9b00 */
[----:B------:R-:W3:Y:S01]  /*6640*/  LDG.E.64.CONSTANT R20, desc[UR8][R70.64+0x169010] ;  /* 0x1690100846147981 */ /* 0x000ee2000c1e9b00 */
[----:B------:R-:W-:-:S04]  /*6650*/  IADD3 R28, P0, PT, R211, R208, RZ ;  /* 0x000000d0d31c7210 */ /* 0x000fc80007f1e0ff */
[----:B------:R-:W-:-:S05]  /*6660*/  IADD3.X R29, PT, PT, R209, R214, RZ, P0, !PT ;  /* 0x000000d6d11d7210 */ /* 0x000fca00007fe4ff */
[----:B------:R-:W3:Y:S01]  /*6670*/  LDG.E.64 R78, desc[UR8][R28.64] ;  /* 0x000000081c4e7981 */ /* 0x000ee2000c1e1b00 */
[----:B--2---:R-:W-:Y:S02]  /*6680*/  DMUL R60, R154, R194 ;  /* 0x000000c29a3c7228 */ /* 0x004fe40000000000 */
[----:B----4-:R-:W-:-:S06]  /*6690*/  DMUL R66, R54, 3 ;  /* 0x4008000036427828 */ /* 0x010fcc0000000000 */
[----:B---3--:R-:W-:Y:S02]  /*66a0*/  DFMA R170, R186, R184, R60 ;  /* 0x000000b8baaa722b */ /* 0x008fe4000000003c */
[----:B------:R-:W-:-:S06]  /*66b0*/  DMUL R198, R168, 3 ;  /* 0x40080000a8c67828 */ /* 0x000fcc0000000000 */
[----:B------:R-:W-:Y:S02]  /*66c0*/  DFMA R190, R80, R66, R170 ;  /* 0x0000004250be722b */ /* 0x000fe400000000aa */
[----:B------:R-:W-:Y:S02]  /*66d0*/  DMUL R170, R168, R196 ;  /* 0x000000c4a8aa7228 */ /* 0x000fe40000000000 */
[----:B------:R-:W-:Y:S02]  /*66e0*/  DMUL R168, R54, 0.75 ;  /* 0x3fe8000036a87828 */ /* 0x000fe40000000000 */
[----:B------:R-:W-:Y:S02]  /*66f0*/  DMUL R186, R186, 0.75 ;  /* 0x3fe80000baba7828 */ /* 0x000fe40000000000 */
[----:B------:R-:W-:Y:S02]  /*6700*/  DFMA R190, R196, R198, R190 ;  /* 0x000000c6c4be722b */ /* 0x000fe400000000be */
[----:B0-----:R-:W-:-:S02]  /*6710*/  DFMA R200, R204, R90, R170 ;  /* 0x0000005accc8722b */ /* 0x001fc400000000aa */
[----:B------:R-:W-:Y:S02]  /*6720*/  DFMA R222, -R168, R80, R170 ;  /* 0x00000050a8de722b */ /* 0x000fe400000001aa */
[----:B------:R-:W-:Y:S02]  /*6730*/  DMUL R170, R184, R120 ;  /* 0x00000078b8aa7228 */ /* 0x000fe40000000000 */
[----:B------:R-:W-:-:S04]  /*6740*/  DMUL R154, R154, 3 ;  /* 0x400800009a9a7828 */ /* 0x000fc80000000000 */
[----:B------:R-:W-:Y:S02]  /*6750*/  DFMA R222, -R186, R184, R222 ;  /* 0x000000b8bade722b */ /* 0x000fe400000001de */
[----:B------:R-:W-:Y:S02]  /*6760*/  DFMA R234, R190, 2, R170 ;  /* 0x40000000beea782b */ /* 0x000fe400000000aa */
[C---:B------:R-:W-:Y:S02]  /*6770*/  DMUL R186, R194.reuse, R116 ;  /* 0x00000074c2ba7228 */ /* 0x040fe40000000000 */
[----:B------:R-:W-:Y:S02]  /*6780*/  DFMA R200, R194, R154, R200 ;  /* 0x0000009ac2c8722b */ /* 0x000fe400000000c8 */
[----:B------:R-:W-:Y:S02]  /*6790*/  DMUL R154, R110, R174 ;  /* 0x000000ae6e9a7228 */ /* 0x000fe40000000000 */
[----:B------:R-:W-:-:S02]  /*67a0*/  DMUL R170, R160, 3 ;  /* 0x40080000a0aa7828 */ /* 0x000fc40000000000 */
[----:B------:R-:W-:Y:S02]  /*67b0*/  DADD R234, R234, R186 ;  /* 0x00000000eaea7229 */ /* 0x000fe400000000ba */
[----:B------:R-:W-:Y:S02]  /*67c0*/  DFMA R236, -R168, R80, R60 ;  /* 0x00000050a8ec722b */ /* 0x000fe4000000013c */
[----:B------:R-:W-:Y:S02]  /*67d0*/  DFMA R230, R126, R228, R154 ;  /* 0x000000e47ee6722b */ /* 0x000fe4000000009a */
[----:B------:R-:W-:Y:S02]  /*67e0*/  DMUL R198, R130, 3 ;  /* 0x4008000082c67828 */ /* 0x000fe40000000000 */
[----:B------:R-:W-:Y:S02]  /*67f0*/  DFMA R60, R80, R170, R234 ;  /* 0x000000aa503c722b */ /* 0x000fe400000000ea */
[----:B------:R-:W-:-:S02]  /*6800*/  DMUL R190, R132, R224 ;  /* 0x000000e084be7228 */ /* 0x000fc40000000000 */
[----:B------:R-:W-:Y:S02]  /*6810*/  DMUL R226, R132, 3 ;  /* 0x4008000084e27828 */ /* 0x000fe40000000000 */
[----:B------:R-:W-:Y:S02]  /*6820*/  DMUL R202, R196, R130 ;  /* 0x00000082c4ca7228 */ /* 0x000fe40000000000 */
[----:B------:R-:W-:Y:S02]  /*6830*/  DFMA R230, R66, R148, R230 ;  /* 0x0000009442e6722b */ /* 0x000fe400000000e6 */
[----:B------:R-:W-:Y:S02]  /*6840*/  DFMA R200, R80, R66, R200 ;  /* 0x0000004250c8722b */ /* 0x000fe400000000c8 */
[----:B------:R-:W-:Y:S02]  /*6850*/  DFMA R198, R196, R198, R60 ;  /* 0x000000c6c4c6722b */ /* 0x000fe4000000003c */
[----:B------:R-:W-:-:S02]  /*6860*/  DMUL R60, R72, R166 ;  /* 0x000000a6483c7228 */ /* 0x000fc40000000000 */
[----:B------:R-:W-:Y:S02]  /*6870*/  DMUL R206, R126, 0.75 ;  /* 0x3fe800007ece7828 */ /* 0x000fe40000000000 */
[----:B------:R-:W-:Y:S02]  /*6880*/  DFMA R232, -R168, R148, R190 ;  /* 0x00000094a8e8722b */ /* 0x000fe400000001be */
[----:B------:R-:W-:Y:S02]  /*6890*/  DFMA R226, R224, R226, R230 ;  /* 0x000000e2e0e2722b */ /* 0x000fe400000000e6 */
[----:B------:R-:W-:Y:S02]  /*68a0*/  DFMA R200, R200, 2, R202 ;  /* 0x40000000c8c8782b */ /* 0x000fe400000000ca */
[----:B------:R-:W-:Y:S02]  /*68b0*/  DFMA R230, R102, R182, R60 ;  /* 0x000000b666e6722b */ /* 0x000fe4000000003c */
[----:B------:R-:W-:-:S02]  /*68c0*/  DFMA R206, -R206, R228, R232 ;  /* 0x000000e4cece722b */ /* 0x000fc400000001e8 */
[----:B------:R-:W-:Y:S02]  /*68d0*/  DMUL R204, R204, 0.75 ;  /* 0x3fe80000cccc7828 */ /* 0x000fe40000000000 */
[----:B------:R-:W-:Y:S02]  /*68e0*/  DFMA R228, R92, R180, R190 ;  /* 0x000000b45ce4722b */ /* 0x000fe400000000be */
[----:B------:R-:W-:Y:S02]  /*68f0*/  DFMA R232, R90, R96, R200 ;  /* 0x000000605ae8722b */ /* 0x000fe400000000c8 */
[----:B------:R-:W-:Y:S02]  /*6900*/  DFMA R222, R222, 2, R202 ;  /* 0x40000000dede782b */ /* 0x000fe400000000ca */
[----:B------:R-:W-:Y:S02]  /*6910*/  DMUL R160, R160, 0.75 ;  /* 0x3fe80000a0a07828 */ /* 0x000fe40000000000 */
[----:B------:R-:W-:-:S02]  /*6920*/  DMUL R190, R30, 3 ;  /* 0x400800001ebe7828 */ /* 0x000fc40000000000 */
[----:B------:R-:W-:Y:S02]  /*6930*/  DFMA R200, R66, R150, R230 ;  /* 0x0000009642c8722b */ /* 0x000fe400000000e6 */
[----:B------:R-:W-:Y:S02]  /*6940*/  DMUL R202, R110, 3 ;  /* 0x400800006eca7828 */ /* 0x000fe40000000000 */
[----:B------:R-:W-:Y:S02]  /*6950*/  DADD R164, -R40, R164 ;  /* 0x0000000028a47229 */ /* 0x000fe400000001a4 */
[----:B------:R-:W-:Y:S02]  /*6960*/  DFMA R204, R90, -R204, R236 ;  /* 0x800000cc5acc722b */ /* 0x000fe400000000ec */
[----:B------:R-:W-:Y:S02]  /*6970*/  DMUL R224, R120, 0.75 ;  /* 0x3fe8000078e07828 */ /* 0x000fe40000000000 */
[----:B------:R-:W-:-:S02]  /*6980*/  DMUL R196, R116, 3 ;  /* 0x4008000074c47828 */ /* 0x000fc40000000000 */
[----:B------:R-:W-:Y:S02]  /*6990*/  DFMA R222, R80, -R160, R222 ;  /* 0x800000a050de722b */ /* 0x000fe400000000de */
[----:B------:R-:W-:Y:S02]  /*69a0*/  DFMA R190, R178, R190, R200 ;  /* 0x000000beb2be722b */ /* 0x000fe400000000c8 */
[----:B------:R-:W-:Y:S02]  /*69b0*/  DMUL R226, R226, R164 ;  /* 0x000000a4e2e27228 */ /* 0x000fe40000000000 */
[----:B------:R-:W-:Y:S02]  /*69c0*/  DMUL R178, R30, R178 ;  /* 0x000000b21eb27228 */ /* 0x000fe40000000000 */
[----:B------:R-:W-:Y:S02]  /*69d0*/  DMUL R164, R92, 0.75 ;  /* 0x3fe800005ca47828 */ /* 0x000fe40000000000 */
[----:B------:R-:W-:-:S02]  /*69e0*/  DFMA R154, -R168, R148, R154 ;  /* 0x00000094a89a722b */ /* 0x000fc4000000019a */
[----:B------:R-:W-:Y:S02]  /*69f0*/  DADD R192, -R40, R192 ;  /* 0x0000000028c07229 */ /* 0x000fe400000001c0 */
[----:B------:R-:W-:Y:S02]  /*6a00*/  DFMA R174, R174, R202, R228 ;  /* 0x000000caaeae722b */ /* 0x000fe400000000e4 */
[----:B------:R-:W-:Y:S02]  /*6a10*/  DADD R188, -R40, R188 ;  /* 0x0000000028bc7229 */ /* 0x000fe400000001bc */
[----:B------:R-:W-:Y:S02]  /*6a20*/  DFMA R204, R204, 2, R186 ;  /* 0x40000000cccc782b */ /* 0x000fe400000000ba */
[----:B------:R-:W-:Y:S02]  /*6a30*/  DFMA R224, R184, -R224, R222 ;  /* 0x800000e0b8e0722b */ /* 0x000fe400000000de */
[----:B------:R-:W-:-:S02]  /*6a40*/  DFMA R196, R194, R196, R232 ;  /* 0x000000c4c2c4722b */ /* 0x000fc400000000e8 */
[----:B------:R-:W-:Y:S02]  /*6a50*/  DADD R186, R162, -R40 ;  /* 0x00000000a2ba7229 */ /* 0x000fe40000000828 */
[----:B------:R-:W-:Y:S02]  /*6a60*/  DMUL R184, R102, 0.75 ;  /* 0x3fe8000066b87828 */ /* 0x000fe40000000000 */
[----:B------:R-:W-:Y:S02]  /*6a70*/  DFMA R162, -R168, R150, R178 ;  /* 0x00000096a8a2722b */ /* 0x000fe400000001b2 */
[----:B------:R-:W-:Y:S02]  /*6a80*/  DADD R194, -R40, R64 ;  /* 0x0000000028c27229 */ /* 0x000fe40000000140 */
[----:B------:R-:W-:Y:S02]  /*6a90*/  DFMA R180, R180, -R164, R154 ;  /* 0x800000a4b4b4722b */ /* 0x000fe4000000009a */
[----:B------:R-:W-:-:S02]  /*6aa0*/  DMUL R154, R72, 3 ;  /* 0x40080000489a7828 */ /* 0x000fc40000000000 */
[----:B------:R-:W-:Y:S02]  /*6ab0*/  DFMA R178, R44, R158, R178 ;  /* 0x0000009e2cb2722b */ /* 0x000fe400000000b2 */
[----:B------:R-:W-:Y:S02]  /*6ac0*/  DMUL R192, R198, R192 ;  /* 0x000000c0c6c07228 */ /* 0x000fe40000000000 */
[----:B------:R-:W-:Y:S02]  /*6ad0*/  DFMA R188, R206, R188, R226 ;  /* 0x000000bccebc722b */ /* 0x000fe400000000e2 */
[----:B------:R-:W-:Y:S02]  /*6ae0*/  DADD R176, -R40, R176 ;  /* 0x0000000028b07229 */ /* 0x000fe400000001b0 */
[----:B------:R-:W-:Y:S02]  /*6af0*/  DFMA R174, R66, R148, R174 ;  /* 0x0000009442ae722b */ /* 0x000fe400000000ae */
[----:B------:R-:W-:-:S02]  /*6b00*/  DFMA R204, R80, -R160, R204 ;  /* 0x800000a050cc722b */ /* 0x000fc400000000cc */
[----:B------:R-:W-:Y:S02]  /*6b10*/  DFMA R162, -R184, R182, R162 ;  /* 0x000000b6b8a2722b */ /* 0x000fe400000001a2 */
[----:B------:R-:W-:Y:S01]  /*6b20*/  DMUL R190, R190, R194 ;  /* 0x000000c2bebe7228 */ /* 0x000fe20000000000 */
[----:B------:R-:W-:Y:S01]  /*6b30*/  UMOV UR4, 0x1c71c71c ;  /* 0x1c71c71c00047882 */ /* 0x000fe20000000000 */
[----:B------:R-:W-:Y:S01]  /*6b40*/  DADD R88, -R40, R88 ;  /* 0x0000000028587229 */ /* 0x000fe20000000158 */
[----:B------:R-:W-:Y:S01]  /*6b50*/  UMOV UR5, 0x3f7c71c7 ;  /* 0x3f7c71c700057882 */ /* 0x000fe20000000000 */
[----:B------:R-:W-:Y:S01]  /*6b60*/  DMUL R160, R96, 0.75 ;  /* 0x3fe8000060a07828 */ /* 0x000fe20000000000 */
[----:B------:R-:W-:Y:S01]  /*6b70*/  UMOV UR6, 0x55555555 ;  /* 0x5555555500067882 */ /* 0x000fe20000000000 */
[----:B------:R-:W-:Y:S01]  /*6b80*/  DFMA R178, R166, R154, R178 ;  /* 0x0000009aa6b2722b */ /* 0x000fe200000000b2 */
[----:B------:R-:W-:Y:S01]  /*6b90*/  UMOV UR7, 0x3fc55555 ;  /* 0x3fc5555500077882 */ /* 0x000fe20000000000 */
[----:B------:R-:W-:Y:S01]  /*6ba0*/  DFMA R196, R80, R170, R196 ;  /* 0x000000aa50c4722b */ /* 0x000fe200000000c4 */
[----:B------:R-:W-:Y:S01]  /*6bb0*/  UMOV UR10, 0xd6ac6977 ;  /* 0xd6ac6977000a7882 */ /* 0x000fe20000000000 */
[----:B------:R-:W-:Y:S01]  /*6bc0*/  DFMA R186, R224, R186, R192 ;  /* 0x000000bae0ba722b */ /* 0x000fe200000000c0 */
[----:B------:R-:W-:Y:S01]  /*6bd0*/  UMOV UR11, 0x3fb2b324 ;  /* 0x3fb2b324000b7882 */ /* 0x000fe20000000000 */
[----:B------:R-:W-:Y:S01]  /*6be0*/  DADD R172, -R40, R172 ;  /* 0x0000000028ac7229 */ /* 0x000fe200000001ac */
[----:B------:R-:W2:Y:S01]  /*6bf0*/  LDG.E.64.CONSTANT R184, desc[UR8][R68.64+0xb47f0] ;  /* 0x0b47f00844b87981 */ /* 0x000ea2000c1e9b00 */
[----:B------:R-:W-:-:S02]  /*6c00*/  DFMA R174, R174, R176, R188 ;  /* 0x000000b0aeae722b */ /* 0x000fc400000000bc */
[----:B------:R-:W-:Y:S01]  /*6c10*/  DADD R156, -R40, R156 ;  /* 0x00000000289c7229 */ /* 0x000fe2000000019c */
[----:B------:R-:W3:Y:S01]  /*6c20*/  LDG.E.64.CONSTANT R188, desc[UR8][R68.64+0xb4808] ;  /* 0x0b48080844bc7981 */ /* 0x000ee2000c1e9b00 */
[----:B------:R-:W-:Y:S02]  /*6c30*/  DFMA R162, R162, R88, R190 ;  /* 0x00000058a2a2722b */ /* 0x000fe400000000be */
[----:B------:R-:W-:Y:S01]  /*6c40*/  DFMA R160, R90, -R160, R204 ;  /* 0x800000a05aa0722b */ /* 0x000fe200000000cc */
[----:B------:R-:W4:Y:S01]  /*6c50*/  LDG.E.64.CONSTANT R182, desc[UR8][R68.64+0xb47f8] ;  /* 0x0b47f80844b67981 */ /* 0x000f22000c1e9b00 */
[----:B------:R-:W-:Y:S02]  /*6c60*/  DFMA R60, -R168, R150, R60 ;  /* 0x00000096a83c722b */ /* 0x000fe4000000013c */
[----:B------:R-:W-:Y:S01]  /*6c70*/  DMUL R88, R44, 0.75 ;  /* 0x3fe800002c587828 */ /* 0x000fe20000000000 */
[----:B------:R-:W2:Y:S01]  /*6c80*/  LDG.E.64.CONSTANT R168, desc[UR8][R58.64+0xb5190] ;  /* 0x0b5190083aa87981 */ /* 0x000ea2000c1e9b00 */
[----:B------:R-:W-:-:S02]  /*6c90*/  DADD R90, -R40, R56 ;  /* 0x00000000285a7229 */ /* 0x000fc40000000138 */
[----:B------:R-:W-:Y:S01]  /*6ca0*/  DFMA R178, R66, R150, R178 ;  /* 0x0000009642b2722b */ /* 0x000fe200000000b2 */
[----:B------:R-:W2:Y:S01]  /*6cb0*/  LDG.E.64 R170, desc[UR8][R28.64+0xb4800] ;  /* 0x0b4800081caa7981 */ /* 0x000ea2000c1e1b00 */
[----:B------:R-:W-:Y:S02]  /*6cc0*/  DFMA R172, R196, R172, R186 ;  /* 0x000000acc4ac722b */ /* 0x000fe400000000ba */
[----:B------:R-:W-:Y:S02]  /*6cd0*/  DADD R152, -R40, R152 ;  /* 0x0000000028987229 */ /* 0x000fe40000000198 */
[----:B------:R-:W-:Y:S02]  /*6ce0*/  DFMA R156, R180, R156, R174 ;  /* 0x0000009cb49c722b */ /* 0x000fe400000000ae */
[----:B------:R-:W-:Y:S01]  /*6cf0*/  DFMA R60, R158, -R88, R60 ;  /* 0x800000589e3c722b */ /* 0x000fe2000000003c */
[----:B------:R-:W2:Y:S01]  /*6d00*/  LDG.E.64.CONSTANT R180, desc[UR8][R68.64+0xb4810] ;  /* 0x0b48100844b47981 */ /* 0x000ea2000c1e9b00 */
[----:B------:R-:W-:-:S02]  /*6d10*/  DFMA R90, R178, R90, R162 ;  /* 0x0000005ab25a722b */ /* 0x000fc400000000a2 */
[----:B------:R-:W-:Y:S01]  /*6d20*/  DADD R88, -R40, R52 ;  /* 0x0000000028587229 */ /* 0x000fe20000000134 */
[----:B------:R-:W2:Y:S01]  /*6d30*/  LDG.E.64.CONSTANT R162, desc[UR8][R58.64+0xb5188] ;  /* 0x0b5188083aa27981 */ /* 0x000ea2000c1e9b00 */
[----:B------:R-:W-:Y:S02]  /*6d40*/  DFMA R152, R160, R152, R172 ;  /* 0x00000098a098722b */ /* 0x000fe400000000ac */
[----:B------:R-:W-:Y:S01]  /*6d50*/  DMUL R156, R148, R156 ;  /* 0x0000009c949c7228 */ /* 0x000fe20000000000 */
[----:B------:R-:W2:Y:S03]  /*6d60*/  LDG.E.64.CONSTANT R172, desc[UR8][R70.64+0x21d810] ;  /* 0x21d8100846ac7981 */ /* 0x000ea6000c1e9b00 */
[----:B------:R-:W-:Y:S02]  /*6d70*/  DFMA R60, R60, R88, R90 ;  /* 0x000000583c3c722b */ /* 0x000fe4000000005a */
[----:B------:R-:W-:-:S02]  /*6d80*/  DADD R88, R142, -R100 ;  /* 0x000000008e587229 */ /* 0x000fc40000000864 */
[----:B------:R-:W-:Y:S02]  /*6d90*/  DFMA R152, R80, R152, R156 ;  /* 0x000000985098722b */ /* 0x000fe4000000009c */
[----:B------:R-:W-:Y:S01]  /*6da0*/  DADD R90, -R136, R112 ;  /* 0x00000000885a7229 */ /* 0x000fe20000000170 */
[----:B------:R-:W2:Y:S01]  /*6db0*/  LDG.E.64.CONSTANT R156, desc[UR8][R58.64+0xb3e70] ;  /* 0x0b3e70083a9c7981 */ /* 0x000ea2000c1e9b00 */
[----:B------:R-:W-:Y:S02]  /*6dc0*/  DADD R164, R108, -R124 ;  /* 0x000000006ca47229 */ /* 0x000fe4000000087c */
[----:B------:R-:W-:Y:S02]  /*6dd0*/  DADD R166, -R146, R140 ;  /* 0x0000000092a67229 */ /* 0x000fe4000000018c */
[C---:B------:R-:W-:Y:S02]  /*6de0*/  DMUL R148, R80.reuse, R148 ;  /* 0x0000009450947228 */ /* 0x040fe40000000000 */
[----:B------:R-:W-:-:S02]  /*6df0*/  DMUL R80, R80, R150 ;  /* 0x0000009650507228 */ /* 0x000fc40000000000 */
[----:B------:R-:W-:Y:S02]  /*6e00*/  DFMA R150, R150, R60, R152 ;  /* 0x0000003c9696722b */ /* 0x000fe40000000098 */
[----:B------:R-:W-:Y:S01]  /*6e10*/  DFMA R88, R90, 8, R88 ;  /* 0x402000005a58782b */ /* 0x000fe20000000058 */
[----:B------:R-:W2:Y:S01]  /*6e20*/  LDG.E.64.CONSTANT R152, desc[UR8][R58.64+0xb3e88] ;  /* 0x0b3e88083a987981 */ /* 0x000ea2000c1e9b00 */
[----:B------:R-:W-:Y:S02]  /*6e30*/  DADD R60, R118, -R24 ;  /* 0x00000000763c7229 */ /* 0x000fe40000000818 */
[----:B------:R-:W-:Y:S02]  /*6e40*/  DADD R90, -R42, R114 ;  /* 0x000000002a5a7229 */ /* 0x000fe40000000172 */
[----:B------:R-:W-:Y:S02]  /*6e50*/  DFMA R164, R166, 8, R164 ;  /* 0x40200000a6a4782b */ /* 0x000fe400000000a4 */
[----:B------:R-:W-:Y:S01]  /*6e60*/  DADD R158, R138, -R134 ;  /* 0x000000008a9e7229 */ /* 0x000fe20000000886 */
[----:B------:R-:W3:Y:S01]  /*6e70*/  LDG.E.64.CONSTANT R166, desc[UR8][R62.64+0x21d800] ;  /* 0x21d800083ea67981 */ /* 0x000ee2000c1e9b00 */
[----:B------:R-:W-:-:S02]  /*6e80*/  DADD R160, -R144, R50 ;  /* 0x0000000090a07229 */ /* 0x000fc40000000132 */
[----:B------:R-:W-:Y:S02]  /*6e90*/  DFMA R60, R90, 8, R60 ;  /* 0x402000005a3c782b */ /* 0x000fe4000000003c */
[----:B------:R-:W-:Y:S02]  /*6ea0*/  DMUL R164, R130, R164 ;  /* 0x000000a482a47228 */ /* 0x000fe40000000000 */
[----:B------:R-:W-:Y:S02]  /*6eb0*/  DADD R112, -R140, R112 ;  /* 0x000000008c707229 */ /* 0x000fe40000000170 */
[----:B------:R-:W-:Y:S01]  /*6ec0*/  DADD R50, R50, -R94 ;  /* 0x0000000032327229 */ /* 0x000fe2000000085e */
[----:B------:R-:W2:Y:S01]  /*6ed0*/  LDG.E.64.CONSTANT R140, desc[UR8][R58.64+0xb5b08] ;  /* 0x0b5b08083a8c7981 */ /* 0x000ea2000c1e9b00 */
[----:B------:R-:W-:Y:S02]  /*6ee0*/  DMUL R130, R130, R60 ;  /* 0x0000003c82827228 */ /* 0x000fe40000000000 */
[----:B------:R-:W-:-:S02]  /*6ef0*/  DADD R60, R82, -R18 ;  /* 0x00000000523c7229 */ /* 0x000fc40000000812 */
[----:B------:R-:W-:Y:S02]  /*6f00*/  DADD R90, -R46, R104 ;  /* 0x000000002e5a7229 */ /* 0x000fe40000000168 */
[----:B------:R-:W-:Y:S02]  /*6f10*/  DFMA R158, R160, 8, R158 ;  /* 0x40200000a09e782b */ /* 0x000fe4000000009e */
[----:B------:R-:W-:Y:S01]  /*6f20*/  DMUL R164, R164, 8 ;  /* 0x40200000a4a47828 */ /* 0x000fe20000000000 */
[----:B------:R-:W2:Y:S01]  /*6f30*/  LDG.E.64.CONSTANT R160, desc[UR8][R58.64+0xb5170] ;  /* 0x0b5170083aa07981 */ /* 0x000ea2000c1e9b00 */
[----:B------:R-:W-:Y:S02]  /*6f40*/  DADD R136, -R146, R136 ;  /* 0x0000000092887229 */ /* 0x000fe40000000188 */
[----:B------:R-:W-:Y:S01]  /*6f50*/  DADD R144, R144, -R122 ;  /* 0x0000000090907229 */ /* 0x000fe2000000087a */
[----:B------:R-:W2:Y:S01]  /*6f60*/  LDG.E.64.CONSTANT R146, desc[UR8][R70.64+0x21d7f0] ;  /* 0x21d7f00846927981 */ /* 0x000ea2000c1e9b00 */
[----:B------:R-:W-:-:S02]  /*6f70*/  DADD R138, R138, -R128 ;  /* 0x000000008a8a7229 */ /* 0x000fc40000000880 */
[----:B------:R-:W-:Y:S02]  /*6f80*/  DADD R124, -R124, R100 ;  /* 0x000000007c7c7229 */ /* 0x000fe40000000164 */
[--C-:B------:R-:W-:Y:S02]  /*6f90*/  DADD R128, R128, -R98.reuse ;  /* 0x0000000080807229 */ /* 0x100fe40000000862 */
[----:B------:R-:W-:Y:S02]  /*6fa0*/  DADD R134, R134, -R98 ;  /* 0x0000000086867229 */ /* 0x000fe40000000862 */
[----:B------:R-:W-:Y:S02]  /*6fb0*/  DADD R122, -R122, R94 ;  /* 0x000000007a7a7229 */ /* 0x000fe4000000015e */
[----:B------:R-:W-:Y:S02]  /*6fc0*/  DFMA R60, R90, 8, R60 ;  /* 0x402000005a3c782b */ /* 0x000fe4000000003c */
[----:B------:R-:W-:-:S02]  /*6fd0*/  DFMA R50, R112, 8, R50 ;  /* 0x402000007032782b */ /* 0x000fc40000000032 */
[----:B------:R-:W-:Y:S01]  /*6fe0*/  DFMA R158, R120, R158, -R164 ;  /* 0x0000009e789e722b */ /* 0x000fe200000008a4 */
[----:B------:R-:W2:Y:S01]  /*6ff0*/  LDG.E.64.CONSTANT R112, desc[UR8][R62.64+0xb47f8] ;  /* 0x0b47f8083e707981 */ /* 0x000ea2000c1e9b00 */
[----:B------:R-:W-:Y:S02]  /*7000*/  DMUL R88, R116, R88 ;  /* 0x0000005874587228 */ /* 0x000fe40000000000 */
[----:B------:R-:W-:Y:S01]  /*7010*/  DFMA R136, R136, 8, R144 ;  /* 0x402000008888782b */ /* 0x000fe20000000090 */
[----:B------:R-:W2:Y:S01]  /*7020*/  LDG.E.64.CONSTANT R164, desc[UR8][R58.64+0xb34f0] ;  /* 0x0b34f0083aa47981 */ /* 0x000ea2000c1e9b00 */
[----:B------:R-:W-:Y:S02]  /*7030*/  DADD R98, R106, -R4 ;  /* 0x000000006a627229 */ /* 0x000fe40000000804 */
[----:B------:R-:W-:Y:S01]  /*7040*/  DADD R100, -R76, R86 ;  /* 0x000000004c647229 */ /* 0x000fe20000000156 */
[----:B------:R-:W2:Y:S01]  /*7050*/  LDG.E.64.CONSTANT R144, desc[UR8][R58.64+0xb3508] ;  /* 0x0b3508083a907981 */ /* 0x000ea2000c1e9b00 */
[----:B------:R-:W-:-:S02]  /*7060*/  DADD R94, -R42, R76 ;  /* 0x000000002a5e7229 */ /* 0x000fc4000000014c */
[----:B------:R-:W-:Y:S02]  /*7070*/  DADD R90, R46, -R74 ;  /* 0x000000002e5a7229 */ /* 0x000fe4000000084a */
[----:B------:R-:W-:Y:S02]  /*7080*/  DMUL R110, R110, R50 ;  /* 0x000000326e6e7228 */ /* 0x000fe40000000000 */
[----:B------:R-:W-:Y:S02]  /*7090*/  DADD R108, -R108, R142 ;  /* 0x000000006c6c7229 */ /* 0x000fe4000000018e */
[----:B------:R-:W-:Y:S01]  /*70a0*/  DFMA R88, R88, 8, R158 ;  /* 0x402000005858782b */ /* 0x000fe2000000009e */
[----:B------:R-:W2:Y:S01]  /*70b0*/  LDG.E.64.CONSTANT R142, desc[UR8][R70.64+0x21d808] ;  /* 0x21d80808468e7981 */ /* 0x000ea2000c1e9b00 */
[----:B------:R-:W-:Y:S02]  /*70c0*/  DMUL R136, R132, R136 ;  /* 0x0000008884887228 */ /* 0x000fe40000000000 */
[----:B------:R-:W-:Y:S01]  /*70d0*/  DMUL R130, R130, 8 ;  /* 0x4020000082827828 */ /* 0x000fe20000000000 */
[----:B------:R-:W2:Y:S01]  /*70e0*/  LDG.E.64.CONSTANT R132, desc[UR8][R62.64+0xb5180] ;  /* 0x0b5180083e847981 */ /* 0x000ea2000c1e9b00 */
[----:B------:R-:W-:-:S02]  /*70f0*/  DFMA R98, R100, 8, R98 ;  /* 0x402000006462782b */ /* 0x000fc40000000062 */
[----:B------:R-:W-:Y:S01]  /*7100*/  DFMA R122, R122, 8, R128 ;  /* 0x402000007a7a782b */ /* 0x000fe20000000080 */
[----:B------:R-:W2:Y:S01]  /*7110*/  LDG.E.64.CONSTANT R158, desc[UR8][R58.64+0xb3e90] ;  /* 0x0b3e90083a9e7981 */ /* 0x000ea2000c1e9b00 */
[----:B------:R-:W-:Y:S02]  /*7120*/  DFMA R50, R94, 8, R90 ;  /* 0x402000005e32782b */ /* 0x000fe4000000005a */
[----:B------:R-:W-:Y:S01]  /*7130*/  DADD R82, R82, -R84 ;  /* 0x0000000052527229 */ /* 0x000fe20000000854 */
[----:B------:R-:W2:Y:S01]  /*7140*/  LDG.E.64.CONSTANT R128, desc[UR8][R62.64+0xb3e80] ;  /* 0x0b3e80083e807981 */ /* 0x000ea2000c1e9b00 */
[----:B------:R-:W-:Y:S02]  /*7150*/  DADD R86, -R114, R86 ;  /* 0x0000000072567229 */ /* 0x000fe40000000156 */
[----:B------:R-:W-:Y:S01]  /*7160*/  DADD R104, R104, -R36 ;  /* 0x0000000068687229 */ /* 0x000fe20000000824 */
[----:B------:R-:W2:Y:S01]  /*7170*/  LDG.E.64.CONSTANT R114, desc[UR8][R38.64+0xb4810] ;  /* 0x0b48100826727981 */ /* 0x000ea2000c1e9b00 */
[----:B------:R-:W-:-:S02]  /*7180*/  DFMA R108, R108, 8, R138 ;  /* 0x402000006c6c782b */ /* 0x000fc4000000008a */
[----:B------:R-:W-:Y:S01]  /*7190*/  DMUL R136, R136, 8 ;  /* 0x4020000088887828 */ /* 0x000fe20000000000 */
[----:B------:R-:W2:Y:S01]  /*71a0*/  LDG.E.64.CONSTANT R138, desc[UR8][R62.64+0xb3500] ;  /* 0x0b3500083e8a7981 */ /* 0x000ea2000c1e9b00 */
[----:B------:R-:W-:Y:S02]  /*71b0*/  DFMA R60, R120, R60, -R130 ;  /* 0x0000003c783c722b */ /* 0x000fe40000000882 */
[----:B------:R-:W-:Y:S01]  /*71c0*/  DADD R106, -R118, R106 ;  /* 0x00000000766a7229 */ /* 0x000fe2000000016a */
[----:B------:R-:W2:Y:S01]  /*71d0*/  LDG.E.64.CONSTANT R130, desc[UR8][R62.64+0xb5b00] ;  /* 0x0b5b00083e827981 */ /* 0x000ea2000c1e9b00 */
[----:B------:R-:W-:Y:S02]  /*71e0*/  DMUL R98, R116, R98 ;  /* 0x0000006274627228 */ /* 0x000fe40000000000 */
[----:B------:R-:W-:Y:S01]  /*71f0*/  DFMA R88, -R96, R122, R88 ;  /* 0x0000007a6058722b */ /* 0x000fe20000000158 */
[----:B------:R-:W2:Y:S01]  /*7200*/  LDG.E.64.CONSTANT R116, desc[UR8][R58.64+0xb5af8] ;  /* 0x0b5af8083a747981 */ /* 0x000ea2000c1e9b00 */
[----:B------:R-:W-:-:S02]  /*7210*/  DMUL R148, R148, UR4 ;  /* 0x0000000494947c28 */ /* 0x000fc40008000000 */
[----:B------:R-:W-:Y:S01]  /*7220*/  DADD R84, R84, -R20 ;  /* 0x0000000054547229 */ /* 0x000fe20000000814 */
[----:B------:R-:W2:Y:S01]  /*7230*/  LDG.E.64.CONSTANT R122, desc[UR8][R58.64+0xb34f8] ;  /* 0x0b34f8083a7a7981 */ /* 0x000ea2000c1e9b00 */
[----:B------:R-:W-:Y:S02]  /*7240*/  DMUL R50, R30, R50 ;  /* 0x000000321e327228 */ /* 0x000fe40000000000 */
[----:B------:R-:W-:Y:S01]  /*7250*/  DADD R36, -R74, R36 ;  /* 0x000000004a247229 */ /* 0x000fe20000000124 */
[----:B------:R-:W2:Y:S01]  /*7260*/  LDG.E.64.CONSTANT R120, desc[UR8][R58.64+0xb3e78] ;  /* 0x0b3e78083a787981 */ /* 0x000ea2000c1e9b00 */
[----:B------:R-:W-:Y:S02]  /*7270*/  DFMA R104, R86, 8, R104 ;  /* 0x402000005668782b */ /* 0x000fe40000000068 */
[----:B------:R-:W-:Y:S01]  /*7280*/  DFMA R108, R126, R108, -R136 ;  /* 0x0000006c7e6c722b */ /* 0x000fe20000000888 */
[----:B------:R-:W2:Y:S01]  /*7290*/  LDG.E.64.CONSTANT R118, desc[UR8][R58.64+0xb5178] ;  /* 0x0b5178083a767981 */ /* 0x000ea2000c1e9b00 */
[----:B------:R-:W-:-:S02]  /*72a0*/  DFMA R60, R98, 8, R60 ;  /* 0x40200000623c782b */ /* 0x000fc4000000003c */
[----:B------:R-:W-:Y:S01]  /*72b0*/  DFMA R82, R106, 8, R82 ;  /* 0x402000006a52782b */ /* 0x000fe20000000052 */
[----:B------:R-:W2:Y:S01]  /*72c0*/  LDG.E.64.CONSTANT R126, desc[UR8][R62.64+0xb47f0] ;  /* 0x0b47f0083e7e7981 */ /* 0x000ea2000c1e9b00 */
[----:B------:R-:W-:Y:S02]  /*72d0*/  DADD R94, -R24, R4 ;  /* 0x00000000185e7229 */ /* 0x000fe40000000104 */
[----:B------:R-:W-:Y:S02]  /*72e0*/  DADD R90, R18, -R20 ;  /* 0x00000000125a7229 */ /* 0x000fe40000000814 */
[----:B------:R-:W-:Y:S02]  /*72f0*/  DMUL R88, R148, R88 ;  /* 0x0000005894587228 */ /* 0x000fe40000000000 */
[----:B------:R-:W-:Y:S02]  /*7300*/  DMUL R86, R50, 8 ;  /* 0x4020000032567828 */ /* 0x000fe40000000000 */
[----:B------:R-:W-:-:S02]  /*7310*/  DFMA R36, R36, 8, R84 ;  /* 0x402000002424782b */ /* 0x000fc40000000054 */
[----:B------:R-:W-:Y:S01]  /*7320*/  DFMA R124, R124, 8, R134 ;  /* 0x402000007c7c782b */ /* 0x000fe20000000086 */
[----:B------:R-:W2:Y:S01]  /*7330*/  LDG.E.64.CONSTANT R84, desc[UR8][R68.64+0xb3500] ;  /* 0x0b35000844547981 */ /* 0x000ea2000c1e9b00 */
[----:B------:R-:W-:Y:S02]  /*7340*/  DFMA R108, R110, 8, R108 ;  /* 0x402000006e6c782b */ /* 0x000fe4000000006c */
[----:B------:R-:W-:Y:S01]  /*7350*/  DFMA R88, R150, UR6, R88 ;  /* 0x0000000696587c2b */ /* 0x000fe20008000058 */
[----:B------:R-:W2:Y:S01]  /*7360*/  LDG.E.64.CONSTANT R110, desc[UR8][R38.64+0xb4800] ;  /* 0x0b480008266e7981 */ /* 0x000ea2000c1e9b00 */
[----:B------:R-:W-:Y:S02]  /*7370*/  DFMA R82, R102, R82, -R86 ;  /* 0x000000526652722b */ /* 0x000fe40000000856 */
[----:B------:R-:W-:Y:S01]  /*7380*/  DFMA R90, R94, 8, R90 ;  /* 0x402000005e5a782b */ /* 0x000fe2000000005a */
[----:B------:R-:W2:Y:S01]  /*7390*/  LDG.E.64.CONSTANT R86, desc[UR8][R38.64+0xb47f8] ;  /* 0x0b47f80826567981 */ /* 0x000ea2000c1e9b00 */
[----:B------:R-:W-:-:S02]  /*73a0*/  DFMA R60, -R96, R36, R60 ;  /* 0x00000024603c722b */ /* 0x000fc4000000013c */
[----:B------:R-:W-:Y:S01]  /*73b0*/  DMUL R104, R72, R104 ;  /* 0x0000006848687228 */ /* 0x000fe20000000000 */
[----:B------:R-:W2:Y:S01]  /*73c0*/  LDG.E.64.CONSTANT R94, desc[UR8][R38.64+0xb47f0] ;  /* 0x0b47f008265e7981 */ /* 0x000ea2000c1e9b00 */
[----:B------:R-:W-:Y:S02]  /*73d0*/  DMUL R80, R80, UR4 ;  /* 0x0000000450507c28 */ /* 0x000fe40008000000 */
[----:B------:R-:W-:Y:S01]  /*73e0*/  DFMA R108, -R92, R124, R108 ;  /* 0x0000007c5c6c722b */ /* 0x000fe2000000016c */
[----:B------:R-:W2:Y:S01]  /*73f0*/  LDG.E.64.CONSTANT R134, desc[UR8][R62.64+0xb4808] ;  /* 0x0b4808083e867981 */ /* 0x000ea2000c1e9b00 */
[----:B------:R-:W-:Y:S02]  /*7400*/  DMUL R36, R44, R90 ;  /* 0x0000005a2c247228 */ /* 0x000fe40000000000 */
        /* <DEDUP_REMOVED lines=12> */
[----:B------:R-:W-:-:S03]  /*74d0*/  DFMA R60, R60, UR10, R78 ;  /* 0x0000000a3c3c7c2b */ /* 0x000fc6000800004e */
[----:B------:R0:W2:Y:S04]  /*74e0*/  LDG.E.64.CONSTANT R62, desc[UR8][R58.64+0xb5b10] ;  /* 0x0b5b10083a3e7981 */ /* 0x0000a8000c1e9b00 */
        /* <DEDUP_REMOVED lines=10> */
[----:B-1----:R-:W2:Y:S04]  /*7590*/  LDG.E.64.CONSTANT R60, desc[UR8][R68.64+0xb5b00] ;  /* 0x0b5b0008443c7981 */ /* 0x002ea8000c1e9b00 */
[----:B------:R-:W2:Y:S04]  /*75a0*/  LDG.E.64 R92, desc[UR8][R32.64+0x10] ;  /* 0x00001008205c7981 */ /* 0x000ea8000c1e1b00 */
[----:B------:R-:W2:Y:S04]  /*75b0*/  LDG.E.64 R100, desc[UR8][R22.64] ;  /* 0x0000000816647981 */ /* 0x000ea8000c1e1b00 */
[----:B------:R-:W2:Y:S04]  /*75c0*/  LDG.E.64 R48, desc[UR8][R48.64] ;  /* 0x0000000830307981 */ /* 0x000ea8000c1e1b00 */
[----:B------:R-:W2:Y:S04]  /*75d0*/  LDG.E.64 R104, desc[UR8][R22.64+-0x10] ;  /* 0xfffff00816687981 */ /* 0x000ea8000c1e1b00 */
[----:B------:R-:W2:Y:S04]  /*75e0*/  LDG.E.64 R106, desc[UR8][R22.64+-0x8] ;  /* 0xfffff808166a7981 */ /* 0x000ea8000c1e1b00 */
[----:B------:R-:W2:Y:S04]  /*75f0*/  LDG.E.64.CONSTANT R68, desc[UR8][R68.64+0x21d800] ;  /* 0x21d8000844447981 */ /* 0x000ea8000c1e9b00 */
[----:B------:R-:W2:Y:S01]  /*7600*/  LDG.E.64 R136, desc[UR8][R22.64+0x8] ;  /* 0x0000080816887981 */ /* 0x000ea2000c1e1b00 */
[----:B------:R-:W-:-:S02]  /*7610*/  DMUL R72, R72, 0.75 ;  /* 0x3fe8000048487828 */ /* 0x000fc40000000000 */
[----:B----4-:R-:W-:Y:S02]  /*7620*/  DMUL R194, R182, 3 ;  /* 0x40080000b6c27828 */ /* 0x010fe40000000000 */
[----:B-----5:R-:W-:Y:S02]  /*7630*/  DADD R196, -R16, R10 ;  /* 0x0000000010c47229 */ /* 0x020fe4000000010a */
[----:B0-----:R-:W-:-:S08]  /*7640*/  DADD R58, R14, -R12 ;  /* 0x000000000e3a7229 */ /* 0x001fd0000000080c */
[----:B------:R-:W-:Y:S02]  /*7650*/  DFMA R58, R58, 8, R196 ;  /* 0x402000003a3a782b */ /* 0x000fe400000000c4 */
[----:B------:R-:W-:Y:S02]  /*7660*/  DADD R40, R40, -R56 ;  /* 0x0000000028287229 */ /* 0x000fe40000000838 */
[C---:B------:R-:W-:Y:S02]  /*7670*/  DADD R52, -R56.reuse, R52 ;  /* 0x0000000038347229 */ /* 0x040fe40000000134 */
[C---:B---3--:R-:W-:Y:S02]  /*7680*/  DADD R166, -R56.reuse, R166 ;  /* 0x0000000038a67229 */ /* 0x048fe400000001a6 */
[C---:B--2---:R-:W-:Y:S02]  /*7690*/  DADD R112, -R56.reuse, R112 ;  /* 0x0000000038707229 */ /* 0x044fe40000000170 */
[----:B------:R-:W-:-:S02]  /*76a0*/  DADD R128, -R56, R128 ;  /* 0x0000000038807229 */ /* 0x000fc40000000180 */
[C---:B------:R-:W-:Y:S02]  /*76b0*/  DADD R138, -R56.reuse, R138 ;  /* 0x00000000388a7229 */ /* 0x040fe4000000018a */
[----:B------:R-:W-:Y:S02]  /*76c0*/  DADD R132, -R56, R132 ;  /* 0x0000000038847229 */ /* 0x000fe40000000184 */
[----:B------:R-:W-:-:S08]  /*76d0*/  DMUL R186, R188, R102 ;  /* 0x00000066bcba7228 */ /* 0x000fd00000000000 */
[----:B------:R-:W-:-:S08]  /*76e0*/  DFMA R190, R184, R96, R186 ;  /* 0x00000060b8be722b */ /* 0x000fd000000000ba */
[----:B------:R-:W-:Y:S02]  /*76f0*/  DFMA R192, R154, R80, R190 ;  /* 0x000000509ac0722b */ /* 0x000fe400000000be */
[----:B------:R-:W-:Y:S02]  /*7700*/  DMUL R190, R182, R108 ;  /* 0x0000006cb6be7228 */ /* 0x000fe40000000000 */
[----:B------:R-:W-:-:S04]  /*7710*/  DMUL R184, R184, 0.75 ;  /* 0x3fe80000b8b87828 */ /* 0x000fc80000000000 */
[----:B------:R-:W-:Y:S02]  /*7720*/  DFMA R192, R108, R194, R192 ;  /* 0x000000c26cc0722b */ /* 0x000fe400000000c0 */
[----:B------:R-:W-:Y:S02]  /*7730*/  DFMA R182, -R72, R80, R190 ;  /* 0x0000005048b6722b */ /* 0x000fe400000001be */
[----:B------:R-:W-:Y:S02]  /*7740*/  DMUL R194, R96, R94 ;  /* 0x0000005e60c27228 */ /* 0x000fe40000000000 */
[----:B------:R-:W-:-:S04]  /*7750*/  DMUL R70, R82, R174 ;  /* 0x000000ae52467228 */ /* 0x000fc80000000000 */
[----:B------:R-:W-:Y:S02]  /*7760*/  DFMA R182, -R184, R96, R182 ;  /* 0x00000060b8b6722b */ /* 0x000fe400000001b6 */
[----:B------:R-:W-:Y:S02]  /*7770*/  DFMA R184, R192, 2, R194 ;  /* 0x40000000c0b8782b */ /* 0x000fe400000000c2 */
[----:B------:R-:W-:Y:S02]  /*7780*/  DMUL R194, R88, R176 ;  /* 0x000000b058c27228 */ /* 0x000fe40000000000 */
[----:B------:R-:W-:Y:S02]  /*7790*/  DMUL R188, R188, 3 ;  /* 0x40080000bcbc7828 */ /* 0x000fe40000000000 */
[----:B------:R-:W-:Y:S02]  /*77a0*/  DFMA R190, R180, R98, R190 ;  /* 0x00000062b4be722b */ /* 0x000fe400000000be */
[----:B------:R-:W-:-:S02]  /*77b0*/  DFMA R200, R84, R178, R70 ;  /* 0x000000b254c8722b */ /* 0x000fc40000000046 */
[----:B------:R-:W-:Y:S02]  /*77c0*/  DFMA R196, -R72, R78, R194 ;  /* 0x0000004e48c4722b */ /* 0x000fe400000001c2 */
[----:B------:R-:W-:Y:S02]  /*77d0*/  DMUL R192, R180, 0.75 ;  /* 0x3fe80000b4c07828 */ /* 0x000fe40000000000 */
[----:B------:R-:W-:Y:S02]  /*77e0*/  DMUL R204, R82, 3 ;  /* 0x4008000052cc7828 */ /* 0x000fe40000000000 */
[----:B------:R-:W-:Y:S02]  /*77f0*/  DFMA R186, -R72, R80, R186 ;  /* 0x0000005048ba722b */ /* 0x000fe400000001ba */
[----:B------:R-:W-:Y:S02]  /*7800*/  DFMA R194, R60, R92, R194 ;  /* 0x0000005c3cc2722b */ /* 0x000fe400000000c2 */
[----:B------:R-:W-:-:S02]  /*7810*/  DMUL R180, R102, R90 ;  /* 0x0000005a66b47228 */ /* 0x000fc40000000000 */
[----:B------:R-:W-:Y:S02]  /*7820*/  DFMA R190, R102, R188, R190 ;  /* 0x000000bc66be722b */ /* 0x000fe400000000be */
[----:B------:R-:W-:Y:S02]  /*7830*/  DMUL R202, R88, 3 ;  /* 0x4008000058ca7828 */ /* 0x000fe40000000000 */
[----:B------:R-:W-:Y:S02]  /*7840*/  DFMA R200, R154, R78, R200 ;  /* 0x0000004e9ac8722b */ /* 0x000fe400000000c8 */
[----:B------:R-:W-:Y:S02]  /*7850*/  DFMA R186, R98, -R192, R186 ;  /* 0x800000c062ba722b */ /* 0x000fe400000000ba */
[----:B------:R-:W-:Y:S02]  /*7860*/  DFMA R174, R174, R204, R194 ;  /* 0x000000ccaeae722b */ /* 0x000fe400000000c2 */
[----:B------:R-:W-:-:S02]  /*7870*/  DADD R194, R184, R180 ;  /* 0x00000000b8c27229 */ /* 0x000fc400000000b4 */
[----:B------:R-:W-:Y:S02]  /*7880*/  DMUL R192, R108, R86 ;  /* 0x000000566cc07228 */ /* 0x000fe40000000000 */
[----:B------:R-:W-:Y:S02]  /*7890*/  DFMA R190, R154, R80, R190 ;  /* 0x000000509abe722b */ /* 0x000fe400000000be */
[----:B------:R-:W-:Y:S02]  /*78a0*/  DMUL R184, R44, R100 ;  /* 0x000000642cb87228 */ /* 0x000fe40000000000 */
[----:B------:R-:W-:Y:S02]  /*78b0*/  DMUL R198, R84, 0.75 ;  /* 0x3fe8000054c67828 */ /* 0x000fe40000000000 */
[----:B------:R-:W-:Y:S02]  /*78c0*/  DFMA R188, R176, R202, R200 ;  /* 0x000000cab0bc722b */ /* 0x000fe400000000c8 */
[----:B------:R-:W-:-:S02]  /*78d0*/  DMUL R176, R110, 3 ;  /* 0x400800006eb07828 */ /* 0x000fc40000000000 */
[----:B------:R-:W-:Y:S02]  /*78e0*/  DFMA R200, R190, 2, R192 ;  /* 0x40000000bec8782b */ /* 0x000fe400000000c0 */
[----:B------:R-:W-:Y:S02]  /*78f0*/  DFMA R190, R30, R48, R184 ;  /* 0x000000301ebe722b */ /* 0x000fe400000000b8 */
[----:B------:R-:W-:Y:S02]  /*7900*/  DFMA R178, -R198, R178, R196 ;  /* 0x000000b2c6b2722b */ /* 0x000fe400000001c4 */
[----:B------:R-:W-:Y:S02]  /*7910*/  DMUL R198, R86, 3 ;  /* 0x4008000056c67828 */ /* 0x000fe40000000000 */
[----:B------:R-:W-:Y:S02]  /*7920*/  DFMA R196, R80, R176, R194 ;  /* 0x000000b050c4722b */ /* 0x000fe400000000c2 */
[----:B------:R-:W-:-:S02]  /*7930*/  DFMA R194, R182, 2, R192 ;  /* 0x40000000b6c2782b */ /* 0x000fc400000000c0 */
[----:B------:R-:W-:Y:S02]  /*7940*/  DMUL R182, R54, R104 ;  /* 0x0000006836b67228 */ /* 0x000fe40000000000 */
[----:B------:R-:W-:Y:S02]  /*7950*/  DFMA R190, R154, R106, R190 ;  /* 0x0000006a9abe722b */ /* 0x000fe400000000be */
[----:B------:R-:W-:Y:S02]  /*7960*/  DMUL R110, R110, 0.75 ;  /* 0x3fe800006e6e7828 */ /* 0x000fe40000000000 */
[----:B------:R-:W-:Y:S02]  /*7970*/  DFMA R196, R108, R198, R196 ;  /* 0x000000c66cc4722b */ /* 0x000fe400000000c4 */
[----:B------:R-:W-:Y:S02]  /*7980*/  DMUL R108, R30, 0.75 ;  /* 0x3fe800001e6c7828 */ /* 0x000fe40000000000 */
[----:B------:R-:W-:-:S02]  /*7990*/  DFMA R30, -R72, R106, R182 ;  /* 0x0000006a481e722b */ /* 0x000fc400000001b6 */
[----:B------:R-:W-:Y:S02]  /*79a0*/  DFMA R190, R66, R104, R190 ;  /* 0x0000006842be722b */ /* 0x000fe400000000be */
[----:B------:R-:W-:Y:S02]  /*79b0*/  DMUL R192, R94, 0.75 ;  /* 0x3fe800005ec07828 */ /* 0x000fe40000000000 */
[----:B------:R-:W-:Y:S02]  /*79c0*/  DMUL R198, R90, 3 ;  /* 0x400800005ac67828 */ /* 0x000fe40000000000 */
[----:B------:R-:W-:Y:S02]  /*79d0*/  DFMA R194, R80, -R110, R194 ;  /* 0x8000006e50c2722b */ /* 0x000fe400000000c2 */
[----:B------:R-:W-:Y:S02]  /*79e0*/  DFMA R200, R98, R114, R200 ;  /* 0x0000007262c8722b */ /* 0x000fe400000000c8 */
[----:B------:R-:W-:-:S02]  /*79f0*/  DMUL R128, R188, R128 ;  /* 0x00000080bc807228 */ /* 0x000fc40000000000 */
[----:B------:R-:W-:Y:S02]  /*7a00*/  DFMA R48, -R108, R48, R30 ;  /* 0x000000306c30722b */ /* 0x000fe4000000011e */
[----:B------:R-:W-:Y:S02]  /*7a10*/  DFMA R70, -R72, R78, R70 ;  /* 0x0000004e4846722b */ /* 0x000fe40000000146 */
[----:B------:R-:W-:Y:S02]  /*7a20*/  DMUL R30, R60, 0.75 ;  /* 0x3fe800003c1e7828 */ /* 0x000fe40000000000 */
[----:B------:R-:W-:Y:S02]  /*7a30*/  DMUL R190, R190, R40 ;  /* 0x00000028bebe7228 */ /* 0x000fe40000000000 */
[----:B------:R-:W-:Y:S02]  /*7a40*/  DADD R66, R64, -R56 ;  /* 0x0000000040427229 */ /* 0x000fe40000000838 */
[----:B------:R-:W-:-:S02]  /*7a50*/  DFMA R192, R96, -R192, R194 ;  /* 0x800000c060c0722b */ /* 0x000fc400000000c2 */
[----:B------:R-:W-:Y:S02]  /*7a60*/  DFMA R186, R186, 2, R180 ;  /* 0x40000000baba782b */ /* 0x000fe400000000b4 */
[----:B------:R-:W-:Y:S02]  /*7a70*/  DMUL R112, R196, R112 ;  /* 0x00000070c4707228 */ /* 0x000fe40000000000 */
[----:B------:R-:W-:Y:S02]  /*7a80*/  DFMA R198, R102, R198, R200 ;  /* 0x000000c666c6722b */ /* 0x000fe400000000c8 */
[----:B------:R-:W-:Y:S02]  /*7a90*/  DMUL R44, R44, 3 ;  /* 0x400800002c2c7828 */ /* 0x000fe40000000000 */
[----:B------:R-:W-:Y:S02]  /*7aa0*/  DFMA R182, R68, R136, R182 ;  /* 0x0000008844b6722b */ /* 0x000fe400000000b6 */
[----:B------:R-:W-:-:S02]  /*7ab0*/  DADD R126, -R56, R126 ;  /* 0x00000000387e7229 */ /* 0x000fc4000000017e */
[----:B------:R-:W-:Y:S02]  /*7ac0*/  DFMA R128, R178, R138, R128 ;  /* 0x0000008ab280722b */ /* 0x000fe40000000080 */
[----:B------:R-:W-:Y:S02]  /*7ad0*/  DFMA R174, R154, R78, R174 ;  /* 0x0000004e9aae722b */ /* 0x000fe400000000ae */
[----:B------:R-:W-:Y:S02]  /*7ae0*/  DFMA R30, R92, -R30, R70 ;  /* 0x8000001e5c1e722b */ /* 0x000fe40000000046 */
[----:B------:R-:W-:Y:S02]  /*7af0*/  DFMA R48, R48, R66, R190 ;  /* 0x000000423030722b */ /* 0x000fe400000000be */
[----:B------:R-:W-:Y:S02]  /*7b00*/  DADD R70, R24, -R12 ;  /* 0x0000000018467229 */ /* 0x000fe4000000080c */
[----:B------:R-:W-:-:S02]  /*7b10*/  DADD R42, R42, -R38 ;  /* 0x000000002a2a7229 */ /* 0x000fc40000000826 */
[----:B------:R-:W-:Y:S02]  /*7b20*/  DFMA R44, R100, R44, R182 ;  /* 0x0000002c642c722b */ /* 0x000fe400000000b6 */
[----:B------:R-:W-:Y:S02]  /*7b30*/  DFMA R186, R80, -R110, R186 ;  /* 0x8000006e50ba722b */ /* 0x000fe400000000ba */
[----:B------:R-:W-:Y:S02]  /*7b40*/  DFMA R112, R192, R126, R112 ;  /* 0x0000007ec070722b */ /* 0x000fe40000000070 */
[----:B------:R-:W-:Y:S02]  /*7b50*/  DFMA R198, R80, R176, R198 ;  /* 0x000000b050c6722b */ /* 0x000fe400000000c6 */
[----:B------:R-:W-:Y:S02]  /*7b60*/  DMUL R64, R114, 0.75 ;  /* 0x3fe8000072407828 */ /* 0x000fe40000000000 */
[----:B------:R-:W-:-:S02]  /*7b70*/  DADD R134, -R56, R134 ;  /* 0x0000000038867229 */ /* 0x000fc40000000186 */
[----:B------:R-:W-:Y:S02]  /*7b80*/  DFMA R128, R174, R132, R128 ;  /* 0x00000084ae80722b */ /* 0x000fe40000000080 */
[----:B------:R-:W-:Y:S02]  /*7b90*/  DADD R130, -R56, R130 ;  /* 0x0000000038827229 */ /* 0x000fe40000000182 */
[----:B------:R-:W-:Y:S02]  /*7ba0*/  DADD R12, R122, -R116 ;  /* 0x000000007a0c7229 */ /* 0x000fe40000000874 */
[----:B------:R-:W-:Y:S02]  /*7bb0*/  DADD R66, -R120, R118 ;  /* 0x0000000078427229 */ /* 0x000fe40000000176 */
[----:B------:R-:W-:Y:S02]  /*7bc0*/  DFMA R70, R70, 8, R42 ;  /* 0x402000004646782b */ /* 0x000fe4000000002a */
[----:B------:R-:W-:-:S02]  /*7bd0*/  DFMA R72, -R72, R106, R184 ;  /* 0x0000006a4848722b */ /* 0x000fc400000001b8 */
[----:B------:R-:W-:Y:S02]  /*7be0*/  DMUL R40, R68, 0.75 ;  /* 0x3fe8000044287828 */ /* 0x000fe40000000000 */
[----:B------:R-:W-:Y:S02]  /*7bf0*/  DFMA R44, R154, R106, R44 ;  /* 0x0000006a9a2c722b */ /* 0x000fe4000000002c */
[----:B------:R-:W-:Y:S02]  /*7c00*/  DFMA R64, R98, -R64, R186 ;  /* 0x800000406240722b */ /* 0x000fe400000000ba */
[----:B------:R-:W-:Y:S02]  /*7c10*/  DFMA R112, R198, R134, R112 ;  /* 0x00000086c670722b */ /* 0x000fe40000000070 */
[----:B------:R-:W-:Y:S02]  /*7c20*/  DADD R124, -R56, R124 ;  /* 0x00000000387c7229 */ /* 0x000fe4000000017c */
[----:B------:R-:W-:-:S02]  /*7c30*/  DFMA R30, R30, R130, R128 ;  /* 0x000000821e1e722b */ /* 0x000fc40000000080 */
[----:B------:R-:W-:Y:S02]  /*7c40*/  DFMA R66, R66, 8, R12 ;  /* 0x402000004242782b */ /* 0x000fe4000000000c */
[----:B------:R-:W-:Y:S02]  /*7c50*/  DADD R42, R18, -R10 ;  /* 0x00000000122a7229 */ /* 0x000fe4000000080a */
[----:B------:R-:W-:Y:S02]  /*7c60*/  DADD R10, R164, -R148 ;  /* 0x00000000a40a7229 */ /* 0x000fe40000000894 */
[----:B------:R-:W-:Y:S02]  /*7c70*/  DADD R12, -R156, R160 ;  /* 0x000000009c0c7229 */ /* 0x000fe400000001a0 */
[----:B------:R-:W-:Y:S02]  /*7c80*/  DADD R46, R46, -R146 ;  /* 0x000000002e2e7229 */ /* 0x000fe40000000892 */
[----:B------:R-:W-:-:S02]  /*7c90*/  DFMA R40, R136, -R40, R72 ;  /* 0x800000288828722b */ /* 0x000fc40000000048 */
[----:B------:R-:W-:Y:S02]  /*7ca0*/  DFMA R44, R44, R52, R48 ;  /* 0x000000342c2c722b */ /* 0x000fe40000000030 */
[----:B------:R-:W-:Y:S02]  /*7cb0*/  DFMA R64, R64, R124, R112 ;  /* 0x0000007c4040722b */ /* 0x000fe40000000070 */
[----:B------:R-:W-:Y:S02]  /*7cc0*/  DMUL R30, R78, R30 ;  /* 0x0000001e4e1e7228 */ /* 0x000fe40000000000 */
[----:B------:R-:W-:Y:S02]  /*7cd0*/  DFMA R10, R12, 8, R10 ;  /* 0x402000000c0a782b */ /* 0x000fe4000000000a */
[----:B------:R-:W-:Y:S02]  /*7ce0*/  DFMA R46, R42, 8, R46 ;  /* 0x402000002a2e782b */ /* 0x000fe4000000002e */
[----:B------:R-:W-:-:S02]  /*7cf0*/  DMUL R66, R86, R66 ;  /* 0x0000004256427228 */ /* 0x000fc40000000000 */
[----:B------:R-:W-:Y:S02]  /*7d00*/  DADD R12, R144, -R140 ;  /* 0x00000000900c7229 */ /* 0x000fe4000000088c */
[----:B------:R-:W-:Y:S02]  /*7d10*/  DADD R42, -R152, R162 ;  /* 0x00000000982a7229 */ /* 0x000fe400000001a2 */
[----:B------:R-:W-:Y:S02]  /*7d20*/  DFMA R30, R80, R64, R30 ;  /* 0x00000040501e722b */ /* 0x000fe4000000001e */
[----:B------:R-:W-:Y:S02]  /*7d30*/  DFMA R40, R40, R166, R44 ;  /* 0x000000a62828722b */ /* 0x000fe4000000002c */
[----:B------:R-:W-:Y:S02]  /*7d40*/  DMUL R66, R66, 8 ;  /* 0x4020000042427828 */ /* 0x000fe40000000000 */
[----:B------:R-:W-:-:S02]  /*7d50*/  DADD R120, -R120, R152 ;  /* 0x0000000078787229 */ /* 0x000fc40000000198 */
[----:B------:R-:W-:Y:S02]  /*7d60*/  DFMA R12, R42, 8, R12 ;  /* 0x402000002a0c782b */ /* 0x000fe4000000000c */
[----:B------:R-:W-:Y:S02]  /*7d70*/  DADD R156, R156, -R158 ;  /* 0x000000009c9c7229 */ /* 0x000fe4000000089e */
[----:B------:R-:W-:Y:S02]  /*7d80*/  DFMA R30, R106, R40, R30 ;  /* 0x000000286a1e722b */ /* 0x000fe4000000001e */
[----:B------:R-:W-:Y:S02]  /*7d90*/  DADD R40, R4, -R14 ;  /* 0x0000000004287229 */ /* 0x000fe4000000080e */
[----:B------:R-:W-:Y:S02]  /*7da0*/  DMUL R70, R86, R70 ;  /* 0x0000004656467228 */ /* 0x000fe40000000000 */
[----:B------:R-:W-:-:S02]  /*7db0*/  DFMA R10, R94, R10, -R66 ;  /* 0x0000000a5e0a722b */ /* 0x000fc40000000842 */
[----:B------:R-:W-:Y:S02]  /*7dc0*/  DADD R76, R76, -R142 ;  /* 0x000000004c4c7229 */ /* 0x000fe4000000088e */
[----:B------:R-:W-:Y:S02]  /*7dd0*/  DADD R14, R150, -R62 ;  /* 0x00000000960e7229 */ /* 0x000fe4000000083e */
[----:B------:R-:W-:Y:S02]  /*7de0*/  DMUL R12, R90, R12 ;  /* 0x0000000c5a0c7228 */ /* 0x000fe40000000000 */
[----:B------:R-:W-:Y:S02]  /*7df0*/  DADD R158, -R158, R168 ;  /* 0x000000009e9e7229 */ /* 0x000fe400000001a8 */
[----:B------:R-:W-:Y:S02]  /*7e00*/  DFMA R120, R120, 8, R156 ;  /* 0x402000007878782b */ /* 0x000fe4000000009c */
[----:B------:R-:W-:-:S02]  /*7e10*/  DMUL R70, R70, 8 ;  /* 0x4020000046467828 */ /* 0x000fc40000000000 */
[----:B------:R-:W-:Y:S02]  /*7e20*/  DADD R122, -R122, R144 ;  /* 0x000000007a7a7229 */ /* 0x000fe40000000190 */
[----:B------:R-:W-:Y:S02]  /*7e30*/  DADD R118, -R118, R162 ;  /* 0x0000000076767229 */ /* 0x000fe400000001a2 */
[----:B------:R-:W-:Y:S02]  /*7e40*/  DFMA R40, R40, 8, R76 ;  /* 0x402000002828782b */ /* 0x000fe4000000004c */
[----:B------:R-:W-:Y:S02]  /*7e50*/  DADD R150, R164, -R150 ;  /* 0x00000000a4967229 */ /* 0x000fe40000000896 */
[----:B------:R-:W-:Y:S02]  /*7e60*/  DADD R160, R160, -R168 ;  /* 0x00000000a0a07229 */ /* 0x000fe400000008a8 */
[----:B------:R-:W-:-:S02]  /*7e70*/  DFMA R10, R12, 8, R10 ;  /* 0x402000000c0a782b */ /* 0x000fc4000000000a */
[----:B------:R-:W-:Y:S02]  /*7e80*/  DFMA R14, R158, 8, R14 ;  /* 0x402000009e0e782b */ /* 0x000fe4000000000e */
[----:B------:R-:W-:Y:S02]  /*7e90*/  DMUL R120, R88, R120 ;  /* 0x0000007858787228 */ /* 0x000fe40000000000 */
[----:B------:R-:W-:Y:S02]  /*7ea0*/  DMUL R78, R80, R78 ;  /* 0x0000004e504e7228 */ /* 0x000fe40000000000 */
[----:B------:R-:W-:Y:S02]  /*7eb0*/  DFMA R46, R94, R46, -R70 ;  /* 0x0000002e5e2e722b */ /* 0x000fe40000000846 */
[----:B------:R-:W-:Y:S02]  /*7ec0*/  DMUL R40, R90, R40 ;  /* 0x000000285a287228 */ /* 0x000fe40000000000 */
[----:B------:R-:W-:-:S02]  /*7ed0*/  DFMA R122, R122, 8, R150 ;  /* 0x402000007a7a782b */ /* 0x000fc40000000096 */
[----:B------:R-:W-:Y:S02]  /*7ee0*/  DFMA R118, R118, 8, R160 ;  /* 0x402000007676782b */ /* 0x000fe400000000a0 */
[----:B------:R-:W-:Y:S02]  /*7ef0*/  DFMA R10, -R114, R14, R10 ;  /* 0x0000000e720a722b */ /* 0x000fe4000000010a */
[----:B------:R-:W-:Y:S02]  /*7f00*/  DADD R12, R20, -R16 ;  /* 0x00000000140c7229 */ /* 0x000fe40000000810 */
[----:B------:R-:W-:Y:S02]  /*7f10*/  DADD R74, R74, -R172 ;  /* 0x000000004a4a7229 */ /* 0x000fe400000008ac */
[----:B------:R-:W-:Y:S02]  /*7f20*/  DMUL R120, R120, 8 ;  /* 0x4020000078787828 */ /* 0x000fe40000000000 */
[----:B------:R-:W-:-:S02]  /*7f30*/  DMUL R78, R78, UR4 ;  /* 0x000000044e4e7c28 */ /* 0x000fc40008000000 */
[----:B------:R-:W-:Y:S02]  /*7f40*/  DMUL R58, R54, R58 ;  /* 0x0000003a363a7228 */ /* 0x000fe40000000000 */
[----:B------:R-:W-:Y:S02]  /*7f50*/  DADD R116, -R116, R140 ;  /* 0x0000000074747229 */ /* 0x000fe4000000018c */
[----:B------:R-:W-:Y:S02]  /*7f60*/  DFMA R40, R40, 8, R46 ;  /* 0x402000002828782b */ /* 0x000fe4000000002e */
[----:B------:R-:W-:Y:S02]  /*7f70*/  DFMA R12, R12, 8, R74 ;  /* 0x402000000c0c782b */ /* 0x000fe4000000004a */
[----:B------:R-:W-:Y:S02]  /*7f80*/  DADD R62, R148, -R62 ;  /* 0x00000000943e7229 */ /* 0x000fe4000000083e */
[----:B------:R-:W-:-:S02]  /*7f90*/  DFMA R120, R84, R122, -R120 ;  /* 0x0000007a5478722b */ /* 0x000fc40000000878 */
[----:B------:R-:W-:Y:S02]  /*7fa0*/  DMUL R118, R82, R118 ;  /* 0x0000007652767228 */ /* 0x000fe40000000000 */
[----:B------:R-:W-:Y:S02]  /*7fb0*/  DMUL R10, R78, R10 ;  /* 0x0000000a4e0a7228 */ /* 0x000fe40000000000 */
[----:B------:R-:W-:Y:S02]  /*7fc0*/  DMUL R80, R80, R106 ;  /* 0x0000006a50507228 */ /* 0x000fe40000000000 */
[----:B------:R-:W-:Y:S02]  /*7fd0*/  DFMA R58, R58, -8, R50 ;  /* 0xc02000003a3a782b */ /* 0x000fe40000000032 */
[----:B------:R-:W-:Y:S02]  /*7fe0*/  DADD R38, -R38, R142 ;  /* 0x0000000026267229 */ /* 0x000fe4000000018e */
[----:B------:R-:W-:-:S02]  /*7ff0*/  DADD R146, R146, -R172 ;  /* 0x0000000092927229 */ /* 0x000fc400000008ac */
[----:B------:R-:W-:Y:S02]  /*8000*/  DFMA R12, -R114, R12, R40 ;  /* 0x0000000c720c722b */ /* 0x000fe40000000128 */
[----:B------:R-:W-:Y:S02]  /*8010*/  DFMA R62, R116, 8, R62 ;  /* 0x40200000743e782b */ /* 0x000fe4000000003e */
[----:B------:R-:W-:Y:S02]  /*8020*/  DFMA R118, R118, 8, R120 ;  /* 0x402000007676782b */ /* 0x000fe40000000078 */
[----:B------:R-:W-:Y:S02]  /*8030*/  DFMA R10, R30, UR6, R10 ;  /* 0x000000061e0a7c2b */ /* 0x000fe4000800000a */
[----:B------:R-:W-:Y:S02]  /*8040*/  DMUL R80, R80, UR4 ;  /* 0x0000000450507c28 */ /* 0x000fe40008000000 */
[----:B------:R-:W-:-:S02]  /*8050*/  DFMA R58, R36, 8, R58 ;  /* 0x40200000243a782b */ /* 0x000fc4000000003a */
[----:B------:R-:W-:Y:S02]  /*8060*/  DFMA R38, R38, 8, R146 ;  /* 0x402000002626782b */ /* 0x000fe40000000092 */
[----:B------:R-:W-:Y:S02]  /*8070*/  DFMA R62, -R60, R62, R118 ;  /* 0x0000003e3c3e722b */ /* 0x000fe40000000176 */
[----:B------:R-:W-:-:S04]  /*8080*/  DFMA R10, R80, R12, R10 ;  /* 0x0000000c500a722b */ /* 0x000fc8000000000a */
[----:B------:R-:W-:-:S04]  /*8090*/  DFMA R38, -R68, R38, R58 ;  /* 0x000000264426722b */ /* 0x000fc8000000013a */
[----:B------:R-:W-:Y:S01]  /*80a0*/  DFMA R10, R78, R62, R10 ;  /* 0x0000003e4e0a722b */ /* 0x000fe2000000000a */
[----:B------:R-:W-:Y:S01]  /*80b0*/  IADD3 R22, P0, PT, R22, 0x10, RZ ;  /* 0x0000001016167810 */ /* 0x000fe20007f1e0ff */
[----:B------:R-:W-:-:S03]  /*80c0*/  VIADD R215, R215, 0x1 ;  /* 0x00000001d7d77836 */ /* 0x000fc60000000000 */
[----:B------:R-:W-:-:S03]  /*80d0*/  IADD3.X R23, PT, PT, RZ, R23, RZ, P0, !PT ;  /* 0x00000017ff177210 */ /* 0x000fc600007fe4ff */
[----:B------:R-:W-:Y:S01]  /*80e0*/  DFMA R10, R80, R38, R10 ;  /* 0x00000026500a722b */ /* 0x000fe2000000000a */
[----:B------:R-:W-:Y:S02]  /*80f0*/  ISETP.NE.AND P0, PT, R215, 0x1, PT ;  /* 0x00000001d700780c */ /* 0x000fe40003f05270 */
[----:B------:R-:W-:-:S05]  /*8100*/  IADD3 R211, P1, PT, R211, 0x169000, RZ ;  /* 0x00169000d3d37810 */ /* 0x000fca0007f3e0ff */
[----:B------:R-:W-:Y:S01]  /*8110*/  DFMA R170, R10, UR10, R170 ;  /* 0x0000000a0aaa7c2b */ /* 0x000fe200080000aa */
[----:B------:R-:W-:Y:S01]  /*8120*/  IADD3 R245, PT, PT, R245, 0x2, RZ ;  /* 0x00000002f5f57810 */ /* 0x000fe20007ffe0ff */
[----:B------:R-:W-:Y:S01]  /*8130*/  IMAD.X R209, RZ, RZ, R209, P1 ;  /* 0x000000ffffd17224 */ /* 0x000fe200008e06d1 */
[----:B------:R-:W-:Y:S01]  /*8140*/  MOV R12, R24 ;  /* 0x00000018000c7202 */ /* 0x000fe20000000f00 */
[----:B------:R-:W-:-:S03]  /*8150*/  IMAD.MOV.U32 R10, RZ, RZ, R18 ;  /* 0x000000ffff0a7224 */ /* 0x000fc600078e0012 */
[----:B------:R0:W-:Y:S01]  /*8160*/  STG.E.64 desc[UR8][R28.64+0xb4800], R170 ;  /* 0x0b4800aa1c007986 */ /* 0x0001e2000c101b08 */
[----:B------:R-:W-:Y:S01]  /*8170*/  MOV R13, R25 ;  /* 0x00000019000d7202 */ /* 0x000fe20000000f00 */
[----:B------:R-:W-:Y:S01]  /*8180*/  IMAD.MOV.U32 R15, RZ, RZ, R5 ;  /* 0x000000ffff0f7224 */ /* 0x000fe200078e0005 */
[----:B------:R-:W-:Y:S02]  /*8190*/  MOV R11, R19 ;  /* 0x00000013000b7202 */ /* 0x000fe40000000f00 */
[----:B------:R-:W-:Y:S02]  /*81a0*/  MOV R14, R4 ;  /* 0x00000004000e7202 */ /* 0x000fe40000000f00 */
[----:B------:R-:W-:Y:S02]  /*81b0*/  MOV R16, R20 ;  /* 0x0000001400107202 */ /* 0x000fe40000000f00 */
[----:B------:R-:W-:Y:S01]  /*81c0*/  MOV R17, R21 ;  /* 0x0000001500117202 */ /* 0x000fe20000000f00 */
[----:B------:R-:W-:Y:S06]  /*81d0*/  @P0 BRA `(.L_x_10) ;  /* 0xffffffdc00940947 */ /* 0x000fec000383ffff */
[----:B------:R-:W-:Y:S05]  /*81e0*/  EXIT ;  /* 0x000000000000794d */ /* 0x000fea0003800000 */
.L_x_11:
        /* <DEDUP_REMOVED lines=9> */
.L_x_14:


//--------------------- .nv.shared.reserved.0     --------------------------
	.section	.nv.shared.reserved.0,"aw",@nobits
	.weak		__nv_reservedSMEM_offset_0_alias
	.size		__nv_reservedSMEM_offset_0_alias, 0, 64
	.other		__nv_reservedSMEM_offset_0_alias,@"STO_CUDA_RESERVED_SHARED STV_DEFAULT"
__nv_reservedSMEM_offset_0_alias:
	.zero		0
	.zero		64


//--------------------- .nv.constant0._Z5sw4_3PdS_S_S_S_S_S_S_S_S_S_i --------------------------
	.section	.nv.constant0._Z5sw4_3PdS_S_S_S_S_S_S_S_S_S_i,"a",@progbits
	.sectionflags	@""
	.align	4
.nv.constant0._Z5sw4_3PdS_S_S_S_S_S_S_S_S_S_i:
	.zero		988


//--------------------- .nv.constant0._Z5sw4_2PdS_S_S_S_S_S_S_S_S_S_i --------------------------
	.section	.nv.constant0._Z5sw4_2PdS_S_S_S_S_S_S_S_S_S_i,"a",@progbits
	.sectionflags	@""
	.align	4
.nv.constant0._Z5sw4_2PdS_S_S_S_S_S_S_S_S_S_i:
	.zero		988


//--------------------- .nv.constant0._Z5sw4_1PdS_S_S_S_S_S_S_S_S_S_i --------------------------
	.section	.nv.constant0._Z5sw4_1PdS_S_S_S_S_S_S_S_S_S_i,"a",@progbits
	.sectionflags	@""
	.align	4
.nv.constant0._Z5sw4_1PdS_S_S_S_S_S_S_S_S_S_i:
	.zero		988


//--------------------- SYMBOLS --------------------------

	.type		.nv.reservedSmem.offset0,@object
	.size		.nv.reservedSmem.offset0,0x4
